//
// Generated by NVIDIA NVVM Compiler
//
// Compiler Build ID: CL-36424714
// Cuda compilation tools, release 13.0, V13.0.88
// Based on NVVM 20.0.0
//

.version 9.0
.target sm_100
.address_size 64

.extern .func  (.param .b32 func_retval0) vprintf
(
	.param .b64 vprintf_param_0,
	.param .b64 vprintf_param_1
)
;
.global .align 4 .b8 precalc_xorwow_matrix[102400];
.global .align 4 .b8 precalc_xorwow_offset_matrix[102400];
.global .align 4 .b8 mrg32k3aM1[2304];
.global .align 4 .b8 mrg32k3aM2[2304];
.global .align 4 .b8 mrg32k3aM1SubSeq[2016];
.global .align 4 .b8 mrg32k3aM2SubSeq[2016];
.global .align 4 .b8 mrg32k3aM1Seq[2304];
.global .align 4 .b8 mrg32k3aM2Seq[2304];
.const .align 8 .b8 __cr_lgamma_table[72];
// _ZZ7kernel1PiS_S_S_S_S_S_S_iS_S_S_S_iiE5share has been demoted
.global .align 1 .b8 $str[8] = {37, 100, 44, 37, 100, 58, 58};
.global .align 1 .b8 $str$1[4] = {37, 100, 32};
.global .align 1 .b8 $str$2[2] = {10};
.global .align 1 .b8 $str$3[4] = {37, 100, 44};
.global .align 1 .b8 $str$4[4] = {37, 100, 10};
.global .align 1 .b8 $str$5[12] = {114, 101, 115, 117, 108, 116, 32, 61, 32, 58, 10};
.global .align 1 .b8 $str$6[5] = {37, 100, 44, 32};
.global .align 1 .b8 $str$7[6] = {40, 37, 100, 41, 32};

.func _Z17quick_sort_devicePiS_ii(
	.param .b64 _Z17quick_sort_devicePiS_ii_param_0,
	.param .b64 _Z17quick_sort_devicePiS_ii_param_1,
	.param .b32 _Z17quick_sort_devicePiS_ii_param_2,
	.param .b32 _Z17quick_sort_devicePiS_ii_param_3
)
{
	.reg .pred 	%p<12>;
	.reg .b32 	%r<32>;
	.reg .b64 	%rd<21>;

	ld.param.u64 	%rd7, [_Z17quick_sort_devicePiS_ii_param_0];
	ld.param.u64 	%rd8, [_Z17quick_sort_devicePiS_ii_param_1];
	ld.param.u32 	%r25, [_Z17quick_sort_devicePiS_ii_param_2];
	ld.param.u32 	%r18, [_Z17quick_sort_devicePiS_ii_param_3];
	cvta.to.global.u64 	%rd1, %rd8;
	cvta.to.global.u64 	%rd2, %rd7;
	setp.gt.s32 	%p1, %r25, %r18;
	@%p1 bra 	$L__BB0_11;
$L__BB0_1:
	mul.wide.s32 	%rd9, %r25, 4;
	add.s64 	%rd3, %rd2, %rd9;
	ld.global.u32 	%r2, [%rd3];
	add.s64 	%rd4, %rd1, %rd9;
	ld.global.u32 	%r3, [%rd4];
	setp.eq.s32 	%p2, %r25, %r18;
	mov.u32 	%r31, %r18;
	@%p2 bra 	$L__BB0_10;
	mov.u32 	%r31, %r18;
	mov.u32 	%r27, %r25;
$L__BB0_3:
	add.s32 	%r28, %r31, 1;
	mov.u32 	%r29, %r31;
$L__BB0_4:
	mov.u32 	%r31, %r29;
	mul.wide.s32 	%rd10, %r31, 4;
	add.s64 	%rd11, %rd2, %rd10;
	ld.global.u32 	%r9, [%rd11];
	setp.le.s32 	%p3, %r9, %r2;
	setp.lt.s32 	%p4, %r27, %r31;
	and.pred  	%p5, %p4, %p3;
	add.s32 	%r29, %r31, -1;
	add.s32 	%r28, %r28, -1;
	@%p5 bra 	$L__BB0_4;
	cvt.s64.s32 	%rd5, %r28;
	mov.u32 	%r30, %r27;
$L__BB0_6:
	mov.u32 	%r27, %r30;
	mul.wide.s32 	%rd12, %r27, 4;
	add.s64 	%rd6, %rd2, %rd12;
	ld.global.u32 	%r13, [%rd6];
	setp.ge.s32 	%p6, %r13, %r2;
	setp.lt.s32 	%p7, %r27, %r31;
	and.pred  	%p8, %p7, %p6;
	add.s32 	%r30, %r27, 1;
	@%p8 bra 	$L__BB0_6;
	setp.ge.s32 	%p9, %r27, %r31;
	@%p9 bra 	$L__BB0_9;
	shl.b64 	%rd13, %rd5, 2;
	st.global.u32 	[%rd6], %r9;
	add.s64 	%rd14, %rd2, %rd13;
	st.global.u32 	[%rd14], %r13;
	add.s64 	%rd16, %rd1, %rd12;
	ld.global.u32 	%r19, [%rd16];
	add.s64 	%rd17, %rd1, %rd13;
	ld.global.u32 	%r20, [%rd17];
	st.global.u32 	[%rd16], %r20;
	st.global.u32 	[%rd17], %r19;
$L__BB0_9:
	sub.s32 	%r21, %r29, %r27;
	setp.ne.s32 	%p10, %r21, -1;
	@%p10 bra 	$L__BB0_3;
$L__BB0_10:
	mul.wide.s32 	%rd18, %r31, 4;
	add.s64 	%rd19, %rd2, %rd18;
	ld.global.u32 	%r22, [%rd19];
	st.global.u32 	[%rd3], %r22;
	st.global.u32 	[%rd19], %r2;
	add.s64 	%rd20, %rd1, %rd18;
	ld.global.u32 	%r23, [%rd20];
	st.global.u32 	[%rd4], %r23;
	st.global.u32 	[%rd20], %r3;
	add.s32 	%r24, %r31, -1;
	{ // callseq 0, 0
	.param .b64 param0;
	st.param.b64 	[param0], %rd7;
	.param .b64 param1;
	st.param.b64 	[param1], %rd8;
	.param .b32 param2;
	st.param.b32 	[param2], %r25;
	.param .b32 param3;
	st.param.b32 	[param3], %r24;
	call.uni 
	_Z17quick_sort_devicePiS_ii, 
	(
	param0, 
	param1, 
	param2, 
	param3
	);
	} // callseq 0
	add.s32 	%r25, %r31, 1;
	setp.lt.s32 	%p11, %r31, %r18;
	@%p11 bra 	$L__BB0_1;
$L__BB0_11:
	ret;

}
	// .globl	_Z15init_populationPiS_iS_lPf
.visible .entry _Z15init_populationPiS_iS_lPf(
	.param .u64 .ptr .align 1 _Z15init_populationPiS_iS_lPf_param_0,
	.param .u64 .ptr .align 1 _Z15init_populationPiS_iS_lPf_param_1,
	.param .u32 _Z15init_populationPiS_iS_lPf_param_2,
	.param .u64 .ptr .align 1 _Z15init_populationPiS_iS_lPf_param_3,
	.param .u64 _Z15init_populationPiS_iS_lPf_param_4,
	.param .u64 .ptr .align 1 _Z15init_populationPiS_iS_lPf_param_5
)
{
	.local .align 8 .b8 	__local_depot1[48];
	.reg .b64 	%SP;
	.reg .b64 	%SPL;
	.reg .pred 	%p<72>;
	.reg .b32 	%r<1220>;
	.reg .b32 	%f<8>;
	.reg .b64 	%rd<39>;
	.reg .b64 	%fd<3>;

	mov.u64 	%SPL, __local_depot1;
	ld.param.u32 	%r548, [_Z15init_populationPiS_iS_lPf_param_2];
	ld.param.u64 	%rd13, [_Z15init_populationPiS_iS_lPf_param_3];
	ld.param.u64 	%rd14, [_Z15init_populationPiS_iS_lPf_param_4];
	ld.param.u64 	%rd15, [_Z15init_populationPiS_iS_lPf_param_5];
	cvta.to.global.u64 	%rd1, %rd15;
	add.u64 	%rd2, %SPL, 0;
	mov.u32 	%r549, %tid.x;
	mov.u32 	%r550, %ctaid.x;
	mov.u32 	%r551, %ntid.x;
	mad.lo.s32 	%r552, %r550, %r551, %r549;
	cvt.s64.s32 	%rd3, %r552;
	cvt.u32.u64 	%r553, %rd14;
	xor.b32  	%r554, %r553, -1429050551;
	mul.lo.s32 	%r555, %r554, 1099087573;
	{ .reg .b32 tmp; mov.b64 {tmp, %r556}, %rd14; }
	xor.b32  	%r557, %r556, -136515619;
	mul.lo.s32 	%r558, %r557, -1703105765;
	add.s32 	%r559, %r555, %r558;
	add.s32 	%r1, %r559, 6615241;
	add.s32 	%r953, %r555, 123456789;
	st.local.v2.u32 	[%rd2], {%r1, %r953};
	xor.b32  	%r560, %r555, 362436069;
	add.s32 	%r561, %r558, 521288629;
	st.local.v2.u32 	[%rd2+8], {%r560, %r561};
	xor.b32  	%r562, %r558, 88675123;
	add.s32 	%r949, %r555, 5783321;
	st.local.v2.u32 	[%rd2+16], {%r562, %r949};
	setp.eq.s32 	%p1, %r552, 0;
	@%p1 bra 	$L__BB1_115;
	mov.b32 	%r936, 0;
	mov.u64 	%rd38, %rd3;
$L__BB1_2:
	mov.u64 	%rd4, %rd38;
	and.b64  	%rd5, %rd4, 3;
	setp.eq.s64 	%p2, %rd5, 0;
	@%p2 bra 	$L__BB1_114;
	mul.wide.u32 	%rd17, %r936, 3200;
	mov.u64 	%rd18, precalc_xorwow_matrix;
	add.s64 	%rd6, %rd18, %rd17;
	mov.b32 	%r949, 0;
	mov.u32 	%r950, %r949;
	mov.u32 	%r951, %r949;
	mov.u32 	%r952, %r949;
	mov.u32 	%r953, %r949;
	mov.u32 	%r942, %r949;
$L__BB1_4:
	mul.wide.u32 	%rd19, %r942, 4;
	add.s64 	%rd20, %rd2, %rd19;
	ld.local.u32 	%r13, [%rd20+4];
	shl.b32 	%r14, %r942, 5;
	mov.b32 	%r948, 0;
$L__BB1_5:
	.pragma "nounroll";
	shr.u32 	%r566, %r13, %r948;
	and.b32  	%r567, %r566, 1;
	setp.eq.b32 	%p3, %r567, 1;
	not.pred 	%p4, %p3;
	add.s32 	%r568, %r14, %r948;
	mul.lo.s32 	%r569, %r568, 5;
	mul.wide.u32 	%rd21, %r569, 4;
	add.s64 	%rd7, %rd6, %rd21;
	@%p4 bra 	$L__BB1_7;
	ld.global.u32 	%r570, [%rd7];
	xor.b32  	%r953, %r953, %r570;
	ld.global.u32 	%r571, [%rd7+4];
	xor.b32  	%r952, %r952, %r571;
	ld.global.u32 	%r572, [%rd7+8];
	xor.b32  	%r951, %r951, %r572;
	ld.global.u32 	%r573, [%rd7+12];
	xor.b32  	%r950, %r950, %r573;
	ld.global.u32 	%r574, [%rd7+16];
	xor.b32  	%r949, %r949, %r574;
$L__BB1_7:
	and.b32  	%r576, %r566, 2;
	setp.eq.s32 	%p5, %r576, 0;
	@%p5 bra 	$L__BB1_9;
	ld.global.u32 	%r577, [%rd7+20];
	xor.b32  	%r953, %r953, %r577;
	ld.global.u32 	%r578, [%rd7+24];
	xor.b32  	%r952, %r952, %r578;
	ld.global.u32 	%r579, [%rd7+28];
	xor.b32  	%r951, %r951, %r579;
	ld.global.u32 	%r580, [%rd7+32];
	xor.b32  	%r950, %r950, %r580;
	ld.global.u32 	%r581, [%rd7+36];
	xor.b32  	%r949, %r949, %r581;
$L__BB1_9:
	and.b32  	%r583, %r566, 4;
	setp.eq.s32 	%p6, %r583, 0;
	@%p6 bra 	$L__BB1_11;
	ld.global.u32 	%r584, [%rd7+40];
	xor.b32  	%r953, %r953, %r584;
	ld.global.u32 	%r585, [%rd7+44];
	xor.b32  	%r952, %r952, %r585;
	ld.global.u32 	%r586, [%rd7+48];
	xor.b32  	%r951, %r951, %r586;
	ld.global.u32 	%r587, [%rd7+52];
	xor.b32  	%r950, %r950, %r587;
	ld.global.u32 	%r588, [%rd7+56];
	xor.b32  	%r949, %r949, %r588;
$L__BB1_11:
	and.b32  	%r590, %r566, 8;
	setp.eq.s32 	%p7, %r590, 0;
	@%p7 bra 	$L__BB1_13;
	ld.global.u32 	%r591, [%rd7+60];
	xor.b32  	%r953, %r953, %r591;
	ld.global.u32 	%r592, [%rd7+64];
	xor.b32  	%r952, %r952, %r592;
	ld.global.u32 	%r593, [%rd7+68];
	xor.b32  	%r951, %r951, %r593;
	ld.global.u32 	%r594, [%rd7+72];
	xor.b32  	%r950, %r950, %r594;
	ld.global.u32 	%r595, [%rd7+76];
	xor.b32  	%r949, %r949, %r595;
$L__BB1_13:
	and.b32  	%r597, %r566, 16;
	setp.eq.s32 	%p8, %r597, 0;
	@%p8 bra 	$L__BB1_15;
	ld.global.u32 	%r598, [%rd7+80];
	xor.b32  	%r953, %r953, %r598;
	ld.global.u32 	%r599, [%rd7+84];
	xor.b32  	%r952, %r952, %r599;
	ld.global.u32 	%r600, [%rd7+88];
	xor.b32  	%r951, %r951, %r600;
	ld.global.u32 	%r601, [%rd7+92];
	xor.b32  	%r950, %r950, %r601;
	ld.global.u32 	%r602, [%rd7+96];
	xor.b32  	%r949, %r949, %r602;
$L__BB1_15:
	and.b32  	%r604, %r566, 32;
	setp.eq.s32 	%p9, %r604, 0;
	@%p9 bra 	$L__BB1_17;
	ld.global.u32 	%r605, [%rd7+100];
	xor.b32  	%r953, %r953, %r605;
	ld.global.u32 	%r606, [%rd7+104];
	xor.b32  	%r952, %r952, %r606;
	ld.global.u32 	%r607, [%rd7+108];
	xor.b32  	%r951, %r951, %r607;
	ld.global.u32 	%r608, [%rd7+112];
	xor.b32  	%r950, %r950, %r608;
	ld.global.u32 	%r609, [%rd7+116];
	xor.b32  	%r949, %r949, %r609;
$L__BB1_17:
	and.b32  	%r611, %r566, 64;
	setp.eq.s32 	%p10, %r611, 0;
	@%p10 bra 	$L__BB1_19;
	ld.global.u32 	%r612, [%rd7+120];
	xor.b32  	%r953, %r953, %r612;
	ld.global.u32 	%r613, [%rd7+124];
	xor.b32  	%r952, %r952, %r613;
	ld.global.u32 	%r614, [%rd7+128];
	xor.b32  	%r951, %r951, %r614;
	ld.global.u32 	%r615, [%rd7+132];
	xor.b32  	%r950, %r950, %r615;
	ld.global.u32 	%r616, [%rd7+136];
	xor.b32  	%r949, %r949, %r616;
$L__BB1_19:
	and.b32  	%r618, %r566, 128;
	setp.eq.s32 	%p11, %r618, 0;
	@%p11 bra 	$L__BB1_21;
	ld.global.u32 	%r619, [%rd7+140];
	xor.b32  	%r953, %r953, %r619;
	ld.global.u32 	%r620, [%rd7+144];
	xor.b32  	%r952, %r952, %r620;
	ld.global.u32 	%r621, [%rd7+148];
	xor.b32  	%r951, %r951, %r621;
	ld.global.u32 	%r622, [%rd7+152];
	xor.b32  	%r950, %r950, %r622;
	ld.global.u32 	%r623, [%rd7+156];
	xor.b32  	%r949, %r949, %r623;
$L__BB1_21:
	and.b32  	%r625, %r566, 256;
	setp.eq.s32 	%p12, %r625, 0;
	@%p12 bra 	$L__BB1_23;
	ld.global.u32 	%r626, [%rd7+160];
	xor.b32  	%r953, %r953, %r626;
	ld.global.u32 	%r627, [%rd7+164];
	xor.b32  	%r952, %r952, %r627;
	ld.global.u32 	%r628, [%rd7+168];
	xor.b32  	%r951, %r951, %r628;
	ld.global.u32 	%r629, [%rd7+172];
	xor.b32  	%r950, %r950, %r629;
	ld.global.u32 	%r630, [%rd7+176];
	xor.b32  	%r949, %r949, %r630;
$L__BB1_23:
	and.b32  	%r632, %r566, 512;
	setp.eq.s32 	%p13, %r632, 0;
	@%p13 bra 	$L__BB1_25;
	ld.global.u32 	%r633, [%rd7+180];
	xor.b32  	%r953, %r953, %r633;
	ld.global.u32 	%r634, [%rd7+184];
	xor.b32  	%r952, %r952, %r634;
	ld.global.u32 	%r635, [%rd7+188];
	xor.b32  	%r951, %r951, %r635;
	ld.global.u32 	%r636, [%rd7+192];
	xor.b32  	%r950, %r950, %r636;
	ld.global.u32 	%r637, [%rd7+196];
	xor.b32  	%r949, %r949, %r637;
$L__BB1_25:
	and.b32  	%r639, %r566, 1024;
	setp.eq.s32 	%p14, %r639, 0;
	@%p14 bra 	$L__BB1_27;
	ld.global.u32 	%r640, [%rd7+200];
	xor.b32  	%r953, %r953, %r640;
	ld.global.u32 	%r641, [%rd7+204];
	xor.b32  	%r952, %r952, %r641;
	ld.global.u32 	%r642, [%rd7+208];
	xor.b32  	%r951, %r951, %r642;
	ld.global.u32 	%r643, [%rd7+212];
	xor.b32  	%r950, %r950, %r643;
	ld.global.u32 	%r644, [%rd7+216];
	xor.b32  	%r949, %r949, %r644;
$L__BB1_27:
	and.b32  	%r646, %r566, 2048;
	setp.eq.s32 	%p15, %r646, 0;
	@%p15 bra 	$L__BB1_29;
	ld.global.u32 	%r647, [%rd7+220];
	xor.b32  	%r953, %r953, %r647;
	ld.global.u32 	%r648, [%rd7+224];
	xor.b32  	%r952, %r952, %r648;
	ld.global.u32 	%r649, [%rd7+228];
	xor.b32  	%r951, %r951, %r649;
	ld.global.u32 	%r650, [%rd7+232];
	xor.b32  	%r950, %r950, %r650;
	ld.global.u32 	%r651, [%rd7+236];
	xor.b32  	%r949, %r949, %r651;
$L__BB1_29:
	and.b32  	%r653, %r566, 4096;
	setp.eq.s32 	%p16, %r653, 0;
	@%p16 bra 	$L__BB1_31;
	ld.global.u32 	%r654, [%rd7+240];
	xor.b32  	%r953, %r953, %r654;
	ld.global.u32 	%r655, [%rd7+244];
	xor.b32  	%r952, %r952, %r655;
	ld.global.u32 	%r656, [%rd7+248];
	xor.b32  	%r951, %r951, %r656;
	ld.global.u32 	%r657, [%rd7+252];
	xor.b32  	%r950, %r950, %r657;
	ld.global.u32 	%r658, [%rd7+256];
	xor.b32  	%r949, %r949, %r658;
$L__BB1_31:
	and.b32  	%r660, %r566, 8192;
	setp.eq.s32 	%p17, %r660, 0;
	@%p17 bra 	$L__BB1_33;
	ld.global.u32 	%r661, [%rd7+260];
	xor.b32  	%r953, %r953, %r661;
	ld.global.u32 	%r662, [%rd7+264];
	xor.b32  	%r952, %r952, %r662;
	ld.global.u32 	%r663, [%rd7+268];
	xor.b32  	%r951, %r951, %r663;
	ld.global.u32 	%r664, [%rd7+272];
	xor.b32  	%r950, %r950, %r664;
	ld.global.u32 	%r665, [%rd7+276];
	xor.b32  	%r949, %r949, %r665;
$L__BB1_33:
	and.b32  	%r667, %r566, 16384;
	setp.eq.s32 	%p18, %r667, 0;
	@%p18 bra 	$L__BB1_35;
	ld.global.u32 	%r668, [%rd7+280];
	xor.b32  	%r953, %r953, %r668;
	ld.global.u32 	%r669, [%rd7+284];
	xor.b32  	%r952, %r952, %r669;
	ld.global.u32 	%r670, [%rd7+288];
	xor.b32  	%r951, %r951, %r670;
	ld.global.u32 	%r671, [%rd7+292];
	xor.b32  	%r950, %r950, %r671;
	ld.global.u32 	%r672, [%rd7+296];
	xor.b32  	%r949, %r949, %r672;
$L__BB1_35:
	and.b32  	%r674, %r566, 32768;
	setp.eq.s32 	%p19, %r674, 0;
	@%p19 bra 	$L__BB1_37;
	ld.global.u32 	%r675, [%rd7+300];
	xor.b32  	%r953, %r953, %r675;
	ld.global.u32 	%r676, [%rd7+304];
	xor.b32  	%r952, %r952, %r676;
	ld.global.u32 	%r677, [%rd7+308];
	xor.b32  	%r951, %r951, %r677;
	ld.global.u32 	%r678, [%rd7+312];
	xor.b32  	%r950, %r950, %r678;
	ld.global.u32 	%r679, [%rd7+316];
	xor.b32  	%r949, %r949, %r679;
$L__BB1_37:
	add.s32 	%r948, %r948, 16;
	setp.ne.s32 	%p20, %r948, 32;
	@%p20 bra 	$L__BB1_5;
	mad.lo.s32 	%r680, %r942, -31, %r14;
	add.s32 	%r942, %r680, 1;
	setp.ne.s32 	%p21, %r942, 5;
	@%p21 bra 	$L__BB1_4;
	st.local.u32 	[%rd2+4], %r953;
	st.local.v2.u32 	[%rd2+8], {%r952, %r951};
	st.local.v2.u32 	[%rd2+16], {%r950, %r949};
	setp.eq.s64 	%p22, %rd5, 1;
	@%p22 bra 	$L__BB1_114;
	mov.b32 	%r949, 0;
	mov.u32 	%r1042, %r949;
	mov.u32 	%r1043, %r949;
	mov.u32 	%r1044, %r949;
	mov.u32 	%r953, %r949;
	mov.u32 	%r1034, %r949;
$L__BB1_41:
	mul.wide.u32 	%rd22, %r1034, 4;
	add.s64 	%rd23, %rd2, %rd22;
	ld.local.u32 	%r189, [%rd23+4];
	shl.b32 	%r190, %r1034, 5;
	mov.b32 	%r1040, 0;
$L__BB1_42:
	.pragma "nounroll";
	shr.u32 	%r683, %r189, %r1040;
	and.b32  	%r684, %r683, 1;
	setp.eq.b32 	%p23, %r684, 1;
	not.pred 	%p24, %p23;
	add.s32 	%r685, %r190, %r1040;
	mul.lo.s32 	%r686, %r685, 5;
	mul.wide.u32 	%rd24, %r686, 4;
	add.s64 	%rd8, %rd6, %rd24;
	@%p24 bra 	$L__BB1_44;
	ld.global.u32 	%r687, [%rd8];
	xor.b32  	%r953, %r953, %r687;
	ld.global.u32 	%r688, [%rd8+4];
	xor.b32  	%r1044, %r1044, %r688;
	ld.global.u32 	%r689, [%rd8+8];
	xor.b32  	%r1043, %r1043, %r689;
	ld.global.u32 	%r690, [%rd8+12];
	xor.b32  	%r1042, %r1042, %r690;
	ld.global.u32 	%r691, [%rd8+16];
	xor.b32  	%r949, %r949, %r691;
$L__BB1_44:
	and.b32  	%r693, %r683, 2;
	setp.eq.s32 	%p25, %r693, 0;
	@%p25 bra 	$L__BB1_46;
	ld.global.u32 	%r694, [%rd8+20];
	xor.b32  	%r953, %r953, %r694;
	ld.global.u32 	%r695, [%rd8+24];
	xor.b32  	%r1044, %r1044, %r695;
	ld.global.u32 	%r696, [%rd8+28];
	xor.b32  	%r1043, %r1043, %r696;
	ld.global.u32 	%r697, [%rd8+32];
	xor.b32  	%r1042, %r1042, %r697;
	ld.global.u32 	%r698, [%rd8+36];
	xor.b32  	%r949, %r949, %r698;
$L__BB1_46:
	and.b32  	%r700, %r683, 4;
	setp.eq.s32 	%p26, %r700, 0;
	@%p26 bra 	$L__BB1_48;
	ld.global.u32 	%r701, [%rd8+40];
	xor.b32  	%r953, %r953, %r701;
	ld.global.u32 	%r702, [%rd8+44];
	xor.b32  	%r1044, %r1044, %r702;
	ld.global.u32 	%r703, [%rd8+48];
	xor.b32  	%r1043, %r1043, %r703;
	ld.global.u32 	%r704, [%rd8+52];
	xor.b32  	%r1042, %r1042, %r704;
	ld.global.u32 	%r705, [%rd8+56];
	xor.b32  	%r949, %r949, %r705;
$L__BB1_48:
	and.b32  	%r707, %r683, 8;
	setp.eq.s32 	%p27, %r707, 0;
	@%p27 bra 	$L__BB1_50;
	ld.global.u32 	%r708, [%rd8+60];
	xor.b32  	%r953, %r953, %r708;
	ld.global.u32 	%r709, [%rd8+64];
	xor.b32  	%r1044, %r1044, %r709;
	ld.global.u32 	%r710, [%rd8+68];
	xor.b32  	%r1043, %r1043, %r710;
	ld.global.u32 	%r711, [%rd8+72];
	xor.b32  	%r1042, %r1042, %r711;
	ld.global.u32 	%r712, [%rd8+76];
	xor.b32  	%r949, %r949, %r712;
$L__BB1_50:
	and.b32  	%r714, %r683, 16;
	setp.eq.s32 	%p28, %r714, 0;
	@%p28 bra 	$L__BB1_52;
	ld.global.u32 	%r715, [%rd8+80];
	xor.b32  	%r953, %r953, %r715;
	ld.global.u32 	%r716, [%rd8+84];
	xor.b32  	%r1044, %r1044, %r716;
	ld.global.u32 	%r717, [%rd8+88];
	xor.b32  	%r1043, %r1043, %r717;
	ld.global.u32 	%r718, [%rd8+92];
	xor.b32  	%r1042, %r1042, %r718;
	ld.global.u32 	%r719, [%rd8+96];
	xor.b32  	%r949, %r949, %r719;
$L__BB1_52:
	and.b32  	%r721, %r683, 32;
	setp.eq.s32 	%p29, %r721, 0;
	@%p29 bra 	$L__BB1_54;
	ld.global.u32 	%r722, [%rd8+100];
	xor.b32  	%r953, %r953, %r722;
	ld.global.u32 	%r723, [%rd8+104];
	xor.b32  	%r1044, %r1044, %r723;
	ld.global.u32 	%r724, [%rd8+108];
	xor.b32  	%r1043, %r1043, %r724;
	ld.global.u32 	%r725, [%rd8+112];
	xor.b32  	%r1042, %r1042, %r725;
	ld.global.u32 	%r726, [%rd8+116];
	xor.b32  	%r949, %r949, %r726;
$L__BB1_54:
	and.b32  	%r728, %r683, 64;
	setp.eq.s32 	%p30, %r728, 0;
	@%p30 bra 	$L__BB1_56;
	ld.global.u32 	%r729, [%rd8+120];
	xor.b32  	%r953, %r953, %r729;
	ld.global.u32 	%r730, [%rd8+124];
	xor.b32  	%r1044, %r1044, %r730;
	ld.global.u32 	%r731, [%rd8+128];
	xor.b32  	%r1043, %r1043, %r731;
	ld.global.u32 	%r732, [%rd8+132];
	xor.b32  	%r1042, %r1042, %r732;
	ld.global.u32 	%r733, [%rd8+136];
	xor.b32  	%r949, %r949, %r733;
$L__BB1_56:
	and.b32  	%r735, %r683, 128;
	setp.eq.s32 	%p31, %r735, 0;
	@%p31 bra 	$L__BB1_58;
	ld.global.u32 	%r736, [%rd8+140];
	xor.b32  	%r953, %r953, %r736;
	ld.global.u32 	%r737, [%rd8+144];
	xor.b32  	%r1044, %r1044, %r737;
	ld.global.u32 	%r738, [%rd8+148];
	xor.b32  	%r1043, %r1043, %r738;
	ld.global.u32 	%r739, [%rd8+152];
	xor.b32  	%r1042, %r1042, %r739;
	ld.global.u32 	%r740, [%rd8+156];
	xor.b32  	%r949, %r949, %r740;
$L__BB1_58:
	and.b32  	%r742, %r683, 256;
	setp.eq.s32 	%p32, %r742, 0;
	@%p32 bra 	$L__BB1_60;
	ld.global.u32 	%r743, [%rd8+160];
	xor.b32  	%r953, %r953, %r743;
	ld.global.u32 	%r744, [%rd8+164];
	xor.b32  	%r1044, %r1044, %r744;
	ld.global.u32 	%r745, [%rd8+168];
	xor.b32  	%r1043, %r1043, %r745;
	ld.global.u32 	%r746, [%rd8+172];
	xor.b32  	%r1042, %r1042, %r746;
	ld.global.u32 	%r747, [%rd8+176];
	xor.b32  	%r949, %r949, %r747;
$L__BB1_60:
	and.b32  	%r749, %r683, 512;
	setp.eq.s32 	%p33, %r749, 0;
	@%p33 bra 	$L__BB1_62;
	ld.global.u32 	%r750, [%rd8+180];
	xor.b32  	%r953, %r953, %r750;
	ld.global.u32 	%r751, [%rd8+184];
	xor.b32  	%r1044, %r1044, %r751;
	ld.global.u32 	%r752, [%rd8+188];
	xor.b32  	%r1043, %r1043, %r752;
	ld.global.u32 	%r753, [%rd8+192];
	xor.b32  	%r1042, %r1042, %r753;
	ld.global.u32 	%r754, [%rd8+196];
	xor.b32  	%r949, %r949, %r754;
$L__BB1_62:
	and.b32  	%r756, %r683, 1024;
	setp.eq.s32 	%p34, %r756, 0;
	@%p34 bra 	$L__BB1_64;
	ld.global.u32 	%r757, [%rd8+200];
	xor.b32  	%r953, %r953, %r757;
	ld.global.u32 	%r758, [%rd8+204];
	xor.b32  	%r1044, %r1044, %r758;
	ld.global.u32 	%r759, [%rd8+208];
	xor.b32  	%r1043, %r1043, %r759;
	ld.global.u32 	%r760, [%rd8+212];
	xor.b32  	%r1042, %r1042, %r760;
	ld.global.u32 	%r761, [%rd8+216];
	xor.b32  	%r949, %r949, %r761;
$L__BB1_64:
	and.b32  	%r763, %r683, 2048;
	setp.eq.s32 	%p35, %r763, 0;
	@%p35 bra 	$L__BB1_66;
	ld.global.u32 	%r764, [%rd8+220];
	xor.b32  	%r953, %r953, %r764;
	ld.global.u32 	%r765, [%rd8+224];
	xor.b32  	%r1044, %r1044, %r765;
	ld.global.u32 	%r766, [%rd8+228];
	xor.b32  	%r1043, %r1043, %r766;
	ld.global.u32 	%r767, [%rd8+232];
	xor.b32  	%r1042, %r1042, %r767;
	ld.global.u32 	%r768, [%rd8+236];
	xor.b32  	%r949, %r949, %r768;
$L__BB1_66:
	and.b32  	%r770, %r683, 4096;
	setp.eq.s32 	%p36, %r770, 0;
	@%p36 bra 	$L__BB1_68;
	ld.global.u32 	%r771, [%rd8+240];
	xor.b32  	%r953, %r953, %r771;
	ld.global.u32 	%r772, [%rd8+244];
	xor.b32  	%r1044, %r1044, %r772;
	ld.global.u32 	%r773, [%rd8+248];
	xor.b32  	%r1043, %r1043, %r773;
	ld.global.u32 	%r774, [%rd8+252];
	xor.b32  	%r1042, %r1042, %r774;
	ld.global.u32 	%r775, [%rd8+256];
	xor.b32  	%r949, %r949, %r775;
$L__BB1_68:
	and.b32  	%r777, %r683, 8192;
	setp.eq.s32 	%p37, %r777, 0;
	@%p37 bra 	$L__BB1_70;
	ld.global.u32 	%r778, [%rd8+260];
	xor.b32  	%r953, %r953, %r778;
	ld.global.u32 	%r779, [%rd8+264];
	xor.b32  	%r1044, %r1044, %r779;
	ld.global.u32 	%r780, [%rd8+268];
	xor.b32  	%r1043, %r1043, %r780;
	ld.global.u32 	%r781, [%rd8+272];
	xor.b32  	%r1042, %r1042, %r781;
	ld.global.u32 	%r782, [%rd8+276];
	xor.b32  	%r949, %r949, %r782;
$L__BB1_70:
	and.b32  	%r784, %r683, 16384;
	setp.eq.s32 	%p38, %r784, 0;
	@%p38 bra 	$L__BB1_72;
	ld.global.u32 	%r785, [%rd8+280];
	xor.b32  	%r953, %r953, %r785;
	ld.global.u32 	%r786, [%rd8+284];
	xor.b32  	%r1044, %r1044, %r786;
	ld.global.u32 	%r787, [%rd8+288];
	xor.b32  	%r1043, %r1043, %r787;
	ld.global.u32 	%r788, [%rd8+292];
	xor.b32  	%r1042, %r1042, %r788;
	ld.global.u32 	%r789, [%rd8+296];
	xor.b32  	%r949, %r949, %r789;
$L__BB1_72:
	and.b32  	%r791, %r683, 32768;
	setp.eq.s32 	%p39, %r791, 0;
	@%p39 bra 	$L__BB1_74;
	ld.global.u32 	%r792, [%rd8+300];
	xor.b32  	%r953, %r953, %r792;
	ld.global.u32 	%r793, [%rd8+304];
	xor.b32  	%r1044, %r1044, %r793;
	ld.global.u32 	%r794, [%rd8+308];
	xor.b32  	%r1043, %r1043, %r794;
	ld.global.u32 	%r795, [%rd8+312];
	xor.b32  	%r1042, %r1042, %r795;
	ld.global.u32 	%r796, [%rd8+316];
	xor.b32  	%r949, %r949, %r796;
$L__BB1_74:
	add.s32 	%r1040, %r1040, 16;
	setp.ne.s32 	%p40, %r1040, 32;
	@%p40 bra 	$L__BB1_42;
	mad.lo.s32 	%r797, %r1034, -31, %r190;
	add.s32 	%r1034, %r797, 1;
	setp.ne.s32 	%p41, %r1034, 5;
	@%p41 bra 	$L__BB1_41;
	st.local.u32 	[%rd2+4], %r953;
	st.local.v2.u32 	[%rd2+8], {%r1044, %r1043};
	st.local.v2.u32 	[%rd2+16], {%r1042, %r949};
	setp.ne.s64 	%p42, %rd5, 3;
	@%p42 bra 	$L__BB1_114;
	mov.b32 	%r949, 0;
	mov.u32 	%r1134, %r949;
	mov.u32 	%r1135, %r949;
	mov.u32 	%r1136, %r949;
	mov.u32 	%r953, %r949;
	mov.u32 	%r1126, %r949;
$L__BB1_78:
	mul.wide.u32 	%rd25, %r1126, 4;
	add.s64 	%rd26, %rd2, %rd25;
	ld.local.u32 	%r365, [%rd26+4];
	shl.b32 	%r366, %r1126, 5;
	mov.b32 	%r1132, 0;
$L__BB1_79:
	.pragma "nounroll";
	shr.u32 	%r800, %r365, %r1132;
	and.b32  	%r801, %r800, 1;
	setp.eq.b32 	%p43, %r801, 1;
	not.pred 	%p44, %p43;
	add.s32 	%r802, %r366, %r1132;
	mul.lo.s32 	%r803, %r802, 5;
	mul.wide.u32 	%rd27, %r803, 4;
	add.s64 	%rd9, %rd6, %rd27;
	@%p44 bra 	$L__BB1_81;
	ld.global.u32 	%r804, [%rd9];
	xor.b32  	%r953, %r953, %r804;
	ld.global.u32 	%r805, [%rd9+4];
	xor.b32  	%r1136, %r1136, %r805;
	ld.global.u32 	%r806, [%rd9+8];
	xor.b32  	%r1135, %r1135, %r806;
	ld.global.u32 	%r807, [%rd9+12];
	xor.b32  	%r1134, %r1134, %r807;
	ld.global.u32 	%r808, [%rd9+16];
	xor.b32  	%r949, %r949, %r808;
$L__BB1_81:
	and.b32  	%r810, %r800, 2;
	setp.eq.s32 	%p45, %r810, 0;
	@%p45 bra 	$L__BB1_83;
	ld.global.u32 	%r811, [%rd9+20];
	xor.b32  	%r953, %r953, %r811;
	ld.global.u32 	%r812, [%rd9+24];
	xor.b32  	%r1136, %r1136, %r812;
	ld.global.u32 	%r813, [%rd9+28];
	xor.b32  	%r1135, %r1135, %r813;
	ld.global.u32 	%r814, [%rd9+32];
	xor.b32  	%r1134, %r1134, %r814;
	ld.global.u32 	%r815, [%rd9+36];
	xor.b32  	%r949, %r949, %r815;
$L__BB1_83:
	and.b32  	%r817, %r800, 4;
	setp.eq.s32 	%p46, %r817, 0;
	@%p46 bra 	$L__BB1_85;
	ld.global.u32 	%r818, [%rd9+40];
	xor.b32  	%r953, %r953, %r818;
	ld.global.u32 	%r819, [%rd9+44];
	xor.b32  	%r1136, %r1136, %r819;
	ld.global.u32 	%r820, [%rd9+48];
	xor.b32  	%r1135, %r1135, %r820;
	ld.global.u32 	%r821, [%rd9+52];
	xor.b32  	%r1134, %r1134, %r821;
	ld.global.u32 	%r822, [%rd9+56];
	xor.b32  	%r949, %r949, %r822;
$L__BB1_85:
	and.b32  	%r824, %r800, 8;
	setp.eq.s32 	%p47, %r824, 0;
	@%p47 bra 	$L__BB1_87;
	ld.global.u32 	%r825, [%rd9+60];
	xor.b32  	%r953, %r953, %r825;
	ld.global.u32 	%r826, [%rd9+64];
	xor.b32  	%r1136, %r1136, %r826;
	ld.global.u32 	%r827, [%rd9+68];
	xor.b32  	%r1135, %r1135, %r827;
	ld.global.u32 	%r828, [%rd9+72];
	xor.b32  	%r1134, %r1134, %r828;
	ld.global.u32 	%r829, [%rd9+76];
	xor.b32  	%r949, %r949, %r829;
$L__BB1_87:
	and.b32  	%r831, %r800, 16;
	setp.eq.s32 	%p48, %r831, 0;
	@%p48 bra 	$L__BB1_89;
	ld.global.u32 	%r832, [%rd9+80];
	xor.b32  	%r953, %r953, %r832;
	ld.global.u32 	%r833, [%rd9+84];
	xor.b32  	%r1136, %r1136, %r833;
	ld.global.u32 	%r834, [%rd9+88];
	xor.b32  	%r1135, %r1135, %r834;
	ld.global.u32 	%r835, [%rd9+92];
	xor.b32  	%r1134, %r1134, %r835;
	ld.global.u32 	%r836, [%rd9+96];
	xor.b32  	%r949, %r949, %r836;
$L__BB1_89:
	and.b32  	%r838, %r800, 32;
	setp.eq.s32 	%p49, %r838, 0;
	@%p49 bra 	$L__BB1_91;
	ld.global.u32 	%r839, [%rd9+100];
	xor.b32  	%r953, %r953, %r839;
	ld.global.u32 	%r840, [%rd9+104];
	xor.b32  	%r1136, %r1136, %r840;
	ld.global.u32 	%r841, [%rd9+108];
	xor.b32  	%r1135, %r1135, %r841;
	ld.global.u32 	%r842, [%rd9+112];
	xor.b32  	%r1134, %r1134, %r842;
	ld.global.u32 	%r843, [%rd9+116];
	xor.b32  	%r949, %r949, %r843;
$L__BB1_91:
	and.b32  	%r845, %r800, 64;
	setp.eq.s32 	%p50, %r845, 0;
	@%p50 bra 	$L__BB1_93;
	ld.global.u32 	%r846, [%rd9+120];
	xor.b32  	%r953, %r953, %r846;
	ld.global.u32 	%r847, [%rd9+124];
	xor.b32  	%r1136, %r1136, %r847;
	ld.global.u32 	%r848, [%rd9+128];
	xor.b32  	%r1135, %r1135, %r848;
	ld.global.u32 	%r849, [%rd9+132];
	xor.b32  	%r1134, %r1134, %r849;
	ld.global.u32 	%r850, [%rd9+136];
	xor.b32  	%r949, %r949, %r850;
$L__BB1_93:
	and.b32  	%r852, %r800, 128;
	setp.eq.s32 	%p51, %r852, 0;
	@%p51 bra 	$L__BB1_95;
	ld.global.u32 	%r853, [%rd9+140];
	xor.b32  	%r953, %r953, %r853;
	ld.global.u32 	%r854, [%rd9+144];
	xor.b32  	%r1136, %r1136, %r854;
	ld.global.u32 	%r855, [%rd9+148];
	xor.b32  	%r1135, %r1135, %r855;
	ld.global.u32 	%r856, [%rd9+152];
	xor.b32  	%r1134, %r1134, %r856;
	ld.global.u32 	%r857, [%rd9+156];
	xor.b32  	%r949, %r949, %r857;
$L__BB1_95:
	and.b32  	%r859, %r800, 256;
	setp.eq.s32 	%p52, %r859, 0;
	@%p52 bra 	$L__BB1_97;
	ld.global.u32 	%r860, [%rd9+160];
	xor.b32  	%r953, %r953, %r860;
	ld.global.u32 	%r861, [%rd9+164];
	xor.b32  	%r1136, %r1136, %r861;
	ld.global.u32 	%r862, [%rd9+168];
	xor.b32  	%r1135, %r1135, %r862;
	ld.global.u32 	%r863, [%rd9+172];
	xor.b32  	%r1134, %r1134, %r863;
	ld.global.u32 	%r864, [%rd9+176];
	xor.b32  	%r949, %r949, %r864;
$L__BB1_97:
	and.b32  	%r866, %r800, 512;
	setp.eq.s32 	%p53, %r866, 0;
	@%p53 bra 	$L__BB1_99;
	ld.global.u32 	%r867, [%rd9+180];
	xor.b32  	%r953, %r953, %r867;
	ld.global.u32 	%r868, [%rd9+184];
	xor.b32  	%r1136, %r1136, %r868;
	ld.global.u32 	%r869, [%rd9+188];
	xor.b32  	%r1135, %r1135, %r869;
	ld.global.u32 	%r870, [%rd9+192];
	xor.b32  	%r1134, %r1134, %r870;
	ld.global.u32 	%r871, [%rd9+196];
	xor.b32  	%r949, %r949, %r871;
$L__BB1_99:
	and.b32  	%r873, %r800, 1024;
	setp.eq.s32 	%p54, %r873, 0;
	@%p54 bra 	$L__BB1_101;
	ld.global.u32 	%r874, [%rd9+200];
	xor.b32  	%r953, %r953, %r874;
	ld.global.u32 	%r875, [%rd9+204];
	xor.b32  	%r1136, %r1136, %r875;
	ld.global.u32 	%r876, [%rd9+208];
	xor.b32  	%r1135, %r1135, %r876;
	ld.global.u32 	%r877, [%rd9+212];
	xor.b32  	%r1134, %r1134, %r877;
	ld.global.u32 	%r878, [%rd9+216];
	xor.b32  	%r949, %r949, %r878;
$L__BB1_101:
	and.b32  	%r880, %r800, 2048;
	setp.eq.s32 	%p55, %r880, 0;
	@%p55 bra 	$L__BB1_103;
	ld.global.u32 	%r881, [%rd9+220];
	xor.b32  	%r953, %r953, %r881;
	ld.global.u32 	%r882, [%rd9+224];
	xor.b32  	%r1136, %r1136, %r882;
	ld.global.u32 	%r883, [%rd9+228];
	xor.b32  	%r1135, %r1135, %r883;
	ld.global.u32 	%r884, [%rd9+232];
	xor.b32  	%r1134, %r1134, %r884;
	ld.global.u32 	%r885, [%rd9+236];
	xor.b32  	%r949, %r949, %r885;
$L__BB1_103:
	and.b32  	%r887, %r800, 4096;
	setp.eq.s32 	%p56, %r887, 0;
	@%p56 bra 	$L__BB1_105;
	ld.global.u32 	%r888, [%rd9+240];
	xor.b32  	%r953, %r953, %r888;
	ld.global.u32 	%r889, [%rd9+244];
	xor.b32  	%r1136, %r1136, %r889;
	ld.global.u32 	%r890, [%rd9+248];
	xor.b32  	%r1135, %r1135, %r890;
	ld.global.u32 	%r891, [%rd9+252];
	xor.b32  	%r1134, %r1134, %r891;
	ld.global.u32 	%r892, [%rd9+256];
	xor.b32  	%r949, %r949, %r892;
$L__BB1_105:
	and.b32  	%r894, %r800, 8192;
	setp.eq.s32 	%p57, %r894, 0;
	@%p57 bra 	$L__BB1_107;
	ld.global.u32 	%r895, [%rd9+260];
	xor.b32  	%r953, %r953, %r895;
	ld.global.u32 	%r896, [%rd9+264];
	xor.b32  	%r1136, %r1136, %r896;
	ld.global.u32 	%r897, [%rd9+268];
	xor.b32  	%r1135, %r1135, %r897;
	ld.global.u32 	%r898, [%rd9+272];
	xor.b32  	%r1134, %r1134, %r898;
	ld.global.u32 	%r899, [%rd9+276];
	xor.b32  	%r949, %r949, %r899;
$L__BB1_107:
	and.b32  	%r901, %r800, 16384;
	setp.eq.s32 	%p58, %r901, 0;
	@%p58 bra 	$L__BB1_109;
	ld.global.u32 	%r902, [%rd9+280];
	xor.b32  	%r953, %r953, %r902;
	ld.global.u32 	%r903, [%rd9+284];
	xor.b32  	%r1136, %r1136, %r903;
	ld.global.u32 	%r904, [%rd9+288];
	xor.b32  	%r1135, %r1135, %r904;
	ld.global.u32 	%r905, [%rd9+292];
	xor.b32  	%r1134, %r1134, %r905;
	ld.global.u32 	%r906, [%rd9+296];
	xor.b32  	%r949, %r949, %r906;
$L__BB1_109:
	and.b32  	%r908, %r800, 32768;
	setp.eq.s32 	%p59, %r908, 0;
	@%p59 bra 	$L__BB1_111;
	ld.global.u32 	%r909, [%rd9+300];
	xor.b32  	%r953, %r953, %r909;
	ld.global.u32 	%r910, [%rd9+304];
	xor.b32  	%r1136, %r1136, %r910;
	ld.global.u32 	%r911, [%rd9+308];
	xor.b32  	%r1135, %r1135, %r911;
	ld.global.u32 	%r912, [%rd9+312];
	xor.b32  	%r1134, %r1134, %r912;
	ld.global.u32 	%r913, [%rd9+316];
	xor.b32  	%r949, %r949, %r913;
$L__BB1_111:
	add.s32 	%r1132, %r1132, 16;
	setp.ne.s32 	%p60, %r1132, 32;
	@%p60 bra 	$L__BB1_79;
	mad.lo.s32 	%r914, %r1126, -31, %r366;
	add.s32 	%r1126, %r914, 1;
	setp.ne.s32 	%p61, %r1126, 5;
	@%p61 bra 	$L__BB1_78;
	st.local.u32 	[%rd2+4], %r953;
	st.local.v2.u32 	[%rd2+8], {%r1136, %r1135};
	st.local.v2.u32 	[%rd2+16], {%r1134, %r949};
$L__BB1_114:
	shr.u64 	%rd38, %rd4, 2;
	add.s32 	%r936, %r936, 1;
	setp.gt.u64 	%p62, %rd4, 3;
	@%p62 bra 	$L__BB1_2;
$L__BB1_115:
	shr.u32 	%r915, %r953, 2;
	xor.b32  	%r916, %r915, %r953;
	shl.b32 	%r917, %r949, 4;
	shl.b32 	%r918, %r916, 1;
	xor.b32  	%r919, %r918, %r917;
	xor.b32  	%r920, %r919, %r916;
	xor.b32  	%r921, %r920, %r949;
	add.s32 	%r922, %r1, %r921;
	add.s32 	%r923, %r922, 362437;
	cvt.rn.f32.u32 	%f3, %r923;
	fma.rn.f32 	%f4, %f3, 0f2F800000, 0f2F000000;
	cvt.f64.f32 	%fd1, %f4;
	mul.f64 	%fd2, %fd1, 0d3FC999999999999A;
	cvt.rn.f32.f64 	%f1, %fd2;
	add.s32 	%r1217, %r548, -1;
	mul.wide.s32 	%rd28, %r548, 4;
	add.s64 	%rd29, %rd1, %rd28;
	ld.global.f32 	%f5, [%rd29+-4];
	setp.lt.f32 	%p63, %f5, %f1;
	mov.u32 	%r1219, %r1217;
	@%p63 bra 	$L__BB1_123;
	ld.global.f32 	%f6, [%rd1];
	setp.gt.f32 	%p64, %f6, %f1;
	mov.b32 	%r1219, 0;
	@%p64 bra 	$L__BB1_123;
	setp.lt.s32 	%p65, %r548, 1;
	mov.b32 	%r925, -1;
	mov.u32 	%r1219, %r925;
	@%p65 bra 	$L__BB1_123;
	mov.b32 	%r1218, 0;
$L__BB1_119:
	add.s32 	%r927, %r1217, %r1218;
	shr.u32 	%r543, %r927, 1;
	mul.wide.u32 	%rd30, %r543, 4;
	add.s64 	%rd11, %rd1, %rd30;
	ld.global.f32 	%f2, [%rd11];
	setp.eq.f32 	%p66, %f2, %f1;
	mov.u32 	%r1219, %r543;
	@%p66 bra 	$L__BB1_123;
	setp.geu.f32 	%p67, %f2, %f1;
	@%p67 bra 	$L__BB1_122;
	add.s32 	%r1219, %r543, 1;
	ld.global.f32 	%f7, [%rd11+4];
	setp.ge.f32 	%p68, %f7, %f1;
	@%p68 bra 	$L__BB1_123;
$L__BB1_122:
	setp.lt.f32 	%p69, %f2, %f1;
	setp.gt.f32 	%p70, %f2, %f1;
	add.s32 	%r929, %r543, -1;
	selp.b32 	%r1217, %r929, %r1217, %p70;
	add.s32 	%r930, %r543, 1;
	selp.b32 	%r1218, %r930, %r1218, %p69;
	setp.le.s32 	%p71, %r1218, %r1217;
	mov.u32 	%r1219, %r925;
	@%p71 bra 	$L__BB1_119;
$L__BB1_123:
	ld.param.u64 	%rd37, [_Z15init_populationPiS_iS_lPf_param_0];
	cvt.u32.u64 	%r931, %rd3;
	cvta.to.global.u64 	%rd31, %rd37;
	cvta.to.global.u64 	%rd32, %rd13;
	mad.lo.s32 	%r932, %r548, %r931, %r1219;
	mul.wide.s32 	%rd33, %r932, 4;
	add.s64 	%rd34, %rd31, %rd33;
	mov.b32 	%r933, 1;
	st.global.u32 	[%rd34], %r933;
	shl.b64 	%rd35, %rd3, 2;
	add.s64 	%rd36, %rd32, %rd35;
	st.global.u32 	[%rd36], %r933;
	ret;

}
	// .globl	_Z13printf_kernelPiS_S_
.visible .entry _Z13printf_kernelPiS_S_(
	.param .u64 .ptr .align 1 _Z13printf_kernelPiS_S__param_0,
	.param .u64 .ptr .align 1 _Z13printf_kernelPiS_S__param_1,
	.param .u64 .ptr .align 1 _Z13printf_kernelPiS_S__param_2
)
{
	.local .align 8 .b8 	__local_depot2[8];
	.reg .b64 	%SP;
	.reg .b64 	%SPL;
	.reg .pred 	%p<21>;
	.reg .b32 	%r<171>;
	.reg .b64 	%rd<108>;

	mov.u64 	%SPL, __local_depot2;
	cvta.local.u64 	%SP, %SPL;
	ld.param.u64 	%rd5, [_Z13printf_kernelPiS_S__param_0];
	ld.param.u64 	%rd6, [_Z13printf_kernelPiS_S__param_1];
	ld.param.u64 	%rd7, [_Z13printf_kernelPiS_S__param_2];
	cvta.to.global.u64 	%rd1, %rd5;
	cvta.to.global.u64 	%rd2, %rd6;
	cvta.to.global.u64 	%rd3, %rd7;
	add.u64 	%rd8, %SP, 0;
	add.u64 	%rd4, %SPL, 0;
	ld.global.u32 	%r21, [%rd3];
	mov.b32 	%r22, 0;
	st.local.v2.u32 	[%rd4], {%r22, %r21};
	mov.u64 	%rd9, $str;
	cvta.global.u64 	%rd10, %rd9;
	{ // callseq 1, 0
	.param .b64 param0;
	st.param.b64 	[param0], %rd10;
	.param .b64 param1;
	st.param.b64 	[param1], %rd8;
	.param .b32 retval0;
	call.uni (retval0), 
	vprintf, 
	(
	param0, 
	param1
	);
	ld.param.b32 	%r23, [retval0];
	} // callseq 1
	ld.global.u32 	%r25, [%rd2];
	setp.lt.s32 	%p1, %r25, 1;
	@%p1 bra 	$L__BB2_3;
	mov.b32 	%r161, 0;
	mov.u64 	%rd13, $str$1;
$L__BB2_2:
	ld.global.u32 	%r27, [%rd3];
	add.s32 	%r28, %r27, %r161;
	mul.wide.s32 	%rd11, %r28, 4;
	add.s64 	%rd12, %rd1, %rd11;
	ld.global.u32 	%r29, [%rd12];
	st.local.u32 	[%rd4], %r29;
	cvta.global.u64 	%rd14, %rd13;
	{ // callseq 2, 0
	.param .b64 param0;
	st.param.b64 	[param0], %rd14;
	.param .b64 param1;
	st.param.b64 	[param1], %rd8;
	.param .b32 retval0;
	call.uni (retval0), 
	vprintf, 
	(
	param0, 
	param1
	);
	ld.param.b32 	%r30, [retval0];
	} // callseq 2
	add.s32 	%r161, %r161, 1;
	ld.global.u32 	%r32, [%rd2];
	setp.lt.s32 	%p2, %r161, %r32;
	@%p2 bra 	$L__BB2_2;
$L__BB2_3:
	mov.u64 	%rd16, $str$2;
	cvta.global.u64 	%rd17, %rd16;
	{ // callseq 3, 0
	.param .b64 param0;
	st.param.b64 	[param0], %rd17;
	.param .b64 param1;
	st.param.b64 	[param1], 0;
	.param .b32 retval0;
	call.uni (retval0), 
	vprintf, 
	(
	param0, 
	param1
	);
	ld.param.b32 	%r33, [retval0];
	} // callseq 3
	ld.global.u32 	%r35, [%rd3+4];
	mov.b32 	%r36, 1;
	st.local.v2.u32 	[%rd4], {%r36, %r35};
	cvta.global.u64 	%rd19, %rd9;
	{ // callseq 4, 0
	.param .b64 param0;
	st.param.b64 	[param0], %rd19;
	.param .b64 param1;
	st.param.b64 	[param1], %rd8;
	.param .b32 retval0;
	call.uni (retval0), 
	vprintf, 
	(
	param0, 
	param1
	);
	ld.param.b32 	%r37, [retval0];
	} // callseq 4
	ld.global.u32 	%r39, [%rd2+4];
	setp.lt.s32 	%p3, %r39, 1;
	@%p3 bra 	$L__BB2_6;
	mov.b32 	%r162, 0;
	mov.u64 	%rd23, $str$1;
$L__BB2_5:
	ld.global.u32 	%r41, [%rd3+4];
	add.s32 	%r42, %r41, %r162;
	mul.wide.s32 	%rd21, %r42, 4;
	add.s64 	%rd22, %rd1, %rd21;
	ld.global.u32 	%r43, [%rd22];
	st.local.u32 	[%rd4], %r43;
	cvta.global.u64 	%rd24, %rd23;
	{ // callseq 5, 0
	.param .b64 param0;
	st.param.b64 	[param0], %rd24;
	.param .b64 param1;
	st.param.b64 	[param1], %rd8;
	.param .b32 retval0;
	call.uni (retval0), 
	vprintf, 
	(
	param0, 
	param1
	);
	ld.param.b32 	%r44, [retval0];
	} // callseq 5
	add.s32 	%r162, %r162, 1;
	ld.global.u32 	%r46, [%rd2+4];
	setp.lt.s32 	%p4, %r162, %r46;
	@%p4 bra 	$L__BB2_5;
$L__BB2_6:
	cvta.global.u64 	%rd27, %rd16;
	{ // callseq 6, 0
	.param .b64 param0;
	st.param.b64 	[param0], %rd27;
	.param .b64 param1;
	st.param.b64 	[param1], 0;
	.param .b32 retval0;
	call.uni (retval0), 
	vprintf, 
	(
	param0, 
	param1
	);
	ld.param.b32 	%r47, [retval0];
	} // callseq 6
	ld.global.u32 	%r49, [%rd3+8];
	mov.b32 	%r50, 2;
	st.local.v2.u32 	[%rd4], {%r50, %r49};
	cvta.global.u64 	%rd29, %rd9;
	{ // callseq 7, 0
	.param .b64 param0;
	st.param.b64 	[param0], %rd29;
	.param .b64 param1;
	st.param.b64 	[param1], %rd8;
	.param .b32 retval0;
	call.uni (retval0), 
	vprintf, 
	(
	param0, 
	param1
	);
	ld.param.b32 	%r51, [retval0];
	} // callseq 7
	ld.global.u32 	%r53, [%rd2+8];
	setp.lt.s32 	%p5, %r53, 1;
	@%p5 bra 	$L__BB2_9;
	mov.b32 	%r163, 0;
	mov.u64 	%rd33, $str$1;
$L__BB2_8:
	ld.global.u32 	%r55, [%rd3+8];
	add.s32 	%r56, %r55, %r163;
	mul.wide.s32 	%rd31, %r56, 4;
	add.s64 	%rd32, %rd1, %rd31;
	ld.global.u32 	%r57, [%rd32];
	st.local.u32 	[%rd4], %r57;
	cvta.global.u64 	%rd34, %rd33;
	{ // callseq 8, 0
	.param .b64 param0;
	st.param.b64 	[param0], %rd34;
	.param .b64 param1;
	st.param.b64 	[param1], %rd8;
	.param .b32 retval0;
	call.uni (retval0), 
	vprintf, 
	(
	param0, 
	param1
	);
	ld.param.b32 	%r58, [retval0];
	} // callseq 8
	add.s32 	%r163, %r163, 1;
	ld.global.u32 	%r60, [%rd2+8];
	setp.lt.s32 	%p6, %r163, %r60;
	@%p6 bra 	$L__BB2_8;
$L__BB2_9:
	cvta.global.u64 	%rd37, %rd16;
	{ // callseq 9, 0
	.param .b64 param0;
	st.param.b64 	[param0], %rd37;
	.param .b64 param1;
	st.param.b64 	[param1], 0;
	.param .b32 retval0;
	call.uni (retval0), 
	vprintf, 
	(
	param0, 
	param1
	);
	ld.param.b32 	%r61, [retval0];
	} // callseq 9
	ld.global.u32 	%r63, [%rd3+12];
	mov.b32 	%r64, 3;
	st.local.v2.u32 	[%rd4], {%r64, %r63};
	cvta.global.u64 	%rd39, %rd9;
	{ // callseq 10, 0
	.param .b64 param0;
	st.param.b64 	[param0], %rd39;
	.param .b64 param1;
	st.param.b64 	[param1], %rd8;
	.param .b32 retval0;
	call.uni (retval0), 
	vprintf, 
	(
	param0, 
	param1
	);
	ld.param.b32 	%r65, [retval0];
	} // callseq 10
	ld.global.u32 	%r67, [%rd2+12];
	setp.lt.s32 	%p7, %r67, 1;
	@%p7 bra 	$L__BB2_12;
	mov.b32 	%r164, 0;
	mov.u64 	%rd43, $str$1;
$L__BB2_11:
	ld.global.u32 	%r69, [%rd3+12];
	add.s32 	%r70, %r69, %r164;
	mul.wide.s32 	%rd41, %r70, 4;
	add.s64 	%rd42, %rd1, %rd41;
	ld.global.u32 	%r71, [%rd42];
	st.local.u32 	[%rd4], %r71;
	cvta.global.u64 	%rd44, %rd43;
	{ // callseq 11, 0
	.param .b64 param0;
	st.param.b64 	[param0], %rd44;
	.param .b64 param1;
	st.param.b64 	[param1], %rd8;
	.param .b32 retval0;
	call.uni (retval0), 
	vprintf, 
	(
	param0, 
	param1
	);
	ld.param.b32 	%r72, [retval0];
	} // callseq 11
	add.s32 	%r164, %r164, 1;
	ld.global.u32 	%r74, [%rd2+12];
	setp.lt.s32 	%p8, %r164, %r74;
	@%p8 bra 	$L__BB2_11;
$L__BB2_12:
	cvta.global.u64 	%rd47, %rd16;
	{ // callseq 12, 0
	.param .b64 param0;
	st.param.b64 	[param0], %rd47;
	.param .b64 param1;
	st.param.b64 	[param1], 0;
	.param .b32 retval0;
	call.uni (retval0), 
	vprintf, 
	(
	param0, 
	param1
	);
	ld.param.b32 	%r75, [retval0];
	} // callseq 12
	ld.global.u32 	%r77, [%rd3+16];
	mov.b32 	%r78, 4;
	st.local.v2.u32 	[%rd4], {%r78, %r77};
	cvta.global.u64 	%rd49, %rd9;
	{ // callseq 13, 0
	.param .b64 param0;
	st.param.b64 	[param0], %rd49;
	.param .b64 param1;
	st.param.b64 	[param1], %rd8;
	.param .b32 retval0;
	call.uni (retval0), 
	vprintf, 
	(
	param0, 
	param1
	);
	ld.param.b32 	%r79, [retval0];
	} // callseq 13
	ld.global.u32 	%r81, [%rd2+16];
	setp.lt.s32 	%p9, %r81, 1;
	@%p9 bra 	$L__BB2_15;
	mov.b32 	%r165, 0;
	mov.u64 	%rd53, $str$1;
$L__BB2_14:
	ld.global.u32 	%r83, [%rd3+16];
	add.s32 	%r84, %r83, %r165;
	mul.wide.s32 	%rd51, %r84, 4;
	add.s64 	%rd52, %rd1, %rd51;
	ld.global.u32 	%r85, [%rd52];
	st.local.u32 	[%rd4], %r85;
	cvta.global.u64 	%rd54, %rd53;
	{ // callseq 14, 0
	.param .b64 param0;
	st.param.b64 	[param0], %rd54;
	.param .b64 param1;
	st.param.b64 	[param1], %rd8;
	.param .b32 retval0;
	call.uni (retval0), 
	vprintf, 
	(
	param0, 
	param1
	);
	ld.param.b32 	%r86, [retval0];
	} // callseq 14
	add.s32 	%r165, %r165, 1;
	ld.global.u32 	%r88, [%rd2+16];
	setp.lt.s32 	%p10, %r165, %r88;
	@%p10 bra 	$L__BB2_14;
$L__BB2_15:
	cvta.global.u64 	%rd57, %rd16;
	{ // callseq 15, 0
	.param .b64 param0;
	st.param.b64 	[param0], %rd57;
	.param .b64 param1;
	st.param.b64 	[param1], 0;
	.param .b32 retval0;
	call.uni (retval0), 
	vprintf, 
	(
	param0, 
	param1
	);
	ld.param.b32 	%r89, [retval0];
	} // callseq 15
	ld.global.u32 	%r91, [%rd3+20];
	mov.b32 	%r92, 5;
	st.local.v2.u32 	[%rd4], {%r92, %r91};
	cvta.global.u64 	%rd59, %rd9;
	{ // callseq 16, 0
	.param .b64 param0;
	st.param.b64 	[param0], %rd59;
	.param .b64 param1;
	st.param.b64 	[param1], %rd8;
	.param .b32 retval0;
	call.uni (retval0), 
	vprintf, 
	(
	param0, 
	param1
	);
	ld.param.b32 	%r93, [retval0];
	} // callseq 16
	ld.global.u32 	%r95, [%rd2+20];
	setp.lt.s32 	%p11, %r95, 1;
	@%p11 bra 	$L__BB2_18;
	mov.b32 	%r166, 0;
	mov.u64 	%rd63, $str$1;
$L__BB2_17:
	ld.global.u32 	%r97, [%rd3+20];
	add.s32 	%r98, %r97, %r166;
	mul.wide.s32 	%rd61, %r98, 4;
	add.s64 	%rd62, %rd1, %rd61;
	ld.global.u32 	%r99, [%rd62];
	st.local.u32 	[%rd4], %r99;
	cvta.global.u64 	%rd64, %rd63;
	{ // callseq 17, 0
	.param .b64 param0;
	st.param.b64 	[param0], %rd64;
	.param .b64 param1;
	st.param.b64 	[param1], %rd8;
	.param .b32 retval0;
	call.uni (retval0), 
	vprintf, 
	(
	param0, 
	param1
	);
	ld.param.b32 	%r100, [retval0];
	} // callseq 17
	add.s32 	%r166, %r166, 1;
	ld.global.u32 	%r102, [%rd2+20];
	setp.lt.s32 	%p12, %r166, %r102;
	@%p12 bra 	$L__BB2_17;
$L__BB2_18:
	cvta.global.u64 	%rd67, %rd16;
	{ // callseq 18, 0
	.param .b64 param0;
	st.param.b64 	[param0], %rd67;
	.param .b64 param1;
	st.param.b64 	[param1], 0;
	.param .b32 retval0;
	call.uni (retval0), 
	vprintf, 
	(
	param0, 
	param1
	);
	ld.param.b32 	%r103, [retval0];
	} // callseq 18
	ld.global.u32 	%r105, [%rd3+24];
	mov.b32 	%r106, 6;
	st.local.v2.u32 	[%rd4], {%r106, %r105};
	cvta.global.u64 	%rd69, %rd9;
	{ // callseq 19, 0
	.param .b64 param0;
	st.param.b64 	[param0], %rd69;
	.param .b64 param1;
	st.param.b64 	[param1], %rd8;
	.param .b32 retval0;
	call.uni (retval0), 
	vprintf, 
	(
	param0, 
	param1
	);
	ld.param.b32 	%r107, [retval0];
	} // callseq 19
	ld.global.u32 	%r109, [%rd2+24];
	setp.lt.s32 	%p13, %r109, 1;
	@%p13 bra 	$L__BB2_21;
	mov.b32 	%r167, 0;
	mov.u64 	%rd73, $str$1;
$L__BB2_20:
	ld.global.u32 	%r111, [%rd3+24];
	add.s32 	%r112, %r111, %r167;
	mul.wide.s32 	%rd71, %r112, 4;
	add.s64 	%rd72, %rd1, %rd71;
	ld.global.u32 	%r113, [%rd72];
	st.local.u32 	[%rd4], %r113;
	cvta.global.u64 	%rd74, %rd73;
	{ // callseq 20, 0
	.param .b64 param0;
	st.param.b64 	[param0], %rd74;
	.param .b64 param1;
	st.param.b64 	[param1], %rd8;
	.param .b32 retval0;
	call.uni (retval0), 
	vprintf, 
	(
	param0, 
	param1
	);
	ld.param.b32 	%r114, [retval0];
	} // callseq 20
	add.s32 	%r167, %r167, 1;
	ld.global.u32 	%r116, [%rd2+24];
	setp.lt.s32 	%p14, %r167, %r116;
	@%p14 bra 	$L__BB2_20;
$L__BB2_21:
	cvta.global.u64 	%rd77, %rd16;
	{ // callseq 21, 0
	.param .b64 param0;
	st.param.b64 	[param0], %rd77;
	.param .b64 param1;
	st.param.b64 	[param1], 0;
	.param .b32 retval0;
	call.uni (retval0), 
	vprintf, 
	(
	param0, 
	param1
	);
	ld.param.b32 	%r117, [retval0];
	} // callseq 21
	ld.global.u32 	%r119, [%rd3+28];
	mov.b32 	%r120, 7;
	st.local.v2.u32 	[%rd4], {%r120, %r119};
	cvta.global.u64 	%rd79, %rd9;
	{ // callseq 22, 0
	.param .b64 param0;
	st.param.b64 	[param0], %rd79;
	.param .b64 param1;
	st.param.b64 	[param1], %rd8;
	.param .b32 retval0;
	call.uni (retval0), 
	vprintf, 
	(
	param0, 
	param1
	);
	ld.param.b32 	%r121, [retval0];
	} // callseq 22
	ld.global.u32 	%r123, [%rd2+28];
	setp.lt.s32 	%p15, %r123, 1;
	@%p15 bra 	$L__BB2_24;
	mov.b32 	%r168, 0;
	mov.u64 	%rd83, $str$1;
$L__BB2_23:
	ld.global.u32 	%r125, [%rd3+28];
	add.s32 	%r126, %r125, %r168;
	mul.wide.s32 	%rd81, %r126, 4;
	add.s64 	%rd82, %rd1, %rd81;
	ld.global.u32 	%r127, [%rd82];
	st.local.u32 	[%rd4], %r127;
	cvta.global.u64 	%rd84, %rd83;
	{ // callseq 23, 0
	.param .b64 param0;
	st.param.b64 	[param0], %rd84;
	.param .b64 param1;
	st.param.b64 	[param1], %rd8;
	.param .b32 retval0;
	call.uni (retval0), 
	vprintf, 
	(
	param0, 
	param1
	);
	ld.param.b32 	%r128, [retval0];
	} // callseq 23
	add.s32 	%r168, %r168, 1;
	ld.global.u32 	%r130, [%rd2+28];
	setp.lt.s32 	%p16, %r168, %r130;
	@%p16 bra 	$L__BB2_23;
$L__BB2_24:
	cvta.global.u64 	%rd87, %rd16;
	{ // callseq 24, 0
	.param .b64 param0;
	st.param.b64 	[param0], %rd87;
	.param .b64 param1;
	st.param.b64 	[param1], 0;
	.param .b32 retval0;
	call.uni (retval0), 
	vprintf, 
	(
	param0, 
	param1
	);
	ld.param.b32 	%r131, [retval0];
	} // callseq 24
	ld.global.u32 	%r133, [%rd3+32];
	mov.b32 	%r134, 8;
	st.local.v2.u32 	[%rd4], {%r134, %r133};
	cvta.global.u64 	%rd89, %rd9;
	{ // callseq 25, 0
	.param .b64 param0;
	st.param.b64 	[param0], %rd89;
	.param .b64 param1;
	st.param.b64 	[param1], %rd8;
	.param .b32 retval0;
	call.uni (retval0), 
	vprintf, 
	(
	param0, 
	param1
	);
	ld.param.b32 	%r135, [retval0];
	} // callseq 25
	ld.global.u32 	%r137, [%rd2+32];
	setp.lt.s32 	%p17, %r137, 1;
	@%p17 bra 	$L__BB2_27;
	mov.b32 	%r169, 0;
	mov.u64 	%rd93, $str$1;
$L__BB2_26:
	ld.global.u32 	%r139, [%rd3+32];
	add.s32 	%r140, %r139, %r169;
	mul.wide.s32 	%rd91, %r140, 4;
	add.s64 	%rd92, %rd1, %rd91;
	ld.global.u32 	%r141, [%rd92];
	st.local.u32 	[%rd4], %r141;
	cvta.global.u64 	%rd94, %rd93;
	{ // callseq 26, 0
	.param .b64 param0;
	st.param.b64 	[param0], %rd94;
	.param .b64 param1;
	st.param.b64 	[param1], %rd8;
	.param .b32 retval0;
	call.uni (retval0), 
	vprintf, 
	(
	param0, 
	param1
	);
	ld.param.b32 	%r142, [retval0];
	} // callseq 26
	add.s32 	%r169, %r169, 1;
	ld.global.u32 	%r144, [%rd2+32];
	setp.lt.s32 	%p18, %r169, %r144;
	@%p18 bra 	$L__BB2_26;
$L__BB2_27:
	cvta.global.u64 	%rd97, %rd16;
	{ // callseq 27, 0
	.param .b64 param0;
	st.param.b64 	[param0], %rd97;
	.param .b64 param1;
	st.param.b64 	[param1], 0;
	.param .b32 retval0;
	call.uni (retval0), 
	vprintf, 
	(
	param0, 
	param1
	);
	ld.param.b32 	%r145, [retval0];
	} // callseq 27
	ld.global.u32 	%r147, [%rd3+36];
	mov.b32 	%r148, 9;
	st.local.v2.u32 	[%rd4], {%r148, %r147};
	cvta.global.u64 	%rd99, %rd9;
	{ // callseq 28, 0
	.param .b64 param0;
	st.param.b64 	[param0], %rd99;
	.param .b64 param1;
	st.param.b64 	[param1], %rd8;
	.param .b32 retval0;
	call.uni (retval0), 
	vprintf, 
	(
	param0, 
	param1
	);
	ld.param.b32 	%r149, [retval0];
	} // callseq 28
	ld.global.u32 	%r151, [%rd2+36];
	setp.lt.s32 	%p19, %r151, 1;
	@%p19 bra 	$L__BB2_30;
	mov.b32 	%r170, 0;
	mov.u64 	%rd103, $str$1;
$L__BB2_29:
	ld.global.u32 	%r153, [%rd3+36];
	add.s32 	%r154, %r153, %r170;
	mul.wide.s32 	%rd101, %r154, 4;
	add.s64 	%rd102, %rd1, %rd101;
	ld.global.u32 	%r155, [%rd102];
	st.local.u32 	[%rd4], %r155;
	cvta.global.u64 	%rd104, %rd103;
	{ // callseq 29, 0
	.param .b64 param0;
	st.param.b64 	[param0], %rd104;
	.param .b64 param1;
	st.param.b64 	[param1], %rd8;
	.param .b32 retval0;
	call.uni (retval0), 
	vprintf, 
	(
	param0, 
	param1
	);
	ld.param.b32 	%r156, [retval0];
	} // callseq 29
	add.s32 	%r170, %r170, 1;
	ld.global.u32 	%r158, [%rd2+36];
	setp.lt.s32 	%p20, %r170, %r158;
	@%p20 bra 	$L__BB2_29;
$L__BB2_30:
	cvta.global.u64 	%rd107, %rd16;
	{ // callseq 30, 0
	.param .b64 param0;
	st.param.b64 	[param0], %rd107;
	.param .b64 param1;
	st.param.b64 	[param1], 0;
	.param .b32 retval0;
	call.uni (retval0), 
	vprintf, 
	(
	param0, 
	param1
	);
	ld.param.b32 	%r159, [retval0];
	} // callseq 30
	ret;

}
	// .globl	_Z14printf_kernel1Pi
.visible .entry _Z14printf_kernel1Pi(
	.param .u64 .ptr .align 1 _Z14printf_kernel1Pi_param_0
)
{
	.local .align 8 .b8 	__local_depot3[8];
	.reg .b64 	%SP;
	.reg .b64 	%SPL;
	.reg .b32 	%r<4>;
	.reg .b64 	%rd<7>;

	mov.u64 	%SPL, __local_depot3;
	cvta.local.u64 	%SP, %SPL;
	ld.param.u64 	%rd1, [_Z14printf_kernel1Pi_param_0];
	cvta.to.global.u64 	%rd2, %rd1;
	add.u64 	%rd3, %SP, 0;
	add.u64 	%rd4, %SPL, 0;
	ld.global.u32 	%r1, [%rd2];
	st.local.u32 	[%rd4], %r1;
	mov.u64 	%rd5, $str$3;
	cvta.global.u64 	%rd6, %rd5;
	{ // callseq 31, 0
	.param .b64 param0;
	st.param.b64 	[param0], %rd6;
	.param .b64 param1;
	st.param.b64 	[param1], %rd3;
	.param .b32 retval0;
	call.uni (retval0), 
	vprintf, 
	(
	param0, 
	param1
	);
	ld.param.b32 	%r2, [retval0];
	} // callseq 31
	ret;

}
	// .globl	_Z14printf_kernel2Pi
.visible .entry _Z14printf_kernel2Pi(
	.param .u64 .ptr .align 1 _Z14printf_kernel2Pi_param_0
)
{
	.local .align 8 .b8 	__local_depot4[8];
	.reg .b64 	%SP;
	.reg .b64 	%SPL;
	.reg .b32 	%r<31>;
	.reg .b64 	%rd<7>;

	mov.u64 	%SPL, __local_depot4;
	cvta.local.u64 	%SP, %SPL;
	ld.param.u64 	%rd1, [_Z14printf_kernel2Pi_param_0];
	add.u64 	%rd2, %SP, 0;
	add.u64 	%rd3, %SPL, 0;
	cvta.to.global.u64 	%rd4, %rd1;
	ld.global.u32 	%r1, [%rd4];
	st.local.u32 	[%rd3], %r1;
	mov.u64 	%rd5, $str$4;
	cvta.global.u64 	%rd6, %rd5;
	{ // callseq 32, 0
	.param .b64 param0;
	st.param.b64 	[param0], %rd6;
	.param .b64 param1;
	st.param.b64 	[param1], %rd2;
	.param .b32 retval0;
	call.uni (retval0), 
	vprintf, 
	(
	param0, 
	param1
	);
	ld.param.b32 	%r2, [retval0];
	} // callseq 32
	ld.global.u32 	%r4, [%rd4+4];
	st.local.u32 	[%rd3], %r4;
	{ // callseq 33, 0
	.param .b64 param0;
	st.param.b64 	[param0], %rd6;
	.param .b64 param1;
	st.param.b64 	[param1], %rd2;
	.param .b32 retval0;
	call.uni (retval0), 
	vprintf, 
	(
	param0, 
	param1
	);
	ld.param.b32 	%r5, [retval0];
	} // callseq 33
	ld.global.u32 	%r7, [%rd4+8];
	st.local.u32 	[%rd3], %r7;
	{ // callseq 34, 0
	.param .b64 param0;
	st.param.b64 	[param0], %rd6;
	.param .b64 param1;
	st.param.b64 	[param1], %rd2;
	.param .b32 retval0;
	call.uni (retval0), 
	vprintf, 
	(
	param0, 
	param1
	);
	ld.param.b32 	%r8, [retval0];
	} // callseq 34
	ld.global.u32 	%r10, [%rd4+12];
	st.local.u32 	[%rd3], %r10;
	{ // callseq 35, 0
	.param .b64 param0;
	st.param.b64 	[param0], %rd6;
	.param .b64 param1;
	st.param.b64 	[param1], %rd2;
	.param .b32 retval0;
	call.uni (retval0), 
	vprintf, 
	(
	param0, 
	param1
	);
	ld.param.b32 	%r11, [retval0];
	} // callseq 35
	ld.global.u32 	%r13, [%rd4+16];
	st.local.u32 	[%rd3], %r13;
	{ // callseq 36, 0
	.param .b64 param0;
	st.param.b64 	[param0], %rd6;
	.param .b64 param1;
	st.param.b64 	[param1], %rd2;
	.param .b32 retval0;
	call.uni (retval0), 
	vprintf, 
	(
	param0, 
	param1
	);
	ld.param.b32 	%r14, [retval0];
	} // callseq 36
	ld.global.u32 	%r16, [%rd4+20];
	st.local.u32 	[%rd3], %r16;
	{ // callseq 37, 0
	.param .b64 param0;
	st.param.b64 	[param0], %rd6;
	.param .b64 param1;
	st.param.b64 	[param1], %rd2;
	.param .b32 retval0;
	call.uni (retval0), 
	vprintf, 
	(
	param0, 
	param1
	);
	ld.param.b32 	%r17, [retval0];
	} // callseq 37
	ld.global.u32 	%r19, [%rd4+24];
	st.local.u32 	[%rd3], %r19;
	{ // callseq 38, 0
	.param .b64 param0;
	st.param.b64 	[param0], %rd6;
	.param .b64 param1;
	st.param.b64 	[param1], %rd2;
	.param .b32 retval0;
	call.uni (retval0), 
	vprintf, 
	(
	param0, 
	param1
	);
	ld.param.b32 	%r20, [retval0];
	} // callseq 38
	ld.global.u32 	%r22, [%rd4+28];
	st.local.u32 	[%rd3], %r22;
	{ // callseq 39, 0
	.param .b64 param0;
	st.param.b64 	[param0], %rd6;
	.param .b64 param1;
	st.param.b64 	[param1], %rd2;
	.param .b32 retval0;
	call.uni (retval0), 
	vprintf, 
	(
	param0, 
	param1
	);
	ld.param.b32 	%r23, [retval0];
	} // callseq 39
	ld.global.u32 	%r25, [%rd4+32];
	st.local.u32 	[%rd3], %r25;
	{ // callseq 40, 0
	.param .b64 param0;
	st.param.b64 	[param0], %rd6;
	.param .b64 param1;
	st.param.b64 	[param1], %rd2;
	.param .b32 retval0;
	call.uni (retval0), 
	vprintf, 
	(
	param0, 
	param1
	);
	ld.param.b32 	%r26, [retval0];
	} // callseq 40
	ld.global.u32 	%r28, [%rd4+36];
	st.local.u32 	[%rd3], %r28;
	{ // callseq 41, 0
	.param .b64 param0;
	st.param.b64 	[param0], %rd6;
	.param .b64 param1;
	st.param.b64 	[param1], %rd2;
	.param .b32 retval0;
	call.uni (retval0), 
	vprintf, 
	(
	param0, 
	param1
	);
	ld.param.b32 	%r29, [retval0];
	} // callseq 41
	ret;

}
	// .globl	_Z14printf_kernel3PiS_
.visible .entry _Z14printf_kernel3PiS_(
	.param .u64 .ptr .align 1 _Z14printf_kernel3PiS__param_0,
	.param .u64 .ptr .align 1 _Z14printf_kernel3PiS__param_1
)
{
	.local .align 8 .b8 	__local_depot5[8];
	.reg .b64 	%SP;
	.reg .b64 	%SPL;
	.reg .pred 	%p<3>;
	.reg .b32 	%r<12>;
	.reg .b64 	%rd<14>;

	mov.u64 	%SPL, __local_depot5;
	cvta.local.u64 	%SP, %SPL;
	ld.param.u64 	%rd4, [_Z14printf_kernel3PiS__param_0];
	ld.param.u64 	%rd5, [_Z14printf_kernel3PiS__param_1];
	cvta.to.global.u64 	%rd1, %rd5;
	mov.u64 	%rd6, $str$5;
	cvta.global.u64 	%rd7, %rd6;
	{ // callseq 42, 0
	.param .b64 param0;
	st.param.b64 	[param0], %rd7;
	.param .b64 param1;
	st.param.b64 	[param1], 0;
	.param .b32 retval0;
	call.uni (retval0), 
	vprintf, 
	(
	param0, 
	param1
	);
	ld.param.b32 	%r3, [retval0];
	} // callseq 42
	ld.global.u32 	%r5, [%rd1];
	setp.lt.s32 	%p1, %r5, 1;
	@%p1 bra 	$L__BB5_3;
	add.u64 	%rd8, %SP, 0;
	add.u64 	%rd2, %SPL, 0;
	cvta.to.global.u64 	%rd3, %rd4;
	mov.b32 	%r11, 0;
	mov.u64 	%rd11, $str$6;
$L__BB5_2:
	mul.wide.u32 	%rd9, %r11, 4;
	add.s64 	%rd10, %rd3, %rd9;
	ld.global.u32 	%r7, [%rd10];
	st.local.u32 	[%rd2], %r7;
	cvta.global.u64 	%rd12, %rd11;
	{ // callseq 43, 0
	.param .b64 param0;
	st.param.b64 	[param0], %rd12;
	.param .b64 param1;
	st.param.b64 	[param1], %rd8;
	.param .b32 retval0;
	call.uni (retval0), 
	vprintf, 
	(
	param0, 
	param1
	);
	ld.param.b32 	%r8, [retval0];
	} // callseq 43
	add.s32 	%r11, %r11, 1;
	ld.global.u32 	%r10, [%rd1];
	setp.lt.s32 	%p2, %r11, %r10;
	@%p2 bra 	$L__BB5_2;
$L__BB5_3:
	ret;

}
	// .globl	_Z14printf_kernel4Pii
.visible .entry _Z14printf_kernel4Pii(
	.param .u64 .ptr .align 1 _Z14printf_kernel4Pii_param_0,
	.param .u32 _Z14printf_kernel4Pii_param_1
)
{
	.local .align 8 .b8 	__local_depot6[8];
	.reg .b64 	%SP;
	.reg .b64 	%SPL;
	.reg .pred 	%p<25>;
	.reg .b32 	%r<122>;
	.reg .b64 	%rd<72>;

	mov.u64 	%SPL, __local_depot6;
	cvta.local.u64 	%SP, %SPL;
	ld.param.u64 	%rd5, [_Z14printf_kernel4Pii_param_0];
	ld.param.u32 	%r16, [_Z14printf_kernel4Pii_param_1];
	cvta.to.global.u64 	%rd1, %rd5;
	add.u64 	%rd6, %SP, 0;
	add.u64 	%rd2, %SPL, 0;
	setp.lt.s32 	%p1, %r16, 1;
	@%p1 bra 	$L__BB6_43;
	and.b32  	%r1, %r16, 7;
	add.s32 	%r2, %r1, -1;
	and.b32  	%r3, %r16, 3;
	and.b32  	%r4, %r16, 2147483640;
	and.b32  	%r5, %r16, 1;
	mov.b32 	%r117, 0;
	mov.u64 	%rd70, $str$2;
	mov.u64 	%rd67, $str$7;
$L__BB6_2:
	setp.lt.u32 	%p2, %r16, 8;
	mul.lo.s32 	%r7, %r117, %r16;
	mov.b32 	%r120, 0;
	@%p2 bra 	$L__BB6_21;
	mov.b32 	%r118, 0;
$L__BB6_4:
	.pragma "nounroll";
	add.s32 	%r40, %r118, %r7;
	mul.wide.u32 	%rd9, %r40, 4;
	add.s64 	%rd3, %rd1, %rd9;
	ld.global.u32 	%r41, [%rd3];
	setp.ne.s32 	%p3, %r41, 1;
	@%p3 bra 	$L__BB6_6;
	mov.b32 	%r42, 1;
	st.local.v2.u32 	[%rd2], {%r118, %r42};
	cvta.global.u64 	%rd11, %rd67;
	{ // callseq 54, 0
	.param .b64 param0;
	st.param.b64 	[param0], %rd11;
	.param .b64 param1;
	st.param.b64 	[param1], %rd6;
	.param .b32 retval0;
	call.uni (retval0), 
	vprintf, 
	(
	param0, 
	param1
	);
	ld.param.b32 	%r43, [retval0];
	} // callseq 54
$L__BB6_6:
	ld.global.u32 	%r45, [%rd3+4];
	setp.ne.s32 	%p4, %r45, 1;
	@%p4 bra 	$L__BB6_8;
	add.s32 	%r46, %r118, 1;
	mov.b32 	%r47, 1;
	st.local.v2.u32 	[%rd2], {%r46, %r47};
	cvta.global.u64 	%rd14, %rd67;
	{ // callseq 55, 0
	.param .b64 param0;
	st.param.b64 	[param0], %rd14;
	.param .b64 param1;
	st.param.b64 	[param1], %rd6;
	.param .b32 retval0;
	call.uni (retval0), 
	vprintf, 
	(
	param0, 
	param1
	);
	ld.param.b32 	%r48, [retval0];
	} // callseq 55
$L__BB6_8:
	ld.global.u32 	%r50, [%rd3+8];
	setp.ne.s32 	%p5, %r50, 1;
	@%p5 bra 	$L__BB6_10;
	add.s32 	%r51, %r118, 2;
	mov.b32 	%r52, 1;
	st.local.v2.u32 	[%rd2], {%r51, %r52};
	cvta.global.u64 	%rd17, %rd67;
	{ // callseq 56, 0
	.param .b64 param0;
	st.param.b64 	[param0], %rd17;
	.param .b64 param1;
	st.param.b64 	[param1], %rd6;
	.param .b32 retval0;
	call.uni (retval0), 
	vprintf, 
	(
	param0, 
	param1
	);
	ld.param.b32 	%r53, [retval0];
	} // callseq 56
$L__BB6_10:
	ld.global.u32 	%r55, [%rd3+12];
	setp.ne.s32 	%p6, %r55, 1;
	@%p6 bra 	$L__BB6_12;
	add.s32 	%r56, %r118, 3;
	mov.b32 	%r57, 1;
	st.local.v2.u32 	[%rd2], {%r56, %r57};
	cvta.global.u64 	%rd20, %rd67;
	{ // callseq 57, 0
	.param .b64 param0;
	st.param.b64 	[param0], %rd20;
	.param .b64 param1;
	st.param.b64 	[param1], %rd6;
	.param .b32 retval0;
	call.uni (retval0), 
	vprintf, 
	(
	param0, 
	param1
	);
	ld.param.b32 	%r58, [retval0];
	} // callseq 57
$L__BB6_12:
	ld.global.u32 	%r60, [%rd3+16];
	setp.ne.s32 	%p7, %r60, 1;
	@%p7 bra 	$L__BB6_14;
	add.s32 	%r61, %r118, 4;
	mov.b32 	%r62, 1;
	st.local.v2.u32 	[%rd2], {%r61, %r62};
	cvta.global.u64 	%rd23, %rd67;
	{ // callseq 58, 0
	.param .b64 param0;
	st.param.b64 	[param0], %rd23;
	.param .b64 param1;
	st.param.b64 	[param1], %rd6;
	.param .b32 retval0;
	call.uni (retval0), 
	vprintf, 
	(
	param0, 
	param1
	);
	ld.param.b32 	%r63, [retval0];
	} // callseq 58
$L__BB6_14:
	ld.global.u32 	%r65, [%rd3+20];
	setp.ne.s32 	%p8, %r65, 1;
	@%p8 bra 	$L__BB6_16;
	add.s32 	%r66, %r118, 5;
	mov.b32 	%r67, 1;
	st.local.v2.u32 	[%rd2], {%r66, %r67};
	cvta.global.u64 	%rd26, %rd67;
	{ // callseq 59, 0
	.param .b64 param0;
	st.param.b64 	[param0], %rd26;
	.param .b64 param1;
	st.param.b64 	[param1], %rd6;
	.param .b32 retval0;
	call.uni (retval0), 
	vprintf, 
	(
	param0, 
	param1
	);
	ld.param.b32 	%r68, [retval0];
	} // callseq 59
$L__BB6_16:
	ld.global.u32 	%r70, [%rd3+24];
	setp.ne.s32 	%p9, %r70, 1;
	@%p9 bra 	$L__BB6_18;
	add.s32 	%r71, %r118, 6;
	mov.b32 	%r72, 1;
	st.local.v2.u32 	[%rd2], {%r71, %r72};
	cvta.global.u64 	%rd29, %rd67;
	{ // callseq 60, 0
	.param .b64 param0;
	st.param.b64 	[param0], %rd29;
	.param .b64 param1;
	st.param.b64 	[param1], %rd6;
	.param .b32 retval0;
	call.uni (retval0), 
	vprintf, 
	(
	param0, 
	param1
	);
	ld.param.b32 	%r73, [retval0];
	} // callseq 60
$L__BB6_18:
	ld.global.u32 	%r75, [%rd3+28];
	setp.ne.s32 	%p10, %r75, 1;
	@%p10 bra 	$L__BB6_20;
	add.s32 	%r76, %r118, 7;
	mov.b32 	%r77, 1;
	st.local.v2.u32 	[%rd2], {%r76, %r77};
	cvta.global.u64 	%rd32, %rd67;
	{ // callseq 61, 0
	.param .b64 param0;
	st.param.b64 	[param0], %rd32;
	.param .b64 param1;
	st.param.b64 	[param1], %rd6;
	.param .b32 retval0;
	call.uni (retval0), 
	vprintf, 
	(
	param0, 
	param1
	);
	ld.param.b32 	%r78, [retval0];
	} // callseq 61
$L__BB6_20:
	add.s32 	%r118, %r118, 8;
	setp.ne.s32 	%p11, %r118, %r4;
	mov.u32 	%r120, %r4;
	@%p11 bra 	$L__BB6_4;
$L__BB6_21:
	setp.eq.s32 	%p12, %r1, 0;
	@%p12 bra 	$L__BB6_42;
	setp.lt.u32 	%p13, %r2, 3;
	@%p13 bra 	$L__BB6_32;
	add.s32 	%r80, %r120, %r7;
	mul.wide.u32 	%rd34, %r80, 4;
	add.s64 	%rd35, %rd1, %rd34;
	ld.global.u32 	%r81, [%rd35];
	setp.ne.s32 	%p14, %r81, 1;
	@%p14 bra 	$L__BB6_25;
	mov.b32 	%r82, 1;
	st.local.v2.u32 	[%rd2], {%r120, %r82};
	cvta.global.u64 	%rd37, %rd67;
	{ // callseq 62, 0
	.param .b64 param0;
	st.param.b64 	[param0], %rd37;
	.param .b64 param1;
	st.param.b64 	[param1], %rd6;
	.param .b32 retval0;
	call.uni (retval0), 
	vprintf, 
	(
	param0, 
	param1
	);
	ld.param.b32 	%r83, [retval0];
	} // callseq 62
$L__BB6_25:
	cvt.u64.u32 	%rd39, %r7;
	cvt.u64.u32 	%rd40, %r120;
	add.s64 	%rd41, %rd40, %rd39;
	shl.b64 	%rd42, %rd41, 2;
	add.s64 	%rd4, %rd1, %rd42;
	ld.global.u32 	%r85, [%rd4+4];
	setp.ne.s32 	%p15, %r85, 1;
	@%p15 bra 	$L__BB6_27;
	add.s32 	%r86, %r120, 1;
	mov.b32 	%r87, 1;
	st.local.v2.u32 	[%rd2], {%r86, %r87};
	cvta.global.u64 	%rd44, %rd67;
	{ // callseq 63, 0
	.param .b64 param0;
	st.param.b64 	[param0], %rd44;
	.param .b64 param1;
	st.param.b64 	[param1], %rd6;
	.param .b32 retval0;
	call.uni (retval0), 
	vprintf, 
	(
	param0, 
	param1
	);
	ld.param.b32 	%r88, [retval0];
	} // callseq 63
$L__BB6_27:
	ld.global.u32 	%r90, [%rd4+8];
	setp.ne.s32 	%p16, %r90, 1;
	@%p16 bra 	$L__BB6_29;
	add.s32 	%r91, %r120, 2;
	mov.b32 	%r92, 1;
	st.local.v2.u32 	[%rd2], {%r91, %r92};
	cvta.global.u64 	%rd47, %rd67;
	{ // callseq 64, 0
	.param .b64 param0;
	st.param.b64 	[param0], %rd47;
	.param .b64 param1;
	st.param.b64 	[param1], %rd6;
	.param .b32 retval0;
	call.uni (retval0), 
	vprintf, 
	(
	param0, 
	param1
	);
	ld.param.b32 	%r93, [retval0];
	} // callseq 64
$L__BB6_29:
	ld.global.u32 	%r95, [%rd4+12];
	setp.ne.s32 	%p17, %r95, 1;
	@%p17 bra 	$L__BB6_31;
	add.s32 	%r96, %r120, 3;
	mov.b32 	%r97, 1;
	st.local.v2.u32 	[%rd2], {%r96, %r97};
	cvta.global.u64 	%rd50, %rd67;
	{ // callseq 65, 0
	.param .b64 param0;
	st.param.b64 	[param0], %rd50;
	.param .b64 param1;
	st.param.b64 	[param1], %rd6;
	.param .b32 retval0;
	call.uni (retval0), 
	vprintf, 
	(
	param0, 
	param1
	);
	ld.param.b32 	%r98, [retval0];
	} // callseq 65
$L__BB6_31:
	add.s32 	%r120, %r120, 4;
$L__BB6_32:
	setp.eq.s32 	%p18, %r3, 0;
	@%p18 bra 	$L__BB6_42;
	setp.eq.s32 	%p19, %r3, 1;
	@%p19 bra 	$L__BB6_39;
	add.s32 	%r100, %r120, %r7;
	mul.wide.u32 	%rd52, %r100, 4;
	add.s64 	%rd53, %rd1, %rd52;
	ld.global.u32 	%r101, [%rd53];
	setp.ne.s32 	%p20, %r101, 1;
	@%p20 bra 	$L__BB6_36;
	mov.b32 	%r102, 1;
	st.local.v2.u32 	[%rd2], {%r120, %r102};
	cvta.global.u64 	%rd55, %rd67;
	{ // callseq 66, 0
	.param .b64 param0;
	st.param.b64 	[param0], %rd55;
	.param .b64 param1;
	st.param.b64 	[param1], %rd6;
	.param .b32 retval0;
	call.uni (retval0), 
	vprintf, 
	(
	param0, 
	param1
	);
	ld.param.b32 	%r103, [retval0];
	} // callseq 66
$L__BB6_36:
	cvt.u64.u32 	%rd57, %r7;
	cvt.u64.u32 	%rd58, %r120;
	add.s64 	%rd59, %rd58, %rd57;
	shl.b64 	%rd60, %rd59, 2;
	add.s64 	%rd61, %rd1, %rd60;
	ld.global.u32 	%r105, [%rd61+4];
	setp.ne.s32 	%p21, %r105, 1;
	@%p21 bra 	$L__BB6_38;
	add.s32 	%r106, %r120, 1;
	mov.b32 	%r107, 1;
	st.local.v2.u32 	[%rd2], {%r106, %r107};
	cvta.global.u64 	%rd63, %rd67;
	{ // callseq 67, 0
	.param .b64 param0;
	st.param.b64 	[param0], %rd63;
	.param .b64 param1;
	st.param.b64 	[param1], %rd6;
	.param .b32 retval0;
	call.uni (retval0), 
	vprintf, 
	(
	param0, 
	param1
	);
	ld.param.b32 	%r108, [retval0];
	} // callseq 67
$L__BB6_38:
	add.s32 	%r120, %r120, 2;
$L__BB6_39:
	setp.eq.s32 	%p22, %r5, 0;
	@%p22 bra 	$L__BB6_42;
	add.s32 	%r110, %r120, %r7;
	mul.wide.u32 	%rd65, %r110, 4;
	add.s64 	%rd66, %rd1, %rd65;
	ld.global.u32 	%r111, [%rd66];
	setp.ne.s32 	%p23, %r111, 1;
	@%p23 bra 	$L__BB6_42;
	mov.b32 	%r112, 1;
	st.local.v2.u32 	[%rd2], {%r120, %r112};
	cvta.global.u64 	%rd68, %rd67;
	{ // callseq 68, 0
	.param .b64 param0;
	st.param.b64 	[param0], %rd68;
	.param .b64 param1;
	st.param.b64 	[param1], %rd6;
	.param .b32 retval0;
	call.uni (retval0), 
	vprintf, 
	(
	param0, 
	param1
	);
	ld.param.b32 	%r113, [retval0];
	} // callseq 68
$L__BB6_42:
	cvta.global.u64 	%rd71, %rd70;
	{ // callseq 69, 0
	.param .b64 param0;
	st.param.b64 	[param0], %rd71;
	.param .b64 param1;
	st.param.b64 	[param1], 0;
	.param .b32 retval0;
	call.uni (retval0), 
	vprintf, 
	(
	param0, 
	param1
	);
	ld.param.b32 	%r115, [retval0];
	} // callseq 69
	add.s32 	%r117, %r117, 1;
	setp.eq.s32 	%p24, %r117, 10;
	@%p24 bra 	$L__BB6_44;
	bra.uni 	$L__BB6_2;
$L__BB6_43:
	mov.u64 	%rd7, $str$2;
	cvta.global.u64 	%rd8, %rd7;
	{ // callseq 44, 0
	.param .b64 param0;
	st.param.b64 	[param0], %rd8;
	.param .b64 param1;
	st.param.b64 	[param1], 0;
	.param .b32 retval0;
	call.uni (retval0), 
	vprintf, 
	(
	param0, 
	param1
	);
	ld.param.b32 	%r17, [retval0];
	} // callseq 44
	{ // callseq 45, 0
	.param .b64 param0;
	st.param.b64 	[param0], %rd8;
	.param .b64 param1;
	st.param.b64 	[param1], 0;
	.param .b32 retval0;
	call.uni (retval0), 
	vprintf, 
	(
	param0, 
	param1
	);
	ld.param.b32 	%r19, [retval0];
	} // callseq 45
	{ // callseq 46, 0
	.param .b64 param0;
	st.param.b64 	[param0], %rd8;
	.param .b64 param1;
	st.param.b64 	[param1], 0;
	.param .b32 retval0;
	call.uni (retval0), 
	vprintf, 
	(
	param0, 
	param1
	);
	ld.param.b32 	%r21, [retval0];
	} // callseq 46
	{ // callseq 47, 0
	.param .b64 param0;
	st.param.b64 	[param0], %rd8;
	.param .b64 param1;
	st.param.b64 	[param1], 0;
	.param .b32 retval0;
	call.uni (retval0), 
	vprintf, 
	(
	param0, 
	param1
	);
	ld.param.b32 	%r23, [retval0];
	} // callseq 47
	{ // callseq 48, 0
	.param .b64 param0;
	st.param.b64 	[param0], %rd8;
	.param .b64 param1;
	st.param.b64 	[param1], 0;
	.param .b32 retval0;
	call.uni (retval0), 
	vprintf, 
	(
	param0, 
	param1
	);
	ld.param.b32 	%r25, [retval0];
	} // callseq 48
	{ // callseq 49, 0
	.param .b64 param0;
	st.param.b64 	[param0], %rd8;
	.param .b64 param1;
	st.param.b64 	[param1], 0;
	.param .b32 retval0;
	call.uni (retval0), 
	vprintf, 
	(
	param0, 
	param1
	);
	ld.param.b32 	%r27, [retval0];
	} // callseq 49
	{ // callseq 50, 0
	.param .b64 param0;
	st.param.b64 	[param0], %rd8;
	.param .b64 param1;
	st.param.b64 	[param1], 0;
	.param .b32 retval0;
	call.uni (retval0), 
	vprintf, 
	(
	param0, 
	param1
	);
	ld.param.b32 	%r29, [retval0];
	} // callseq 50
	{ // callseq 51, 0
	.param .b64 param0;
	st.param.b64 	[param0], %rd8;
	.param .b64 param1;
	st.param.b64 	[param1], 0;
	.param .b32 retval0;
	call.uni (retval0), 
	vprintf, 
	(
	param0, 
	param1
	);
	ld.param.b32 	%r31, [retval0];
	} // callseq 51
	{ // callseq 52, 0
	.param .b64 param0;
	st.param.b64 	[param0], %rd8;
	.param .b64 param1;
	st.param.b64 	[param1], 0;
	.param .b32 retval0;
	call.uni (retval0), 
	vprintf, 
	(
	param0, 
	param1
	);
	ld.param.b32 	%r33, [retval0];
	} // callseq 52
	{ // callseq 53, 0
	.param .b64 param0;
	st.param.b64 	[param0], %rd8;
	.param .b64 param1;
	st.param.b64 	[param1], 0;
	.param .b32 retval0;
	call.uni (retval0), 
	vprintf, 
	(
	param0, 
	param1
	);
	ld.param.b32 	%r35, [retval0];
	} // callseq 53
$L__BB6_44:
	ret;

}
	// .globl	_Z17calculate_fitnessPiS_S_S_S_iS_S_i
.visible .entry _Z17calculate_fitnessPiS_S_S_S_iS_S_i(
	.param .u64 .ptr .align 1 _Z17calculate_fitnessPiS_S_S_S_iS_S_i_param_0,
	.param .u64 .ptr .align 1 _Z17calculate_fitnessPiS_S_S_S_iS_S_i_param_1,
	.param .u64 .ptr .align 1 _Z17calculate_fitnessPiS_S_S_S_iS_S_i_param_2,
	.param .u64 .ptr .align 1 _Z17calculate_fitnessPiS_S_S_S_iS_S_i_param_3,
	.param .u64 .ptr .align 1 _Z17calculate_fitnessPiS_S_S_S_iS_S_i_param_4,
	.param .u32 _Z17calculate_fitnessPiS_S_S_S_iS_S_i_param_5,
	.param .u64 .ptr .align 1 _Z17calculate_fitnessPiS_S_S_S_iS_S_i_param_6,
	.param .u64 .ptr .align 1 _Z17calculate_fitnessPiS_S_S_S_iS_S_i_param_7,
	.param .u32 _Z17calculate_fitnessPiS_S_S_S_iS_S_i_param_8
)
{
	.reg .pred 	%p<29>;
	.reg .b32 	%r<235>;
	.reg .b64 	%rd<69>;

	ld.param.u64 	%rd16, [_Z17calculate_fitnessPiS_S_S_S_iS_S_i_param_0];
	ld.param.u64 	%rd17, [_Z17calculate_fitnessPiS_S_S_S_iS_S_i_param_1];
	ld.param.u64 	%rd18, [_Z17calculate_fitnessPiS_S_S_S_iS_S_i_param_2];
	ld.param.u64 	%rd12, [_Z17calculate_fitnessPiS_S_S_S_iS_S_i_param_3];
	ld.param.u32 	%r104, [_Z17calculate_fitnessPiS_S_S_S_iS_S_i_param_5];
	ld.param.u64 	%rd14, [_Z17calculate_fitnessPiS_S_S_S_iS_S_i_param_6];
	ld.param.u64 	%rd15, [_Z17calculate_fitnessPiS_S_S_S_iS_S_i_param_7];
	ld.param.u32 	%r102, [_Z17calculate_fitnessPiS_S_S_S_iS_S_i_param_8];
	cvta.to.global.u64 	%rd1, %rd18;
	cvta.to.global.u64 	%rd2, %rd16;
	cvta.to.global.u64 	%rd3, %rd17;
	mov.u32 	%r105, %tid.x;
	mov.u32 	%r1, %ctaid.y;
	mov.u32 	%r106, %ntid.x;
	mov.u32 	%r107, %ctaid.x;
	mad.lo.s32 	%r2, %r106, %r107, %r105;
	setp.gt.s32 	%p1, %r104, %r2;
	sub.s32 	%r108, %r104, %r2;
	add.s32 	%r109, %r108, 1;
	selp.b32 	%r3, 1, %r109, %p1;
	setp.lt.s32 	%p2, %r3, 1;
	mov.b32 	%r234, 0;
	@%p2 bra 	$L__BB7_44;
	cvta.to.global.u64 	%rd19, %rd12;
	mul.lo.s32 	%r4, %r102, %r1;
	mul.wide.u32 	%rd20, %r1, 4;
	add.s64 	%rd21, %rd19, %rd20;
	ld.global.u32 	%r5, [%rd21];
	cvta.to.global.u64 	%rd4, %rd14;
	cvta.to.global.u64 	%rd5, %rd15;
	mov.b32 	%r183, 0;
	mov.u32 	%r234, %r183;
$L__BB7_2:
	add.s32 	%r8, %r183, %r2;
	mul.wide.s32 	%rd22, %r8, 4;
	add.s64 	%rd23, %rd4, %rd22;
	ld.global.u32 	%r9, [%rd23];
	setp.lt.s32 	%p3, %r9, 1;
	mov.b32 	%r189, 0;
	mov.u32 	%r190, %r189;
	@%p3 bra 	$L__BB7_43;
	add.s64 	%rd25, %rd5, %rd22;
	ld.global.u32 	%r10, [%rd25];
	and.b32  	%r11, %r9, 7;
	setp.lt.u32 	%p4, %r9, 8;
	mov.b32 	%r220, 0;
	mov.u32 	%r190, %r220;
	mov.u32 	%r189, %r220;
	@%p4 bra 	$L__BB7_22;
	and.b32  	%r115, %r9, 2147483640;
	neg.s32 	%r186, %r115;
	mov.b32 	%r190, 0;
	mov.u32 	%r185, %r10;
	mov.u32 	%r189, %r190;
$L__BB7_5:
	.pragma "nounroll";
	mul.wide.s32 	%rd26, %r185, 4;
	add.s64 	%rd27, %rd3, %rd26;
	add.s64 	%rd6, %rd27, 16;
	add.s64 	%rd28, %rd1, %rd26;
	add.s64 	%rd7, %rd28, 16;
	ld.global.u32 	%r116, [%rd27];
	add.s32 	%r117, %r116, %r4;
	mul.wide.s32 	%rd29, %r117, 4;
	add.s64 	%rd30, %rd2, %rd29;
	ld.global.u32 	%r118, [%rd30];
	setp.ne.s32 	%p5, %r118, 1;
	@%p5 bra 	$L__BB7_7;
	add.s32 	%r189, %r189, 1;
	ld.global.u32 	%r119, [%rd7+-16];
	add.s32 	%r190, %r119, %r190;
$L__BB7_7:
	ld.global.u32 	%r120, [%rd6+-12];
	add.s32 	%r121, %r120, %r4;
	mul.wide.s32 	%rd31, %r121, 4;
	add.s64 	%rd32, %rd2, %rd31;
	ld.global.u32 	%r122, [%rd32];
	setp.ne.s32 	%p6, %r122, 1;
	@%p6 bra 	$L__BB7_9;
	add.s32 	%r189, %r189, 1;
	ld.global.u32 	%r123, [%rd7+-12];
	add.s32 	%r190, %r123, %r190;
$L__BB7_9:
	ld.global.u32 	%r124, [%rd6+-8];
	add.s32 	%r125, %r124, %r4;
	mul.wide.s32 	%rd33, %r125, 4;
	add.s64 	%rd34, %rd2, %rd33;
	ld.global.u32 	%r126, [%rd34];
	setp.ne.s32 	%p7, %r126, 1;
	@%p7 bra 	$L__BB7_11;
	add.s32 	%r189, %r189, 1;
	ld.global.u32 	%r127, [%rd7+-8];
	add.s32 	%r190, %r127, %r190;
$L__BB7_11:
	ld.global.u32 	%r128, [%rd6+-4];
	add.s32 	%r129, %r128, %r4;
	mul.wide.s32 	%rd35, %r129, 4;
	add.s64 	%rd36, %rd2, %rd35;
	ld.global.u32 	%r130, [%rd36];
	setp.ne.s32 	%p8, %r130, 1;
	@%p8 bra 	$L__BB7_13;
	add.s32 	%r189, %r189, 1;
	ld.global.u32 	%r131, [%rd7+-4];
	add.s32 	%r190, %r131, %r190;
$L__BB7_13:
	ld.global.u32 	%r132, [%rd6];
	add.s32 	%r133, %r132, %r4;
	mul.wide.s32 	%rd37, %r133, 4;
	add.s64 	%rd38, %rd2, %rd37;
	ld.global.u32 	%r134, [%rd38];
	setp.ne.s32 	%p9, %r134, 1;
	@%p9 bra 	$L__BB7_15;
	add.s32 	%r189, %r189, 1;
	ld.global.u32 	%r135, [%rd7];
	add.s32 	%r190, %r135, %r190;
$L__BB7_15:
	ld.global.u32 	%r136, [%rd6+4];
	add.s32 	%r137, %r136, %r4;
	mul.wide.s32 	%rd39, %r137, 4;
	add.s64 	%rd40, %rd2, %rd39;
	ld.global.u32 	%r138, [%rd40];
	setp.ne.s32 	%p10, %r138, 1;
	@%p10 bra 	$L__BB7_17;
	add.s32 	%r189, %r189, 1;
	ld.global.u32 	%r139, [%rd7+4];
	add.s32 	%r190, %r139, %r190;
$L__BB7_17:
	ld.global.u32 	%r140, [%rd6+8];
	add.s32 	%r141, %r140, %r4;
	mul.wide.s32 	%rd41, %r141, 4;
	add.s64 	%rd42, %rd2, %rd41;
	ld.global.u32 	%r142, [%rd42];
	setp.ne.s32 	%p11, %r142, 1;
	@%p11 bra 	$L__BB7_19;
	add.s32 	%r189, %r189, 1;
	ld.global.u32 	%r143, [%rd7+8];
	add.s32 	%r190, %r143, %r190;
$L__BB7_19:
	ld.global.u32 	%r144, [%rd6+12];
	add.s32 	%r145, %r144, %r4;
	mul.wide.s32 	%rd43, %r145, 4;
	add.s64 	%rd44, %rd2, %rd43;
	ld.global.u32 	%r146, [%rd44];
	setp.ne.s32 	%p12, %r146, 1;
	@%p12 bra 	$L__BB7_21;
	add.s32 	%r189, %r189, 1;
	ld.global.u32 	%r147, [%rd7+12];
	add.s32 	%r190, %r147, %r190;
$L__BB7_21:
	and.b32  	%r220, %r9, 2147483640;
	add.s32 	%r186, %r186, 8;
	add.s32 	%r185, %r185, 8;
	setp.ne.s32 	%p13, %r186, 0;
	@%p13 bra 	$L__BB7_5;
$L__BB7_22:
	setp.eq.s32 	%p14, %r11, 0;
	@%p14 bra 	$L__BB7_43;
	and.b32  	%r57, %r9, 3;
	setp.lt.u32 	%p15, %r11, 4;
	@%p15 bra 	$L__BB7_33;
	add.s32 	%r149, %r10, %r220;
	mul.wide.s32 	%rd45, %r149, 4;
	add.s64 	%rd8, %rd3, %rd45;
	ld.global.u32 	%r150, [%rd8];
	add.s32 	%r151, %r150, %r4;
	mul.wide.s32 	%rd46, %r151, 4;
	add.s64 	%rd47, %rd2, %rd46;
	ld.global.u32 	%r152, [%rd47];
	setp.ne.s32 	%p16, %r152, 1;
	add.s64 	%rd9, %rd1, %rd45;
	@%p16 bra 	$L__BB7_26;
	add.s32 	%r189, %r189, 1;
	ld.global.u32 	%r153, [%rd9];
	add.s32 	%r190, %r153, %r190;
$L__BB7_26:
	ld.global.u32 	%r154, [%rd8+4];
	add.s32 	%r155, %r154, %r4;
	mul.wide.s32 	%rd48, %r155, 4;
	add.s64 	%rd49, %rd2, %rd48;
	ld.global.u32 	%r156, [%rd49];
	setp.ne.s32 	%p17, %r156, 1;
	@%p17 bra 	$L__BB7_28;
	add.s32 	%r189, %r189, 1;
	ld.global.u32 	%r157, [%rd9+4];
	add.s32 	%r190, %r157, %r190;
$L__BB7_28:
	ld.global.u32 	%r158, [%rd8+8];
	add.s32 	%r159, %r158, %r4;
	mul.wide.s32 	%rd50, %r159, 4;
	add.s64 	%rd51, %rd2, %rd50;
	ld.global.u32 	%r160, [%rd51];
	setp.ne.s32 	%p18, %r160, 1;
	@%p18 bra 	$L__BB7_30;
	add.s32 	%r189, %r189, 1;
	ld.global.u32 	%r161, [%rd9+8];
	add.s32 	%r190, %r161, %r190;
$L__BB7_30:
	ld.global.u32 	%r162, [%rd8+12];
	add.s32 	%r163, %r162, %r4;
	mul.wide.s32 	%rd52, %r163, 4;
	add.s64 	%rd53, %rd2, %rd52;
	ld.global.u32 	%r164, [%rd53];
	setp.ne.s32 	%p19, %r164, 1;
	@%p19 bra 	$L__BB7_32;
	add.s32 	%r189, %r189, 1;
	ld.global.u32 	%r165, [%rd9+12];
	add.s32 	%r190, %r165, %r190;
$L__BB7_32:
	add.s32 	%r220, %r220, 4;
$L__BB7_33:
	setp.eq.s32 	%p20, %r57, 0;
	@%p20 bra 	$L__BB7_43;
	setp.eq.s32 	%p21, %r57, 1;
	@%p21 bra 	$L__BB7_40;
	add.s32 	%r167, %r10, %r220;
	mul.wide.s32 	%rd54, %r167, 4;
	add.s64 	%rd10, %rd3, %rd54;
	ld.global.u32 	%r168, [%rd10];
	add.s32 	%r169, %r168, %r4;
	mul.wide.s32 	%rd55, %r169, 4;
	add.s64 	%rd56, %rd2, %rd55;
	ld.global.u32 	%r170, [%rd56];
	setp.ne.s32 	%p22, %r170, 1;
	add.s64 	%rd11, %rd1, %rd54;
	@%p22 bra 	$L__BB7_37;
	add.s32 	%r189, %r189, 1;
	ld.global.u32 	%r171, [%rd11];
	add.s32 	%r190, %r171, %r190;
$L__BB7_37:
	ld.global.u32 	%r172, [%rd10+4];
	add.s32 	%r173, %r172, %r4;
	mul.wide.s32 	%rd57, %r173, 4;
	add.s64 	%rd58, %rd2, %rd57;
	ld.global.u32 	%r174, [%rd58];
	setp.ne.s32 	%p23, %r174, 1;
	@%p23 bra 	$L__BB7_39;
	add.s32 	%r189, %r189, 1;
	ld.global.u32 	%r175, [%rd11+4];
	add.s32 	%r190, %r175, %r190;
$L__BB7_39:
	add.s32 	%r220, %r220, 2;
$L__BB7_40:
	and.b32  	%r176, %r9, 1;
	setp.eq.b32 	%p24, %r176, 1;
	not.pred 	%p25, %p24;
	@%p25 bra 	$L__BB7_43;
	add.s32 	%r94, %r10, %r220;
	mul.wide.s32 	%rd59, %r94, 4;
	add.s64 	%rd60, %rd3, %rd59;
	ld.global.u32 	%r177, [%rd60];
	add.s32 	%r178, %r177, %r4;
	mul.wide.s32 	%rd61, %r178, 4;
	add.s64 	%rd62, %rd2, %rd61;
	ld.global.u32 	%r179, [%rd62];
	setp.ne.s32 	%p26, %r179, 1;
	@%p26 bra 	$L__BB7_43;
	add.s32 	%r189, %r189, 1;
	add.s64 	%rd64, %rd1, %rd59;
	ld.global.u32 	%r180, [%rd64];
	add.s32 	%r190, %r180, %r190;
$L__BB7_43:
	setp.eq.s32 	%p27, %r189, %r5;
	selp.b32 	%r181, %r190, 0, %p27;
	add.s32 	%r234, %r181, %r234;
	add.s32 	%r183, %r183, 1;
	setp.ne.s32 	%p28, %r183, %r3;
	@%p28 bra 	$L__BB7_2;
$L__BB7_44:
	ld.param.u64 	%rd68, [_Z17calculate_fitnessPiS_S_S_S_iS_S_i_param_4];
	cvta.to.global.u64 	%rd65, %rd68;
	mul.wide.u32 	%rd66, %r1, 4;
	add.s64 	%rd67, %rd65, %rd66;
	atom.global.add.u32 	%r182, [%rd67], %r234;
	ret;

}
	// .globl	_Z16calculate_resultPiS_S_S_S_S_ii
.visible .entry _Z16calculate_resultPiS_S_S_S_S_ii(
	.param .u64 .ptr .align 1 _Z16calculate_resultPiS_S_S_S_S_ii_param_0,
	.param .u64 .ptr .align 1 _Z16calculate_resultPiS_S_S_S_S_ii_param_1,
	.param .u64 .ptr .align 1 _Z16calculate_resultPiS_S_S_S_S_ii_param_2,
	.param .u64 .ptr .align 1 _Z16calculate_resultPiS_S_S_S_S_ii_param_3,
	.param .u64 .ptr .align 1 _Z16calculate_resultPiS_S_S_S_S_ii_param_4,
	.param .u64 .ptr .align 1 _Z16calculate_resultPiS_S_S_S_S_ii_param_5,
	.param .u32 _Z16calculate_resultPiS_S_S_S_S_ii_param_6,
	.param .u32 _Z16calculate_resultPiS_S_S_S_S_ii_param_7
)
{
	.reg .pred 	%p<17>;
	.reg .b32 	%r<43>;
	.reg .b64 	%rd<32>;

	ld.param.u64 	%rd10, [_Z16calculate_resultPiS_S_S_S_S_ii_param_0];
	ld.param.u64 	%rd11, [_Z16calculate_resultPiS_S_S_S_S_ii_param_1];
	ld.param.u64 	%rd12, [_Z16calculate_resultPiS_S_S_S_S_ii_param_2];
	ld.param.u64 	%rd13, [_Z16calculate_resultPiS_S_S_S_S_ii_param_3];
	ld.param.u64 	%rd14, [_Z16calculate_resultPiS_S_S_S_S_ii_param_4];
	ld.param.u64 	%rd9, [_Z16calculate_resultPiS_S_S_S_S_ii_param_5];
	ld.param.u32 	%r19, [_Z16calculate_resultPiS_S_S_S_S_ii_param_6];
	cvta.to.global.u64 	%rd1, %rd13;
	cvta.to.global.u64 	%rd2, %rd14;
	cvta.to.global.u64 	%rd3, %rd11;
	cvta.to.global.u64 	%rd4, %rd12;
	cvta.to.global.u64 	%rd5, %rd10;
	setp.gt.s32 	%p1, %r19, 0;
	@%p1 bra 	$L__BB8_5;
	mov.b32 	%r41, 0;
$L__BB8_2:
	mul.wide.u32 	%rd15, %r41, 4;
	add.s64 	%rd16, %rd5, %rd15;
	ld.global.u32 	%r14, [%rd16];
	setp.lt.s32 	%p2, %r14, 1100000;
	@%p2 bra 	$L__BB8_24;
	ld.global.u32 	%r15, [%rd4];
	setp.lt.s32 	%p3, %r15, 1;
	@%p3 bra 	$L__BB8_23;
	mov.b32 	%r42, 0;
	bra.uni 	$L__BB8_22;
$L__BB8_5:
	cvta.to.global.u64 	%rd6, %rd9;
	mov.b32 	%r37, 0;
$L__BB8_6:
	mul.wide.u32 	%rd21, %r37, 4;
	add.s64 	%rd22, %rd5, %rd21;
	ld.global.u32 	%r2, [%rd22];
	setp.lt.s32 	%p7, %r2, 1100000;
	@%p7 bra 	$L__BB8_20;
	ld.global.u32 	%r3, [%rd4];
	setp.lt.s32 	%p8, %r3, 1;
	@%p8 bra 	$L__BB8_11;
	mov.b32 	%r38, 0;
$L__BB8_9:
	mul.wide.u32 	%rd23, %r38, 4;
	add.s64 	%rd24, %rd3, %rd23;
	ld.global.u32 	%r27, [%rd24];
	setp.eq.s32 	%p9, %r27, %r2;
	@%p9 bra 	$L__BB8_20;
	add.s32 	%r38, %r38, 1;
	setp.lt.s32 	%p10, %r38, %r3;
	@%p10 bra 	$L__BB8_9;
$L__BB8_11:
	mul.lo.s32 	%r12, %r37, %r19;
	mov.b32 	%r39, 0;
$L__BB8_12:
	add.s32 	%r29, %r39, %r12;
	mul.wide.u32 	%rd25, %r29, 4;
	add.s64 	%rd26, %rd6, %rd25;
	ld.global.u32 	%r30, [%rd26];
	setp.ne.s32 	%p11, %r30, 1;
	@%p11 bra 	$L__BB8_18;
	ld.global.u32 	%r7, [%rd2];
	setp.lt.s32 	%p12, %r7, 1;
	@%p12 bra 	$L__BB8_17;
	mov.b32 	%r40, 0;
	mov.u64 	%rd31, %rd1;
$L__BB8_15:
	ld.global.u32 	%r32, [%rd31];
	setp.eq.s32 	%p13, %r32, %r39;
	@%p13 bra 	$L__BB8_18;
	add.s32 	%r40, %r40, 1;
	add.s64 	%rd31, %rd31, 4;
	setp.lt.s32 	%p14, %r40, %r7;
	@%p14 bra 	$L__BB8_15;
$L__BB8_17:
	add.s32 	%r33, %r7, 1;
	st.global.u32 	[%rd2], %r33;
	mul.wide.s32 	%rd27, %r7, 4;
	add.s64 	%rd28, %rd1, %rd27;
	st.global.u32 	[%rd28], %r39;
$L__BB8_18:
	add.s32 	%r39, %r39, 1;
	setp.eq.s32 	%p15, %r39, %r19;
	@%p15 bra 	$L__BB8_19;
	bra.uni 	$L__BB8_12;
$L__BB8_19:
	ld.global.u32 	%r34, [%rd4];
	mul.wide.s32 	%rd29, %r34, 4;
	add.s64 	%rd30, %rd3, %rd29;
	st.global.u32 	[%rd30], %r2;
	ld.global.u32 	%r35, [%rd4];
	add.s32 	%r36, %r35, 1;
	st.global.u32 	[%rd4], %r36;
$L__BB8_20:
	add.s32 	%r37, %r37, 1;
	setp.eq.s32 	%p16, %r37, 100;
	@%p16 bra 	$L__BB8_25;
	bra.uni 	$L__BB8_6;
$L__BB8_21:
	add.s32 	%r42, %r42, 1;
	setp.ge.s32 	%p5, %r42, %r15;
	@%p5 bra 	$L__BB8_23;
$L__BB8_22:
	mul.wide.u32 	%rd17, %r42, 4;
	add.s64 	%rd18, %rd3, %rd17;
	ld.global.u32 	%r22, [%rd18];
	setp.eq.s32 	%p4, %r22, %r14;
	@%p4 bra 	$L__BB8_24;
	bra.uni 	$L__BB8_21;
$L__BB8_23:
	mul.wide.s32 	%rd19, %r15, 4;
	add.s64 	%rd20, %rd3, %rd19;
	st.global.u32 	[%rd20], %r14;
	ld.global.u32 	%r23, [%rd4];
	add.s32 	%r24, %r23, 1;
	st.global.u32 	[%rd4], %r24;
$L__BB8_24:
	add.s32 	%r41, %r41, 1;
	setp.ne.s32 	%p6, %r41, 100;
	@%p6 bra 	$L__BB8_2;
$L__BB8_25:
	ret;

}
	// .globl	_Z8mutationPiS_iS_liS_S_Pf
.visible .entry _Z8mutationPiS_iS_liS_S_Pf(
	.param .u64 .ptr .align 1 _Z8mutationPiS_iS_liS_S_Pf_param_0,
	.param .u64 .ptr .align 1 _Z8mutationPiS_iS_liS_S_Pf_param_1,
	.param .u32 _Z8mutationPiS_iS_liS_S_Pf_param_2,
	.param .u64 .ptr .align 1 _Z8mutationPiS_iS_liS_S_Pf_param_3,
	.param .u64 _Z8mutationPiS_iS_liS_S_Pf_param_4,
	.param .u32 _Z8mutationPiS_iS_liS_S_Pf_param_5,
	.param .u64 .ptr .align 1 _Z8mutationPiS_iS_liS_S_Pf_param_6,
	.param .u64 .ptr .align 1 _Z8mutationPiS_iS_liS_S_Pf_param_7,
	.param .u64 .ptr .align 1 _Z8mutationPiS_iS_liS_S_Pf_param_8
)
{
	.local .align 8 .b8 	__local_depot9[48];
	.reg .b64 	%SP;
	.reg .b64 	%SPL;
	.reg .pred 	%p<73>;
	.reg .b32 	%r<1224>;
	.reg .b32 	%f<7>;
	.reg .b64 	%rd<39>;

	mov.u64 	%SPL, __local_depot9;
	ld.param.u32 	%r548, [_Z8mutationPiS_iS_liS_S_Pf_param_2];
	ld.param.u64 	%rd13, [_Z8mutationPiS_iS_liS_S_Pf_param_3];
	ld.param.u64 	%rd14, [_Z8mutationPiS_iS_liS_S_Pf_param_4];
	ld.param.u64 	%rd15, [_Z8mutationPiS_iS_liS_S_Pf_param_8];
	cvta.to.global.u64 	%rd1, %rd15;
	add.u64 	%rd2, %SPL, 0;
	mov.u32 	%r549, %tid.x;
	mov.u32 	%r550, %ctaid.x;
	mov.u32 	%r551, %ntid.x;
	mad.lo.s32 	%r552, %r550, %r551, %r549;
	cvt.s64.s32 	%rd3, %r552;
	cvt.u32.u64 	%r553, %rd14;
	xor.b32  	%r554, %r553, -1429050551;
	mul.lo.s32 	%r555, %r554, 1099087573;
	{ .reg .b32 tmp; mov.b64 {tmp, %r556}, %rd14; }
	xor.b32  	%r557, %r556, -136515619;
	mul.lo.s32 	%r558, %r557, -1703105765;
	add.s32 	%r559, %r555, %r558;
	add.s32 	%r1, %r559, 6615241;
	add.s32 	%r957, %r555, 123456789;
	st.local.v2.u32 	[%rd2], {%r1, %r957};
	xor.b32  	%r560, %r555, 362436069;
	add.s32 	%r561, %r558, 521288629;
	st.local.v2.u32 	[%rd2+8], {%r560, %r561};
	xor.b32  	%r562, %r558, 88675123;
	add.s32 	%r953, %r555, 5783321;
	st.local.v2.u32 	[%rd2+16], {%r562, %r953};
	setp.eq.s32 	%p1, %r552, 0;
	@%p1 bra 	$L__BB9_115;
	mov.b32 	%r940, 0;
	mov.u64 	%rd38, %rd3;
$L__BB9_2:
	mov.u64 	%rd4, %rd38;
	and.b64  	%rd5, %rd4, 3;
	setp.eq.s64 	%p2, %rd5, 0;
	@%p2 bra 	$L__BB9_114;
	mul.wide.u32 	%rd17, %r940, 3200;
	mov.u64 	%rd18, precalc_xorwow_matrix;
	add.s64 	%rd6, %rd18, %rd17;
	mov.b32 	%r953, 0;
	mov.u32 	%r954, %r953;
	mov.u32 	%r955, %r953;
	mov.u32 	%r956, %r953;
	mov.u32 	%r957, %r953;
	mov.u32 	%r946, %r953;
$L__BB9_4:
	mul.wide.u32 	%rd19, %r946, 4;
	add.s64 	%rd20, %rd2, %rd19;
	ld.local.u32 	%r13, [%rd20+4];
	shl.b32 	%r14, %r946, 5;
	mov.b32 	%r952, 0;
$L__BB9_5:
	.pragma "nounroll";
	shr.u32 	%r566, %r13, %r952;
	and.b32  	%r567, %r566, 1;
	setp.eq.b32 	%p3, %r567, 1;
	not.pred 	%p4, %p3;
	add.s32 	%r568, %r14, %r952;
	mul.lo.s32 	%r569, %r568, 5;
	mul.wide.u32 	%rd21, %r569, 4;
	add.s64 	%rd7, %rd6, %rd21;
	@%p4 bra 	$L__BB9_7;
	ld.global.u32 	%r570, [%rd7];
	xor.b32  	%r957, %r957, %r570;
	ld.global.u32 	%r571, [%rd7+4];
	xor.b32  	%r956, %r956, %r571;
	ld.global.u32 	%r572, [%rd7+8];
	xor.b32  	%r955, %r955, %r572;
	ld.global.u32 	%r573, [%rd7+12];
	xor.b32  	%r954, %r954, %r573;
	ld.global.u32 	%r574, [%rd7+16];
	xor.b32  	%r953, %r953, %r574;
$L__BB9_7:
	and.b32  	%r576, %r566, 2;
	setp.eq.s32 	%p5, %r576, 0;
	@%p5 bra 	$L__BB9_9;
	ld.global.u32 	%r577, [%rd7+20];
	xor.b32  	%r957, %r957, %r577;
	ld.global.u32 	%r578, [%rd7+24];
	xor.b32  	%r956, %r956, %r578;
	ld.global.u32 	%r579, [%rd7+28];
	xor.b32  	%r955, %r955, %r579;
	ld.global.u32 	%r580, [%rd7+32];
	xor.b32  	%r954, %r954, %r580;
	ld.global.u32 	%r581, [%rd7+36];
	xor.b32  	%r953, %r953, %r581;
$L__BB9_9:
	and.b32  	%r583, %r566, 4;
	setp.eq.s32 	%p6, %r583, 0;
	@%p6 bra 	$L__BB9_11;
	ld.global.u32 	%r584, [%rd7+40];
	xor.b32  	%r957, %r957, %r584;
	ld.global.u32 	%r585, [%rd7+44];
	xor.b32  	%r956, %r956, %r585;
	ld.global.u32 	%r586, [%rd7+48];
	xor.b32  	%r955, %r955, %r586;
	ld.global.u32 	%r587, [%rd7+52];
	xor.b32  	%r954, %r954, %r587;
	ld.global.u32 	%r588, [%rd7+56];
	xor.b32  	%r953, %r953, %r588;
$L__BB9_11:
	and.b32  	%r590, %r566, 8;
	setp.eq.s32 	%p7, %r590, 0;
	@%p7 bra 	$L__BB9_13;
	ld.global.u32 	%r591, [%rd7+60];
	xor.b32  	%r957, %r957, %r591;
	ld.global.u32 	%r592, [%rd7+64];
	xor.b32  	%r956, %r956, %r592;
	ld.global.u32 	%r593, [%rd7+68];
	xor.b32  	%r955, %r955, %r593;
	ld.global.u32 	%r594, [%rd7+72];
	xor.b32  	%r954, %r954, %r594;
	ld.global.u32 	%r595, [%rd7+76];
	xor.b32  	%r953, %r953, %r595;
$L__BB9_13:
	and.b32  	%r597, %r566, 16;
	setp.eq.s32 	%p8, %r597, 0;
	@%p8 bra 	$L__BB9_15;
	ld.global.u32 	%r598, [%rd7+80];
	xor.b32  	%r957, %r957, %r598;
	ld.global.u32 	%r599, [%rd7+84];
	xor.b32  	%r956, %r956, %r599;
	ld.global.u32 	%r600, [%rd7+88];
	xor.b32  	%r955, %r955, %r600;
	ld.global.u32 	%r601, [%rd7+92];
	xor.b32  	%r954, %r954, %r601;
	ld.global.u32 	%r602, [%rd7+96];
	xor.b32  	%r953, %r953, %r602;
$L__BB9_15:
	and.b32  	%r604, %r566, 32;
	setp.eq.s32 	%p9, %r604, 0;
	@%p9 bra 	$L__BB9_17;
	ld.global.u32 	%r605, [%rd7+100];
	xor.b32  	%r957, %r957, %r605;
	ld.global.u32 	%r606, [%rd7+104];
	xor.b32  	%r956, %r956, %r606;
	ld.global.u32 	%r607, [%rd7+108];
	xor.b32  	%r955, %r955, %r607;
	ld.global.u32 	%r608, [%rd7+112];
	xor.b32  	%r954, %r954, %r608;
	ld.global.u32 	%r609, [%rd7+116];
	xor.b32  	%r953, %r953, %r609;
$L__BB9_17:
	and.b32  	%r611, %r566, 64;
	setp.eq.s32 	%p10, %r611, 0;
	@%p10 bra 	$L__BB9_19;
	ld.global.u32 	%r612, [%rd7+120];
	xor.b32  	%r957, %r957, %r612;
	ld.global.u32 	%r613, [%rd7+124];
	xor.b32  	%r956, %r956, %r613;
	ld.global.u32 	%r614, [%rd7+128];
	xor.b32  	%r955, %r955, %r614;
	ld.global.u32 	%r615, [%rd7+132];
	xor.b32  	%r954, %r954, %r615;
	ld.global.u32 	%r616, [%rd7+136];
	xor.b32  	%r953, %r953, %r616;
$L__BB9_19:
	and.b32  	%r618, %r566, 128;
	setp.eq.s32 	%p11, %r618, 0;
	@%p11 bra 	$L__BB9_21;
	ld.global.u32 	%r619, [%rd7+140];
	xor.b32  	%r957, %r957, %r619;
	ld.global.u32 	%r620, [%rd7+144];
	xor.b32  	%r956, %r956, %r620;
	ld.global.u32 	%r621, [%rd7+148];
	xor.b32  	%r955, %r955, %r621;
	ld.global.u32 	%r622, [%rd7+152];
	xor.b32  	%r954, %r954, %r622;
	ld.global.u32 	%r623, [%rd7+156];
	xor.b32  	%r953, %r953, %r623;
$L__BB9_21:
	and.b32  	%r625, %r566, 256;
	setp.eq.s32 	%p12, %r625, 0;
	@%p12 bra 	$L__BB9_23;
	ld.global.u32 	%r626, [%rd7+160];
	xor.b32  	%r957, %r957, %r626;
	ld.global.u32 	%r627, [%rd7+164];
	xor.b32  	%r956, %r956, %r627;
	ld.global.u32 	%r628, [%rd7+168];
	xor.b32  	%r955, %r955, %r628;
	ld.global.u32 	%r629, [%rd7+172];
	xor.b32  	%r954, %r954, %r629;
	ld.global.u32 	%r630, [%rd7+176];
	xor.b32  	%r953, %r953, %r630;
$L__BB9_23:
	and.b32  	%r632, %r566, 512;
	setp.eq.s32 	%p13, %r632, 0;
	@%p13 bra 	$L__BB9_25;
	ld.global.u32 	%r633, [%rd7+180];
	xor.b32  	%r957, %r957, %r633;
	ld.global.u32 	%r634, [%rd7+184];
	xor.b32  	%r956, %r956, %r634;
	ld.global.u32 	%r635, [%rd7+188];
	xor.b32  	%r955, %r955, %r635;
	ld.global.u32 	%r636, [%rd7+192];
	xor.b32  	%r954, %r954, %r636;
	ld.global.u32 	%r637, [%rd7+196];
	xor.b32  	%r953, %r953, %r637;
$L__BB9_25:
	and.b32  	%r639, %r566, 1024;
	setp.eq.s32 	%p14, %r639, 0;
	@%p14 bra 	$L__BB9_27;
	ld.global.u32 	%r640, [%rd7+200];
	xor.b32  	%r957, %r957, %r640;
	ld.global.u32 	%r641, [%rd7+204];
	xor.b32  	%r956, %r956, %r641;
	ld.global.u32 	%r642, [%rd7+208];
	xor.b32  	%r955, %r955, %r642;
	ld.global.u32 	%r643, [%rd7+212];
	xor.b32  	%r954, %r954, %r643;
	ld.global.u32 	%r644, [%rd7+216];
	xor.b32  	%r953, %r953, %r644;
$L__BB9_27:
	and.b32  	%r646, %r566, 2048;
	setp.eq.s32 	%p15, %r646, 0;
	@%p15 bra 	$L__BB9_29;
	ld.global.u32 	%r647, [%rd7+220];
	xor.b32  	%r957, %r957, %r647;
	ld.global.u32 	%r648, [%rd7+224];
	xor.b32  	%r956, %r956, %r648;
	ld.global.u32 	%r649, [%rd7+228];
	xor.b32  	%r955, %r955, %r649;
	ld.global.u32 	%r650, [%rd7+232];
	xor.b32  	%r954, %r954, %r650;
	ld.global.u32 	%r651, [%rd7+236];
	xor.b32  	%r953, %r953, %r651;
$L__BB9_29:
	and.b32  	%r653, %r566, 4096;
	setp.eq.s32 	%p16, %r653, 0;
	@%p16 bra 	$L__BB9_31;
	ld.global.u32 	%r654, [%rd7+240];
	xor.b32  	%r957, %r957, %r654;
	ld.global.u32 	%r655, [%rd7+244];
	xor.b32  	%r956, %r956, %r655;
	ld.global.u32 	%r656, [%rd7+248];
	xor.b32  	%r955, %r955, %r656;
	ld.global.u32 	%r657, [%rd7+252];
	xor.b32  	%r954, %r954, %r657;
	ld.global.u32 	%r658, [%rd7+256];
	xor.b32  	%r953, %r953, %r658;
$L__BB9_31:
	and.b32  	%r660, %r566, 8192;
	setp.eq.s32 	%p17, %r660, 0;
	@%p17 bra 	$L__BB9_33;
	ld.global.u32 	%r661, [%rd7+260];
	xor.b32  	%r957, %r957, %r661;
	ld.global.u32 	%r662, [%rd7+264];
	xor.b32  	%r956, %r956, %r662;
	ld.global.u32 	%r663, [%rd7+268];
	xor.b32  	%r955, %r955, %r663;
	ld.global.u32 	%r664, [%rd7+272];
	xor.b32  	%r954, %r954, %r664;
	ld.global.u32 	%r665, [%rd7+276];
	xor.b32  	%r953, %r953, %r665;
$L__BB9_33:
	and.b32  	%r667, %r566, 16384;
	setp.eq.s32 	%p18, %r667, 0;
	@%p18 bra 	$L__BB9_35;
	ld.global.u32 	%r668, [%rd7+280];
	xor.b32  	%r957, %r957, %r668;
	ld.global.u32 	%r669, [%rd7+284];
	xor.b32  	%r956, %r956, %r669;
	ld.global.u32 	%r670, [%rd7+288];
	xor.b32  	%r955, %r955, %r670;
	ld.global.u32 	%r671, [%rd7+292];
	xor.b32  	%r954, %r954, %r671;
	ld.global.u32 	%r672, [%rd7+296];
	xor.b32  	%r953, %r953, %r672;
$L__BB9_35:
	and.b32  	%r674, %r566, 32768;
	setp.eq.s32 	%p19, %r674, 0;
	@%p19 bra 	$L__BB9_37;
	ld.global.u32 	%r675, [%rd7+300];
	xor.b32  	%r957, %r957, %r675;
	ld.global.u32 	%r676, [%rd7+304];
	xor.b32  	%r956, %r956, %r676;
	ld.global.u32 	%r677, [%rd7+308];
	xor.b32  	%r955, %r955, %r677;
	ld.global.u32 	%r678, [%rd7+312];
	xor.b32  	%r954, %r954, %r678;
	ld.global.u32 	%r679, [%rd7+316];
	xor.b32  	%r953, %r953, %r679;
$L__BB9_37:
	add.s32 	%r952, %r952, 16;
	setp.ne.s32 	%p20, %r952, 32;
	@%p20 bra 	$L__BB9_5;
	mad.lo.s32 	%r680, %r946, -31, %r14;
	add.s32 	%r946, %r680, 1;
	setp.ne.s32 	%p21, %r946, 5;
	@%p21 bra 	$L__BB9_4;
	st.local.u32 	[%rd2+4], %r957;
	st.local.v2.u32 	[%rd2+8], {%r956, %r955};
	st.local.v2.u32 	[%rd2+16], {%r954, %r953};
	setp.eq.s64 	%p22, %rd5, 1;
	@%p22 bra 	$L__BB9_114;
	mov.b32 	%r953, 0;
	mov.u32 	%r1046, %r953;
	mov.u32 	%r1047, %r953;
	mov.u32 	%r1048, %r953;
	mov.u32 	%r957, %r953;
	mov.u32 	%r1038, %r953;
$L__BB9_41:
	mul.wide.u32 	%rd22, %r1038, 4;
	add.s64 	%rd23, %rd2, %rd22;
	ld.local.u32 	%r189, [%rd23+4];
	shl.b32 	%r190, %r1038, 5;
	mov.b32 	%r1044, 0;
$L__BB9_42:
	.pragma "nounroll";
	shr.u32 	%r683, %r189, %r1044;
	and.b32  	%r684, %r683, 1;
	setp.eq.b32 	%p23, %r684, 1;
	not.pred 	%p24, %p23;
	add.s32 	%r685, %r190, %r1044;
	mul.lo.s32 	%r686, %r685, 5;
	mul.wide.u32 	%rd24, %r686, 4;
	add.s64 	%rd8, %rd6, %rd24;
	@%p24 bra 	$L__BB9_44;
	ld.global.u32 	%r687, [%rd8];
	xor.b32  	%r957, %r957, %r687;
	ld.global.u32 	%r688, [%rd8+4];
	xor.b32  	%r1048, %r1048, %r688;
	ld.global.u32 	%r689, [%rd8+8];
	xor.b32  	%r1047, %r1047, %r689;
	ld.global.u32 	%r690, [%rd8+12];
	xor.b32  	%r1046, %r1046, %r690;
	ld.global.u32 	%r691, [%rd8+16];
	xor.b32  	%r953, %r953, %r691;
$L__BB9_44:
	and.b32  	%r693, %r683, 2;
	setp.eq.s32 	%p25, %r693, 0;
	@%p25 bra 	$L__BB9_46;
	ld.global.u32 	%r694, [%rd8+20];
	xor.b32  	%r957, %r957, %r694;
	ld.global.u32 	%r695, [%rd8+24];
	xor.b32  	%r1048, %r1048, %r695;
	ld.global.u32 	%r696, [%rd8+28];
	xor.b32  	%r1047, %r1047, %r696;
	ld.global.u32 	%r697, [%rd8+32];
	xor.b32  	%r1046, %r1046, %r697;
	ld.global.u32 	%r698, [%rd8+36];
	xor.b32  	%r953, %r953, %r698;
$L__BB9_46:
	and.b32  	%r700, %r683, 4;
	setp.eq.s32 	%p26, %r700, 0;
	@%p26 bra 	$L__BB9_48;
	ld.global.u32 	%r701, [%rd8+40];
	xor.b32  	%r957, %r957, %r701;
	ld.global.u32 	%r702, [%rd8+44];
	xor.b32  	%r1048, %r1048, %r702;
	ld.global.u32 	%r703, [%rd8+48];
	xor.b32  	%r1047, %r1047, %r703;
	ld.global.u32 	%r704, [%rd8+52];
	xor.b32  	%r1046, %r1046, %r704;
	ld.global.u32 	%r705, [%rd8+56];
	xor.b32  	%r953, %r953, %r705;
$L__BB9_48:
	and.b32  	%r707, %r683, 8;
	setp.eq.s32 	%p27, %r707, 0;
	@%p27 bra 	$L__BB9_50;
	ld.global.u32 	%r708, [%rd8+60];
	xor.b32  	%r957, %r957, %r708;
	ld.global.u32 	%r709, [%rd8+64];
	xor.b32  	%r1048, %r1048, %r709;
	ld.global.u32 	%r710, [%rd8+68];
	xor.b32  	%r1047, %r1047, %r710;
	ld.global.u32 	%r711, [%rd8+72];
	xor.b32  	%r1046, %r1046, %r711;
	ld.global.u32 	%r712, [%rd8+76];
	xor.b32  	%r953, %r953, %r712;
$L__BB9_50:
	and.b32  	%r714, %r683, 16;
	setp.eq.s32 	%p28, %r714, 0;
	@%p28 bra 	$L__BB9_52;
	ld.global.u32 	%r715, [%rd8+80];
	xor.b32  	%r957, %r957, %r715;
	ld.global.u32 	%r716, [%rd8+84];
	xor.b32  	%r1048, %r1048, %r716;
	ld.global.u32 	%r717, [%rd8+88];
	xor.b32  	%r1047, %r1047, %r717;
	ld.global.u32 	%r718, [%rd8+92];
	xor.b32  	%r1046, %r1046, %r718;
	ld.global.u32 	%r719, [%rd8+96];
	xor.b32  	%r953, %r953, %r719;
$L__BB9_52:
	and.b32  	%r721, %r683, 32;
	setp.eq.s32 	%p29, %r721, 0;
	@%p29 bra 	$L__BB9_54;
	ld.global.u32 	%r722, [%rd8+100];
	xor.b32  	%r957, %r957, %r722;
	ld.global.u32 	%r723, [%rd8+104];
	xor.b32  	%r1048, %r1048, %r723;
	ld.global.u32 	%r724, [%rd8+108];
	xor.b32  	%r1047, %r1047, %r724;
	ld.global.u32 	%r725, [%rd8+112];
	xor.b32  	%r1046, %r1046, %r725;
	ld.global.u32 	%r726, [%rd8+116];
	xor.b32  	%r953, %r953, %r726;
$L__BB9_54:
	and.b32  	%r728, %r683, 64;
	setp.eq.s32 	%p30, %r728, 0;
	@%p30 bra 	$L__BB9_56;
	ld.global.u32 	%r729, [%rd8+120];
	xor.b32  	%r957, %r957, %r729;
	ld.global.u32 	%r730, [%rd8+124];
	xor.b32  	%r1048, %r1048, %r730;
	ld.global.u32 	%r731, [%rd8+128];
	xor.b32  	%r1047, %r1047, %r731;
	ld.global.u32 	%r732, [%rd8+132];
	xor.b32  	%r1046, %r1046, %r732;
	ld.global.u32 	%r733, [%rd8+136];
	xor.b32  	%r953, %r953, %r733;
$L__BB9_56:
	and.b32  	%r735, %r683, 128;
	setp.eq.s32 	%p31, %r735, 0;
	@%p31 bra 	$L__BB9_58;
	ld.global.u32 	%r736, [%rd8+140];
	xor.b32  	%r957, %r957, %r736;
	ld.global.u32 	%r737, [%rd8+144];
	xor.b32  	%r1048, %r1048, %r737;
	ld.global.u32 	%r738, [%rd8+148];
	xor.b32  	%r1047, %r1047, %r738;
	ld.global.u32 	%r739, [%rd8+152];
	xor.b32  	%r1046, %r1046, %r739;
	ld.global.u32 	%r740, [%rd8+156];
	xor.b32  	%r953, %r953, %r740;
$L__BB9_58:
	and.b32  	%r742, %r683, 256;
	setp.eq.s32 	%p32, %r742, 0;
	@%p32 bra 	$L__BB9_60;
	ld.global.u32 	%r743, [%rd8+160];
	xor.b32  	%r957, %r957, %r743;
	ld.global.u32 	%r744, [%rd8+164];
	xor.b32  	%r1048, %r1048, %r744;
	ld.global.u32 	%r745, [%rd8+168];
	xor.b32  	%r1047, %r1047, %r745;
	ld.global.u32 	%r746, [%rd8+172];
	xor.b32  	%r1046, %r1046, %r746;
	ld.global.u32 	%r747, [%rd8+176];
	xor.b32  	%r953, %r953, %r747;
$L__BB9_60:
	and.b32  	%r749, %r683, 512;
	setp.eq.s32 	%p33, %r749, 0;
	@%p33 bra 	$L__BB9_62;
	ld.global.u32 	%r750, [%rd8+180];
	xor.b32  	%r957, %r957, %r750;
	ld.global.u32 	%r751, [%rd8+184];
	xor.b32  	%r1048, %r1048, %r751;
	ld.global.u32 	%r752, [%rd8+188];
	xor.b32  	%r1047, %r1047, %r752;
	ld.global.u32 	%r753, [%rd8+192];
	xor.b32  	%r1046, %r1046, %r753;
	ld.global.u32 	%r754, [%rd8+196];
	xor.b32  	%r953, %r953, %r754;
$L__BB9_62:
	and.b32  	%r756, %r683, 1024;
	setp.eq.s32 	%p34, %r756, 0;
	@%p34 bra 	$L__BB9_64;
	ld.global.u32 	%r757, [%rd8+200];
	xor.b32  	%r957, %r957, %r757;
	ld.global.u32 	%r758, [%rd8+204];
	xor.b32  	%r1048, %r1048, %r758;
	ld.global.u32 	%r759, [%rd8+208];
	xor.b32  	%r1047, %r1047, %r759;
	ld.global.u32 	%r760, [%rd8+212];
	xor.b32  	%r1046, %r1046, %r760;
	ld.global.u32 	%r761, [%rd8+216];
	xor.b32  	%r953, %r953, %r761;
$L__BB9_64:
	and.b32  	%r763, %r683, 2048;
	setp.eq.s32 	%p35, %r763, 0;
	@%p35 bra 	$L__BB9_66;
	ld.global.u32 	%r764, [%rd8+220];
	xor.b32  	%r957, %r957, %r764;
	ld.global.u32 	%r765, [%rd8+224];
	xor.b32  	%r1048, %r1048, %r765;
	ld.global.u32 	%r766, [%rd8+228];
	xor.b32  	%r1047, %r1047, %r766;
	ld.global.u32 	%r767, [%rd8+232];
	xor.b32  	%r1046, %r1046, %r767;
	ld.global.u32 	%r768, [%rd8+236];
	xor.b32  	%r953, %r953, %r768;
$L__BB9_66:
	and.b32  	%r770, %r683, 4096;
	setp.eq.s32 	%p36, %r770, 0;
	@%p36 bra 	$L__BB9_68;
	ld.global.u32 	%r771, [%rd8+240];
	xor.b32  	%r957, %r957, %r771;
	ld.global.u32 	%r772, [%rd8+244];
	xor.b32  	%r1048, %r1048, %r772;
	ld.global.u32 	%r773, [%rd8+248];
	xor.b32  	%r1047, %r1047, %r773;
	ld.global.u32 	%r774, [%rd8+252];
	xor.b32  	%r1046, %r1046, %r774;
	ld.global.u32 	%r775, [%rd8+256];
	xor.b32  	%r953, %r953, %r775;
$L__BB9_68:
	and.b32  	%r777, %r683, 8192;
	setp.eq.s32 	%p37, %r777, 0;
	@%p37 bra 	$L__BB9_70;
	ld.global.u32 	%r778, [%rd8+260];
	xor.b32  	%r957, %r957, %r778;
	ld.global.u32 	%r779, [%rd8+264];
	xor.b32  	%r1048, %r1048, %r779;
	ld.global.u32 	%r780, [%rd8+268];
	xor.b32  	%r1047, %r1047, %r780;
	ld.global.u32 	%r781, [%rd8+272];
	xor.b32  	%r1046, %r1046, %r781;
	ld.global.u32 	%r782, [%rd8+276];
	xor.b32  	%r953, %r953, %r782;
$L__BB9_70:
	and.b32  	%r784, %r683, 16384;
	setp.eq.s32 	%p38, %r784, 0;
	@%p38 bra 	$L__BB9_72;
	ld.global.u32 	%r785, [%rd8+280];
	xor.b32  	%r957, %r957, %r785;
	ld.global.u32 	%r786, [%rd8+284];
	xor.b32  	%r1048, %r1048, %r786;
	ld.global.u32 	%r787, [%rd8+288];
	xor.b32  	%r1047, %r1047, %r787;
	ld.global.u32 	%r788, [%rd8+292];
	xor.b32  	%r1046, %r1046, %r788;
	ld.global.u32 	%r789, [%rd8+296];
	xor.b32  	%r953, %r953, %r789;
$L__BB9_72:
	and.b32  	%r791, %r683, 32768;
	setp.eq.s32 	%p39, %r791, 0;
	@%p39 bra 	$L__BB9_74;
	ld.global.u32 	%r792, [%rd8+300];
	xor.b32  	%r957, %r957, %r792;
	ld.global.u32 	%r793, [%rd8+304];
	xor.b32  	%r1048, %r1048, %r793;
	ld.global.u32 	%r794, [%rd8+308];
	xor.b32  	%r1047, %r1047, %r794;
	ld.global.u32 	%r795, [%rd8+312];
	xor.b32  	%r1046, %r1046, %r795;
	ld.global.u32 	%r796, [%rd8+316];
	xor.b32  	%r953, %r953, %r796;
$L__BB9_74:
	add.s32 	%r1044, %r1044, 16;
	setp.ne.s32 	%p40, %r1044, 32;
	@%p40 bra 	$L__BB9_42;
	mad.lo.s32 	%r797, %r1038, -31, %r190;
	add.s32 	%r1038, %r797, 1;
	setp.ne.s32 	%p41, %r1038, 5;
	@%p41 bra 	$L__BB9_41;
	st.local.u32 	[%rd2+4], %r957;
	st.local.v2.u32 	[%rd2+8], {%r1048, %r1047};
	st.local.v2.u32 	[%rd2+16], {%r1046, %r953};
	setp.ne.s64 	%p42, %rd5, 3;
	@%p42 bra 	$L__BB9_114;
	mov.b32 	%r953, 0;
	mov.u32 	%r1138, %r953;
	mov.u32 	%r1139, %r953;
	mov.u32 	%r1140, %r953;
	mov.u32 	%r957, %r953;
	mov.u32 	%r1130, %r953;
$L__BB9_78:
	mul.wide.u32 	%rd25, %r1130, 4;
	add.s64 	%rd26, %rd2, %rd25;
	ld.local.u32 	%r365, [%rd26+4];
	shl.b32 	%r366, %r1130, 5;
	mov.b32 	%r1136, 0;
$L__BB9_79:
	.pragma "nounroll";
	shr.u32 	%r800, %r365, %r1136;
	and.b32  	%r801, %r800, 1;
	setp.eq.b32 	%p43, %r801, 1;
	not.pred 	%p44, %p43;
	add.s32 	%r802, %r366, %r1136;
	mul.lo.s32 	%r803, %r802, 5;
	mul.wide.u32 	%rd27, %r803, 4;
	add.s64 	%rd9, %rd6, %rd27;
	@%p44 bra 	$L__BB9_81;
	ld.global.u32 	%r804, [%rd9];
	xor.b32  	%r957, %r957, %r804;
	ld.global.u32 	%r805, [%rd9+4];
	xor.b32  	%r1140, %r1140, %r805;
	ld.global.u32 	%r806, [%rd9+8];
	xor.b32  	%r1139, %r1139, %r806;
	ld.global.u32 	%r807, [%rd9+12];
	xor.b32  	%r1138, %r1138, %r807;
	ld.global.u32 	%r808, [%rd9+16];
	xor.b32  	%r953, %r953, %r808;
$L__BB9_81:
	and.b32  	%r810, %r800, 2;
	setp.eq.s32 	%p45, %r810, 0;
	@%p45 bra 	$L__BB9_83;
	ld.global.u32 	%r811, [%rd9+20];
	xor.b32  	%r957, %r957, %r811;
	ld.global.u32 	%r812, [%rd9+24];
	xor.b32  	%r1140, %r1140, %r812;
	ld.global.u32 	%r813, [%rd9+28];
	xor.b32  	%r1139, %r1139, %r813;
	ld.global.u32 	%r814, [%rd9+32];
	xor.b32  	%r1138, %r1138, %r814;
	ld.global.u32 	%r815, [%rd9+36];
	xor.b32  	%r953, %r953, %r815;
$L__BB9_83:
	and.b32  	%r817, %r800, 4;
	setp.eq.s32 	%p46, %r817, 0;
	@%p46 bra 	$L__BB9_85;
	ld.global.u32 	%r818, [%rd9+40];
	xor.b32  	%r957, %r957, %r818;
	ld.global.u32 	%r819, [%rd9+44];
	xor.b32  	%r1140, %r1140, %r819;
	ld.global.u32 	%r820, [%rd9+48];
	xor.b32  	%r1139, %r1139, %r820;
	ld.global.u32 	%r821, [%rd9+52];
	xor.b32  	%r1138, %r1138, %r821;
	ld.global.u32 	%r822, [%rd9+56];
	xor.b32  	%r953, %r953, %r822;
$L__BB9_85:
	and.b32  	%r824, %r800, 8;
	setp.eq.s32 	%p47, %r824, 0;
	@%p47 bra 	$L__BB9_87;
	ld.global.u32 	%r825, [%rd9+60];
	xor.b32  	%r957, %r957, %r825;
	ld.global.u32 	%r826, [%rd9+64];
	xor.b32  	%r1140, %r1140, %r826;
	ld.global.u32 	%r827, [%rd9+68];
	xor.b32  	%r1139, %r1139, %r827;
	ld.global.u32 	%r828, [%rd9+72];
	xor.b32  	%r1138, %r1138, %r828;
	ld.global.u32 	%r829, [%rd9+76];
	xor.b32  	%r953, %r953, %r829;
$L__BB9_87:
	and.b32  	%r831, %r800, 16;
	setp.eq.s32 	%p48, %r831, 0;
	@%p48 bra 	$L__BB9_89;
	ld.global.u32 	%r832, [%rd9+80];
	xor.b32  	%r957, %r957, %r832;
	ld.global.u32 	%r833, [%rd9+84];
	xor.b32  	%r1140, %r1140, %r833;
	ld.global.u32 	%r834, [%rd9+88];
	xor.b32  	%r1139, %r1139, %r834;
	ld.global.u32 	%r835, [%rd9+92];
	xor.b32  	%r1138, %r1138, %r835;
	ld.global.u32 	%r836, [%rd9+96];
	xor.b32  	%r953, %r953, %r836;
$L__BB9_89:
	and.b32  	%r838, %r800, 32;
	setp.eq.s32 	%p49, %r838, 0;
	@%p49 bra 	$L__BB9_91;
	ld.global.u32 	%r839, [%rd9+100];
	xor.b32  	%r957, %r957, %r839;
	ld.global.u32 	%r840, [%rd9+104];
	xor.b32  	%r1140, %r1140, %r840;
	ld.global.u32 	%r841, [%rd9+108];
	xor.b32  	%r1139, %r1139, %r841;
	ld.global.u32 	%r842, [%rd9+112];
	xor.b32  	%r1138, %r1138, %r842;
	ld.global.u32 	%r843, [%rd9+116];
	xor.b32  	%r953, %r953, %r843;
$L__BB9_91:
	and.b32  	%r845, %r800, 64;
	setp.eq.s32 	%p50, %r845, 0;
	@%p50 bra 	$L__BB9_93;
	ld.global.u32 	%r846, [%rd9+120];
	xor.b32  	%r957, %r957, %r846;
	ld.global.u32 	%r847, [%rd9+124];
	xor.b32  	%r1140, %r1140, %r847;
	ld.global.u32 	%r848, [%rd9+128];
	xor.b32  	%r1139, %r1139, %r848;
	ld.global.u32 	%r849, [%rd9+132];
	xor.b32  	%r1138, %r1138, %r849;
	ld.global.u32 	%r850, [%rd9+136];
	xor.b32  	%r953, %r953, %r850;
$L__BB9_93:
	and.b32  	%r852, %r800, 128;
	setp.eq.s32 	%p51, %r852, 0;
	@%p51 bra 	$L__BB9_95;
	ld.global.u32 	%r853, [%rd9+140];
	xor.b32  	%r957, %r957, %r853;
	ld.global.u32 	%r854, [%rd9+144];
	xor.b32  	%r1140, %r1140, %r854;
	ld.global.u32 	%r855, [%rd9+148];
	xor.b32  	%r1139, %r1139, %r855;
	ld.global.u32 	%r856, [%rd9+152];
	xor.b32  	%r1138, %r1138, %r856;
	ld.global.u32 	%r857, [%rd9+156];
	xor.b32  	%r953, %r953, %r857;
$L__BB9_95:
	and.b32  	%r859, %r800, 256;
	setp.eq.s32 	%p52, %r859, 0;
	@%p52 bra 	$L__BB9_97;
	ld.global.u32 	%r860, [%rd9+160];
	xor.b32  	%r957, %r957, %r860;
	ld.global.u32 	%r861, [%rd9+164];
	xor.b32  	%r1140, %r1140, %r861;
	ld.global.u32 	%r862, [%rd9+168];
	xor.b32  	%r1139, %r1139, %r862;
	ld.global.u32 	%r863, [%rd9+172];
	xor.b32  	%r1138, %r1138, %r863;
	ld.global.u32 	%r864, [%rd9+176];
	xor.b32  	%r953, %r953, %r864;
$L__BB9_97:
	and.b32  	%r866, %r800, 512;
	setp.eq.s32 	%p53, %r866, 0;
	@%p53 bra 	$L__BB9_99;
	ld.global.u32 	%r867, [%rd9+180];
	xor.b32  	%r957, %r957, %r867;
	ld.global.u32 	%r868, [%rd9+184];
	xor.b32  	%r1140, %r1140, %r868;
	ld.global.u32 	%r869, [%rd9+188];
	xor.b32  	%r1139, %r1139, %r869;
	ld.global.u32 	%r870, [%rd9+192];
	xor.b32  	%r1138, %r1138, %r870;
	ld.global.u32 	%r871, [%rd9+196];
	xor.b32  	%r953, %r953, %r871;
$L__BB9_99:
	and.b32  	%r873, %r800, 1024;
	setp.eq.s32 	%p54, %r873, 0;
	@%p54 bra 	$L__BB9_101;
	ld.global.u32 	%r874, [%rd9+200];
	xor.b32  	%r957, %r957, %r874;
	ld.global.u32 	%r875, [%rd9+204];
	xor.b32  	%r1140, %r1140, %r875;
	ld.global.u32 	%r876, [%rd9+208];
	xor.b32  	%r1139, %r1139, %r876;
	ld.global.u32 	%r877, [%rd9+212];
	xor.b32  	%r1138, %r1138, %r877;
	ld.global.u32 	%r878, [%rd9+216];
	xor.b32  	%r953, %r953, %r878;
$L__BB9_101:
	and.b32  	%r880, %r800, 2048;
	setp.eq.s32 	%p55, %r880, 0;
	@%p55 bra 	$L__BB9_103;
	ld.global.u32 	%r881, [%rd9+220];
	xor.b32  	%r957, %r957, %r881;
	ld.global.u32 	%r882, [%rd9+224];
	xor.b32  	%r1140, %r1140, %r882;
	ld.global.u32 	%r883, [%rd9+228];
	xor.b32  	%r1139, %r1139, %r883;
	ld.global.u32 	%r884, [%rd9+232];
	xor.b32  	%r1138, %r1138, %r884;
	ld.global.u32 	%r885, [%rd9+236];
	xor.b32  	%r953, %r953, %r885;
$L__BB9_103:
	and.b32  	%r887, %r800, 4096;
	setp.eq.s32 	%p56, %r887, 0;
	@%p56 bra 	$L__BB9_105;
	ld.global.u32 	%r888, [%rd9+240];
	xor.b32  	%r957, %r957, %r888;
	ld.global.u32 	%r889, [%rd9+244];
	xor.b32  	%r1140, %r1140, %r889;
	ld.global.u32 	%r890, [%rd9+248];
	xor.b32  	%r1139, %r1139, %r890;
	ld.global.u32 	%r891, [%rd9+252];
	xor.b32  	%r1138, %r1138, %r891;
	ld.global.u32 	%r892, [%rd9+256];
	xor.b32  	%r953, %r953, %r892;
$L__BB9_105:
	and.b32  	%r894, %r800, 8192;
	setp.eq.s32 	%p57, %r894, 0;
	@%p57 bra 	$L__BB9_107;
	ld.global.u32 	%r895, [%rd9+260];
	xor.b32  	%r957, %r957, %r895;
	ld.global.u32 	%r896, [%rd9+264];
	xor.b32  	%r1140, %r1140, %r896;
	ld.global.u32 	%r897, [%rd9+268];
	xor.b32  	%r1139, %r1139, %r897;
	ld.global.u32 	%r898, [%rd9+272];
	xor.b32  	%r1138, %r1138, %r898;
	ld.global.u32 	%r899, [%rd9+276];
	xor.b32  	%r953, %r953, %r899;
$L__BB9_107:
	and.b32  	%r901, %r800, 16384;
	setp.eq.s32 	%p58, %r901, 0;
	@%p58 bra 	$L__BB9_109;
	ld.global.u32 	%r902, [%rd9+280];
	xor.b32  	%r957, %r957, %r902;
	ld.global.u32 	%r903, [%rd9+284];
	xor.b32  	%r1140, %r1140, %r903;
	ld.global.u32 	%r904, [%rd9+288];
	xor.b32  	%r1139, %r1139, %r904;
	ld.global.u32 	%r905, [%rd9+292];
	xor.b32  	%r1138, %r1138, %r905;
	ld.global.u32 	%r906, [%rd9+296];
	xor.b32  	%r953, %r953, %r906;
$L__BB9_109:
	and.b32  	%r908, %r800, 32768;
	setp.eq.s32 	%p59, %r908, 0;
	@%p59 bra 	$L__BB9_111;
	ld.global.u32 	%r909, [%rd9+300];
	xor.b32  	%r957, %r957, %r909;
	ld.global.u32 	%r910, [%rd9+304];
	xor.b32  	%r1140, %r1140, %r910;
	ld.global.u32 	%r911, [%rd9+308];
	xor.b32  	%r1139, %r1139, %r911;
	ld.global.u32 	%r912, [%rd9+312];
	xor.b32  	%r1138, %r1138, %r912;
	ld.global.u32 	%r913, [%rd9+316];
	xor.b32  	%r953, %r953, %r913;
$L__BB9_111:
	add.s32 	%r1136, %r1136, 16;
	setp.ne.s32 	%p60, %r1136, 32;
	@%p60 bra 	$L__BB9_79;
	mad.lo.s32 	%r914, %r1130, -31, %r366;
	add.s32 	%r1130, %r914, 1;
	setp.ne.s32 	%p61, %r1130, 5;
	@%p61 bra 	$L__BB9_78;
	st.local.u32 	[%rd2+4], %r957;
	st.local.v2.u32 	[%rd2+8], {%r1140, %r1139};
	st.local.v2.u32 	[%rd2+16], {%r1138, %r953};
$L__BB9_114:
	shr.u64 	%rd38, %rd4, 2;
	add.s32 	%r940, %r940, 1;
	setp.gt.u64 	%p62, %rd4, 3;
	@%p62 bra 	$L__BB9_2;
$L__BB9_115:
	shr.u32 	%r915, %r957, 2;
	xor.b32  	%r916, %r915, %r957;
	shl.b32 	%r917, %r953, 4;
	shl.b32 	%r918, %r916, 1;
	xor.b32  	%r919, %r918, %r917;
	xor.b32  	%r920, %r919, %r916;
	xor.b32  	%r921, %r920, %r953;
	add.s32 	%r922, %r1, %r921;
	add.s32 	%r923, %r922, 362437;
	cvt.rn.f32.u32 	%f3, %r923;
	fma.rn.f32 	%f1, %f3, 0f2F800000, 0f2F000000;
	add.s32 	%r1221, %r548, -1;
	mul.wide.s32 	%rd28, %r548, 4;
	add.s64 	%rd29, %rd1, %rd28;
	ld.global.f32 	%f4, [%rd29+-4];
	setp.gt.f32 	%p63, %f1, %f4;
	mov.u32 	%r1223, %r1221;
	@%p63 bra 	$L__BB9_123;
	ld.global.f32 	%f5, [%rd1];
	setp.lt.f32 	%p64, %f1, %f5;
	mov.b32 	%r1223, 0;
	@%p64 bra 	$L__BB9_123;
	setp.lt.s32 	%p65, %r548, 1;
	mov.b32 	%r925, -1;
	mov.u32 	%r1223, %r925;
	@%p65 bra 	$L__BB9_123;
	mov.b32 	%r1222, 0;
$L__BB9_119:
	add.s32 	%r927, %r1221, %r1222;
	shr.u32 	%r543, %r927, 1;
	mul.wide.u32 	%rd30, %r543, 4;
	add.s64 	%rd11, %rd1, %rd30;
	ld.global.f32 	%f2, [%rd11];
	setp.eq.f32 	%p66, %f2, %f1;
	mov.u32 	%r1223, %r543;
	@%p66 bra 	$L__BB9_123;
	setp.geu.f32 	%p67, %f2, %f1;
	@%p67 bra 	$L__BB9_122;
	add.s32 	%r1223, %r543, 1;
	ld.global.f32 	%f6, [%rd11+4];
	setp.ge.f32 	%p68, %f6, %f1;
	@%p68 bra 	$L__BB9_123;
$L__BB9_122:
	setp.lt.f32 	%p69, %f2, %f1;
	setp.gt.f32 	%p70, %f2, %f1;
	add.s32 	%r929, %r543, -1;
	selp.b32 	%r1221, %r929, %r1221, %p70;
	add.s32 	%r930, %r543, 1;
	selp.b32 	%r1222, %r930, %r1222, %p69;
	setp.le.s32 	%p71, %r1222, %r1221;
	mov.u32 	%r1223, %r925;
	@%p71 bra 	$L__BB9_119;
$L__BB9_123:
	ld.param.u64 	%rd37, [_Z8mutationPiS_iS_liS_S_Pf_param_0];
	cvt.u32.u64 	%r931, %rd3;
	cvta.to.global.u64 	%rd31, %rd37;
	mad.lo.s32 	%r932, %r548, %r931, %r1223;
	mul.wide.s32 	%rd32, %r932, 4;
	add.s64 	%rd33, %rd31, %rd32;
	ld.global.u32 	%r933, [%rd33];
	setp.ne.s32 	%p72, %r933, 1;
	selp.b32 	%r934, 1, -1, %p72;
	selp.u32 	%r935, 1, 0, %p72;
	cvta.to.global.u64 	%rd34, %rd13;
	st.global.u32 	[%rd33], %r935;
	shl.b64 	%rd35, %rd3, 2;
	add.s64 	%rd36, %rd34, %rd35;
	ld.global.u32 	%r936, [%rd36];
	add.s32 	%r937, %r936, %r934;
	st.global.u32 	[%rd36], %r937;
	ret;

}
	// .globl	_Z7kernel1PiS_S_S_S_S_S_S_iS_S_S_S_ii
.visible .entry _Z7kernel1PiS_S_S_S_S_S_S_iS_S_S_S_ii(
	.param .u64 .ptr .align 1 _Z7kernel1PiS_S_S_S_S_S_S_iS_S_S_S_ii_param_0,
	.param .u64 .ptr .align 1 _Z7kernel1PiS_S_S_S_S_S_S_iS_S_S_S_ii_param_1,
	.param .u64 .ptr .align 1 _Z7kernel1PiS_S_S_S_S_S_S_iS_S_S_S_ii_param_2,
	.param .u64 .ptr .align 1 _Z7kernel1PiS_S_S_S_S_S_S_iS_S_S_S_ii_param_3,
	.param .u64 .ptr .align 1 _Z7kernel1PiS_S_S_S_S_S_S_iS_S_S_S_ii_param_4,
	.param .u64 .ptr .align 1 _Z7kernel1PiS_S_S_S_S_S_S_iS_S_S_S_ii_param_5,
	.param .u64 .ptr .align 1 _Z7kernel1PiS_S_S_S_S_S_S_iS_S_S_S_ii_param_6,
	.param .u64 .ptr .align 1 _Z7kernel1PiS_S_S_S_S_S_S_iS_S_S_S_ii_param_7,
	.param .u32 _Z7kernel1PiS_S_S_S_S_S_S_iS_S_S_S_ii_param_8,
	.param .u64 .ptr .align 1 _Z7kernel1PiS_S_S_S_S_S_S_iS_S_S_S_ii_param_9,
	.param .u64 .ptr .align 1 _Z7kernel1PiS_S_S_S_S_S_S_iS_S_S_S_ii_param_10,
	.param .u64 .ptr .align 1 _Z7kernel1PiS_S_S_S_S_S_S_iS_S_S_S_ii_param_11,
	.param .u64 .ptr .align 1 _Z7kernel1PiS_S_S_S_S_S_S_iS_S_S_S_ii_param_12,
	.param .u32 _Z7kernel1PiS_S_S_S_S_S_S_iS_S_S_S_ii_param_13,
	.param .u32 _Z7kernel1PiS_S_S_S_S_S_S_iS_S_S_S_ii_param_14
)
{
	.reg .pred 	%p<11>;
	.reg .b32 	%r<24>;
	.reg .b64 	%rd<49>;
	// demoted variable
	.shared .align 4 .b8 _ZZ7kernel1PiS_S_S_S_S_S_S_iS_S_S_S_iiE5share[28];
	ld.param.u64 	%rd17, [_Z7kernel1PiS_S_S_S_S_S_S_iS_S_S_S_ii_param_0];
	ld.param.u64 	%rd8, [_Z7kernel1PiS_S_S_S_S_S_S_iS_S_S_S_ii_param_2];
	ld.param.u64 	%rd9, [_Z7kernel1PiS_S_S_S_S_S_S_iS_S_S_S_ii_param_3];
	ld.param.u64 	%rd18, [_Z7kernel1PiS_S_S_S_S_S_S_iS_S_S_S_ii_param_4];
	ld.param.u64 	%rd10, [_Z7kernel1PiS_S_S_S_S_S_S_iS_S_S_S_ii_param_5];
	ld.param.u64 	%rd11, [_Z7kernel1PiS_S_S_S_S_S_S_iS_S_S_S_ii_param_6];
	ld.param.u64 	%rd12, [_Z7kernel1PiS_S_S_S_S_S_S_iS_S_S_S_ii_param_7];
	ld.param.u32 	%r4, [_Z7kernel1PiS_S_S_S_S_S_S_iS_S_S_S_ii_param_8];
	ld.param.u64 	%rd13, [_Z7kernel1PiS_S_S_S_S_S_S_iS_S_S_S_ii_param_9];
	ld.param.u64 	%rd14, [_Z7kernel1PiS_S_S_S_S_S_S_iS_S_S_S_ii_param_10];
	ld.param.u64 	%rd15, [_Z7kernel1PiS_S_S_S_S_S_S_iS_S_S_S_ii_param_11];
	ld.param.u64 	%rd16, [_Z7kernel1PiS_S_S_S_S_S_S_iS_S_S_S_ii_param_12];
	cvta.to.global.u64 	%rd1, %rd18;
	cvta.to.global.u64 	%rd2, %rd17;
	mov.u32 	%r5, %tid.x;
	mov.u32 	%r6, %ntid.x;
	mov.u32 	%r7, %ctaid.x;
	mad.lo.s32 	%r1, %r6, %r7, %r5;
	setp.ge.s32 	%p1, %r1, %r4;
	@%p1 bra 	$L__BB10_10;
	mov.u32 	%r2, %ctaid.y;
	cvta.to.global.u64 	%rd19, %rd13;
	cvta.to.global.u64 	%rd20, %rd14;
	cvta.to.global.u64 	%rd21, %rd15;
	cvta.to.global.u64 	%rd22, %rd16;
	mul.wide.u32 	%rd23, %r2, 4;
	add.s64 	%rd3, %rd19, %rd23;
	ld.global.u32 	%r9, [%rd3];
	st.shared.u32 	[_ZZ7kernel1PiS_S_S_S_S_S_S_iS_S_S_S_iiE5share], %r9;
	add.s64 	%rd4, %rd20, %rd23;
	ld.global.u32 	%r10, [%rd4];
	st.shared.u32 	[_ZZ7kernel1PiS_S_S_S_S_S_S_iS_S_S_S_iiE5share+4], %r10;
	add.s64 	%rd5, %rd21, %rd23;
	ld.global.u32 	%r11, [%rd5];
	st.shared.u32 	[_ZZ7kernel1PiS_S_S_S_S_S_S_iS_S_S_S_iiE5share+8], %r11;
	add.s64 	%rd6, %rd22, %rd23;
	ld.global.u32 	%r12, [%rd6];
	st.shared.u32 	[_ZZ7kernel1PiS_S_S_S_S_S_S_iS_S_S_S_iiE5share+12], %r12;
	setp.gt.s32 	%p2, %r10, %r9;
	selp.u32 	%r13, 1, 0, %p2;
	setp.gt.s32 	%p3, %r11, %r10;
	selp.b32 	%r14, 2, %r13, %p3;
	setp.gt.s32 	%p4, %r12, %r11;
	selp.b32 	%r8, 3, %r14, %p4;
	mad.lo.s32 	%r3, %r4, %r2, %r1;
	setp.gt.s32 	%p5, %r8, 1;
	@%p5 bra 	$L__BB10_7;
	setp.eq.s32 	%p7, %r8, 0;
	@%p7 bra 	$L__BB10_10;
	ld.param.u64 	%rd48, [_Z7kernel1PiS_S_S_S_S_S_S_iS_S_S_S_ii_param_1];
	cvta.to.global.u64 	%rd40, %rd48;
	mul.wide.s32 	%rd41, %r3, 4;
	add.s64 	%rd42, %rd40, %rd41;
	ld.global.u32 	%r21, [%rd42];
	add.s64 	%rd43, %rd2, %rd41;
	st.global.u32 	[%rd43], %r21;
	setp.ne.s32 	%p10, %r1, 0;
	@%p10 bra 	$L__BB10_10;
	ld.global.u32 	%r22, [%rd4];
	st.global.u32 	[%rd3], %r22;
	cvta.to.global.u64 	%rd44, %rd10;
	add.s64 	%rd46, %rd44, %rd23;
	ld.global.u32 	%r23, [%rd46];
	add.s64 	%rd47, %rd1, %rd23;
	st.global.u32 	[%rd47], %r23;
	bra.uni 	$L__BB10_10;
$L__BB10_5:
	cvta.to.global.u64 	%rd32, %rd8;
	mul.wide.s32 	%rd33, %r3, 4;
	add.s64 	%rd34, %rd32, %rd33;
	ld.global.u32 	%r18, [%rd34];
	add.s64 	%rd35, %rd2, %rd33;
	st.global.u32 	[%rd35], %r18;
	setp.ne.s32 	%p9, %r1, 0;
	@%p9 bra 	$L__BB10_10;
	ld.global.u32 	%r19, [%rd5];
	st.global.u32 	[%rd3], %r19;
	cvta.to.global.u64 	%rd36, %rd11;
	add.s64 	%rd38, %rd36, %rd23;
	ld.global.u32 	%r20, [%rd38];
	add.s64 	%rd39, %rd1, %rd23;
	st.global.u32 	[%rd39], %r20;
	bra.uni 	$L__BB10_10;
$L__BB10_7:
	setp.eq.s32 	%p6, %r8, 2;
	@%p6 bra 	$L__BB10_5;
	cvta.to.global.u64 	%rd24, %rd9;
	mul.wide.s32 	%rd25, %r3, 4;
	add.s64 	%rd26, %rd24, %rd25;
	ld.global.u32 	%r15, [%rd26];
	add.s64 	%rd27, %rd2, %rd25;
	st.global.u32 	[%rd27], %r15;
	setp.ne.s32 	%p8, %r1, 0;
	@%p8 bra 	$L__BB10_10;
	ld.global.u32 	%r16, [%rd6];
	st.global.u32 	[%rd3], %r16;
	cvta.to.global.u64 	%rd28, %rd12;
	add.s64 	%rd30, %rd28, %rd23;
	ld.global.u32 	%r17, [%rd30];
	add.s64 	%rd31, %rd1, %rd23;
	st.global.u32 	[%rd31], %r17;
$L__BB10_10:
	ret;

}
	// .globl	_Z20calculate_result_onePiS_S_i
.visible .entry _Z20calculate_result_onePiS_S_i(
	.param .u64 .ptr .align 1 _Z20calculate_result_onePiS_S_i_param_0,
	.param .u64 .ptr .align 1 _Z20calculate_result_onePiS_S_i_param_1,
	.param .u64 .ptr .align 1 _Z20calculate_result_onePiS_S_i_param_2,
	.param .u32 _Z20calculate_result_onePiS_S_i_param_3
)
{
	.local .align 8 .b8 	__local_depot11[8];
	.reg .b64 	%SP;
	.reg .b64 	%SPL;
	.reg .pred 	%p<25>;
	.reg .b32 	%r<82>;
	.reg .b64 	%rd<51>;

	mov.u64 	%SPL, __local_depot11;
	cvta.local.u64 	%SP, %SPL;
	ld.param.u64 	%rd9, [_Z20calculate_result_onePiS_S_i_param_0];
	ld.param.u64 	%rd10, [_Z20calculate_result_onePiS_S_i_param_1];
	ld.param.u64 	%rd11, [_Z20calculate_result_onePiS_S_i_param_2];
	ld.param.u32 	%r27, [_Z20calculate_result_onePiS_S_i_param_3];
	cvta.to.global.u64 	%rd1, %rd10;
	cvta.to.global.u64 	%rd2, %rd9;
	cvta.to.global.u64 	%rd3, %rd11;
	setp.lt.s32 	%p1, %r27, 1;
	@%p1 bra 	$L__BB11_41;
	and.b32  	%r1, %r27, 7;
	setp.lt.u32 	%p2, %r27, 8;
	mov.b32 	%r80, 0;
	@%p2 bra 	$L__BB11_20;
	and.b32  	%r80, %r27, 2147483640;
	neg.s32 	%r78, %r80;
	add.s64 	%rd50, %rd2, 16;
$L__BB11_3:
	.pragma "nounroll";
	ld.global.u32 	%r5, [%rd50+-16];
	setp.lt.s32 	%p3, %r5, 1100000;
	@%p3 bra 	$L__BB11_5;
	ld.global.u32 	%r29, [%rd3];
	mul.wide.s32 	%rd12, %r29, 4;
	add.s64 	%rd13, %rd1, %rd12;
	st.global.u32 	[%rd13], %r5;
	ld.global.u32 	%r30, [%rd3];
	add.s32 	%r31, %r30, 1;
	st.global.u32 	[%rd3], %r31;
$L__BB11_5:
	ld.global.u32 	%r6, [%rd50+-12];
	setp.lt.s32 	%p4, %r6, 1100000;
	@%p4 bra 	$L__BB11_7;
	ld.global.u32 	%r32, [%rd3];
	mul.wide.s32 	%rd14, %r32, 4;
	add.s64 	%rd15, %rd1, %rd14;
	st.global.u32 	[%rd15], %r6;
	ld.global.u32 	%r33, [%rd3];
	add.s32 	%r34, %r33, 1;
	st.global.u32 	[%rd3], %r34;
$L__BB11_7:
	ld.global.u32 	%r7, [%rd50+-8];
	setp.lt.s32 	%p5, %r7, 1100000;
	@%p5 bra 	$L__BB11_9;
	ld.global.u32 	%r35, [%rd3];
	mul.wide.s32 	%rd16, %r35, 4;
	add.s64 	%rd17, %rd1, %rd16;
	st.global.u32 	[%rd17], %r7;
	ld.global.u32 	%r36, [%rd3];
	add.s32 	%r37, %r36, 1;
	st.global.u32 	[%rd3], %r37;
$L__BB11_9:
	ld.global.u32 	%r8, [%rd50+-4];
	setp.lt.s32 	%p6, %r8, 1100000;
	@%p6 bra 	$L__BB11_11;
	ld.global.u32 	%r38, [%rd3];
	mul.wide.s32 	%rd18, %r38, 4;
	add.s64 	%rd19, %rd1, %rd18;
	st.global.u32 	[%rd19], %r8;
	ld.global.u32 	%r39, [%rd3];
	add.s32 	%r40, %r39, 1;
	st.global.u32 	[%rd3], %r40;
$L__BB11_11:
	ld.global.u32 	%r9, [%rd50];
	setp.lt.s32 	%p7, %r9, 1100000;
	@%p7 bra 	$L__BB11_13;
	ld.global.u32 	%r41, [%rd3];
	mul.wide.s32 	%rd20, %r41, 4;
	add.s64 	%rd21, %rd1, %rd20;
	st.global.u32 	[%rd21], %r9;
	ld.global.u32 	%r42, [%rd3];
	add.s32 	%r43, %r42, 1;
	st.global.u32 	[%rd3], %r43;
$L__BB11_13:
	ld.global.u32 	%r10, [%rd50+4];
	setp.lt.s32 	%p8, %r10, 1100000;
	@%p8 bra 	$L__BB11_15;
	ld.global.u32 	%r44, [%rd3];
	mul.wide.s32 	%rd22, %r44, 4;
	add.s64 	%rd23, %rd1, %rd22;
	st.global.u32 	[%rd23], %r10;
	ld.global.u32 	%r45, [%rd3];
	add.s32 	%r46, %r45, 1;
	st.global.u32 	[%rd3], %r46;
$L__BB11_15:
	ld.global.u32 	%r11, [%rd50+8];
	setp.lt.s32 	%p9, %r11, 1100000;
	@%p9 bra 	$L__BB11_17;
	ld.global.u32 	%r47, [%rd3];
	mul.wide.s32 	%rd24, %r47, 4;
	add.s64 	%rd25, %rd1, %rd24;
	st.global.u32 	[%rd25], %r11;
	ld.global.u32 	%r48, [%rd3];
	add.s32 	%r49, %r48, 1;
	st.global.u32 	[%rd3], %r49;
$L__BB11_17:
	ld.global.u32 	%r12, [%rd50+12];
	setp.lt.s32 	%p10, %r12, 1100000;
	@%p10 bra 	$L__BB11_19;
	ld.global.u32 	%r50, [%rd3];
	mul.wide.s32 	%rd26, %r50, 4;
	add.s64 	%rd27, %rd1, %rd26;
	st.global.u32 	[%rd27], %r12;
	ld.global.u32 	%r51, [%rd3];
	add.s32 	%r52, %r51, 1;
	st.global.u32 	[%rd3], %r52;
$L__BB11_19:
	add.s32 	%r78, %r78, 8;
	add.s64 	%rd50, %rd50, 32;
	setp.ne.s32 	%p11, %r78, 0;
	@%p11 bra 	$L__BB11_3;
$L__BB11_20:
	setp.eq.s32 	%p12, %r1, 0;
	@%p12 bra 	$L__BB11_41;
	and.b32  	%r15, %r27, 3;
	setp.lt.u32 	%p13, %r1, 4;
	@%p13 bra 	$L__BB11_31;
	mul.wide.u32 	%rd28, %r80, 4;
	add.s64 	%rd7, %rd2, %rd28;
	ld.global.u32 	%r16, [%rd7];
	setp.lt.s32 	%p14, %r16, 1100000;
	@%p14 bra 	$L__BB11_24;
	ld.global.u32 	%r53, [%rd3];
	mul.wide.s32 	%rd29, %r53, 4;
	add.s64 	%rd30, %rd1, %rd29;
	st.global.u32 	[%rd30], %r16;
	ld.global.u32 	%r54, [%rd3];
	add.s32 	%r55, %r54, 1;
	st.global.u32 	[%rd3], %r55;
$L__BB11_24:
	ld.global.u32 	%r17, [%rd7+4];
	setp.lt.s32 	%p15, %r17, 1100000;
	@%p15 bra 	$L__BB11_26;
	ld.global.u32 	%r56, [%rd3];
	mul.wide.s32 	%rd31, %r56, 4;
	add.s64 	%rd32, %rd1, %rd31;
	st.global.u32 	[%rd32], %r17;
	ld.global.u32 	%r57, [%rd3];
	add.s32 	%r58, %r57, 1;
	st.global.u32 	[%rd3], %r58;
$L__BB11_26:
	ld.global.u32 	%r18, [%rd7+8];
	setp.lt.s32 	%p16, %r18, 1100000;
	@%p16 bra 	$L__BB11_28;
	ld.global.u32 	%r59, [%rd3];
	mul.wide.s32 	%rd33, %r59, 4;
	add.s64 	%rd34, %rd1, %rd33;
	st.global.u32 	[%rd34], %r18;
	ld.global.u32 	%r60, [%rd3];
	add.s32 	%r61, %r60, 1;
	st.global.u32 	[%rd3], %r61;
$L__BB11_28:
	ld.global.u32 	%r19, [%rd7+12];
	setp.lt.s32 	%p17, %r19, 1100000;
	@%p17 bra 	$L__BB11_30;
	ld.global.u32 	%r62, [%rd3];
	mul.wide.s32 	%rd35, %r62, 4;
	add.s64 	%rd36, %rd1, %rd35;
	st.global.u32 	[%rd36], %r19;
	ld.global.u32 	%r63, [%rd3];
	add.s32 	%r64, %r63, 1;
	st.global.u32 	[%rd3], %r64;
$L__BB11_30:
	add.s32 	%r80, %r80, 4;
$L__BB11_31:
	setp.eq.s32 	%p18, %r15, 0;
	@%p18 bra 	$L__BB11_41;
	setp.eq.s32 	%p19, %r15, 1;
	@%p19 bra 	$L__BB11_38;
	mul.wide.u32 	%rd37, %r80, 4;
	add.s64 	%rd8, %rd2, %rd37;
	ld.global.u32 	%r22, [%rd8];
	setp.lt.s32 	%p20, %r22, 1100000;
	@%p20 bra 	$L__BB11_35;
	ld.global.u32 	%r65, [%rd3];
	mul.wide.s32 	%rd38, %r65, 4;
	add.s64 	%rd39, %rd1, %rd38;
	st.global.u32 	[%rd39], %r22;
	ld.global.u32 	%r66, [%rd3];
	add.s32 	%r67, %r66, 1;
	st.global.u32 	[%rd3], %r67;
$L__BB11_35:
	ld.global.u32 	%r23, [%rd8+4];
	setp.lt.s32 	%p21, %r23, 1100000;
	@%p21 bra 	$L__BB11_37;
	ld.global.u32 	%r68, [%rd3];
	mul.wide.s32 	%rd40, %r68, 4;
	add.s64 	%rd41, %rd1, %rd40;
	st.global.u32 	[%rd41], %r23;
	ld.global.u32 	%r69, [%rd3];
	add.s32 	%r70, %r69, 1;
	st.global.u32 	[%rd3], %r70;
$L__BB11_37:
	add.s32 	%r80, %r80, 2;
$L__BB11_38:
	and.b32  	%r71, %r27, 1;
	setp.eq.b32 	%p22, %r71, 1;
	not.pred 	%p23, %p22;
	@%p23 bra 	$L__BB11_41;
	mul.wide.u32 	%rd42, %r80, 4;
	add.s64 	%rd43, %rd2, %rd42;
	ld.global.u32 	%r26, [%rd43];
	setp.lt.s32 	%p24, %r26, 1100000;
	@%p24 bra 	$L__BB11_41;
	ld.global.u32 	%r72, [%rd3];
	mul.wide.s32 	%rd44, %r72, 4;
	add.s64 	%rd45, %rd1, %rd44;
	st.global.u32 	[%rd45], %r26;
	ld.global.u32 	%r73, [%rd3];
	add.s32 	%r74, %r73, 1;
	st.global.u32 	[%rd3], %r74;
$L__BB11_41:
	add.u64 	%rd46, %SP, 0;
	add.u64 	%rd47, %SPL, 0;
	ld.global.u32 	%r75, [%rd3];
	st.local.u32 	[%rd47], %r75;
	mov.u64 	%rd48, $str$3;
	cvta.global.u64 	%rd49, %rd48;
	{ // callseq 70, 0
	.param .b64 param0;
	st.param.b64 	[param0], %rd49;
	.param .b64 param1;
	st.param.b64 	[param1], %rd46;
	.param .b32 retval0;
	call.uni (retval0), 
	vprintf, 
	(
	param0, 
	param1
	);
	ld.param.b32 	%r76, [retval0];
	} // callseq 70
	ret;

}
	// .globl	_Z21parrallel_map_processPiS_S_S_i
.visible .entry _Z21parrallel_map_processPiS_S_S_i(
	.param .u64 .ptr .align 1 _Z21parrallel_map_processPiS_S_S_i_param_0,
	.param .u64 .ptr .align 1 _Z21parrallel_map_processPiS_S_S_i_param_1,
	.param .u64 .ptr .align 1 _Z21parrallel_map_processPiS_S_S_i_param_2,
	.param .u64 .ptr .align 1 _Z21parrallel_map_processPiS_S_S_i_param_3,
	.param .u32 _Z21parrallel_map_processPiS_S_S_i_param_4
)
{
	.reg .pred 	%p<4>;
	.reg .b32 	%r<16>;
	.reg .b64 	%rd<16>;

	ld.param.u64 	%rd4, [_Z21parrallel_map_processPiS_S_S_i_param_0];
	ld.param.u64 	%rd5, [_Z21parrallel_map_processPiS_S_S_i_param_1];
	ld.param.u64 	%rd6, [_Z21parrallel_map_processPiS_S_S_i_param_2];
	ld.param.u64 	%rd7, [_Z21parrallel_map_processPiS_S_S_i_param_3];
	ld.param.u32 	%r5, [_Z21parrallel_map_processPiS_S_S_i_param_4];
	mov.u32 	%r6, %tid.x;
	mov.u32 	%r7, %ctaid.x;
	mov.u32 	%r8, %ntid.x;
	mad.lo.s32 	%r1, %r7, %r8, %r6;
	setp.ge.s32 	%p1, %r1, %r5;
	@%p1 bra 	$L__BB12_4;
	cvta.to.global.u64 	%rd8, %rd6;
	cvta.to.global.u64 	%rd9, %rd7;
	mul.wide.s32 	%rd10, %r1, 4;
	add.s64 	%rd11, %rd9, %rd10;
	ld.global.u32 	%r2, [%rd11];
	add.s64 	%rd1, %rd8, %rd10;
	ld.global.u32 	%r9, [%rd1];
	setp.lt.s32 	%p2, %r9, 1;
	@%p2 bra 	$L__BB12_4;
	cvta.to.global.u64 	%rd2, %rd4;
	cvta.to.global.u64 	%rd3, %rd5;
	mov.b32 	%r15, 0;
$L__BB12_3:
	add.s32 	%r11, %r15, %r2;
	mul.wide.s32 	%rd12, %r11, 4;
	add.s64 	%rd13, %rd2, %rd12;
	ld.global.u32 	%r12, [%rd13];
	mul.wide.s32 	%rd14, %r12, 4;
	add.s64 	%rd15, %rd3, %rd14;
	ld.global.u32 	%r13, [%rd15];
	st.global.u32 	[%rd13], %r13;
	add.s32 	%r15, %r15, 1;
	ld.global.u32 	%r14, [%rd1];
	setp.lt.s32 	%p3, %r15, %r14;
	@%p3 bra 	$L__BB12_3;
$L__BB12_4:
	ret;

}
	// .globl	_Z22parrallel_sort_processPiS_S_iS_
.visible .entry _Z22parrallel_sort_processPiS_S_iS_(
	.param .u64 .ptr .align 1 _Z22parrallel_sort_processPiS_S_iS__param_0,
	.param .u64 .ptr .align 1 _Z22parrallel_sort_processPiS_S_iS__param_1,
	.param .u64 .ptr .align 1 _Z22parrallel_sort_processPiS_S_iS__param_2,
	.param .u32 _Z22parrallel_sort_processPiS_S_iS__param_3,
	.param .u64 .ptr .align 1 _Z22parrallel_sort_processPiS_S_iS__param_4
)
{
	.reg .pred 	%p<2>;
	.reg .b32 	%r<10>;
	.reg .b64 	%rd<10>;

	ld.param.u64 	%rd1, [_Z22parrallel_sort_processPiS_S_iS__param_0];
	ld.param.u64 	%rd2, [_Z22parrallel_sort_processPiS_S_iS__param_1];
	ld.param.u64 	%rd3, [_Z22parrallel_sort_processPiS_S_iS__param_2];
	ld.param.u32 	%r2, [_Z22parrallel_sort_processPiS_S_iS__param_3];
	ld.param.u64 	%rd4, [_Z22parrallel_sort_processPiS_S_iS__param_4];
	mov.u32 	%r3, %tid.x;
	mov.u32 	%r4, %ctaid.x;
	mov.u32 	%r5, %ntid.x;
	mad.lo.s32 	%r1, %r4, %r5, %r3;
	setp.ge.s32 	%p1, %r1, %r2;
	@%p1 bra 	$L__BB13_2;
	cvta.to.global.u64 	%rd5, %rd3;
	cvta.to.global.u64 	%rd6, %rd2;
	mul.wide.s32 	%rd7, %r1, 4;
	add.s64 	%rd8, %rd5, %rd7;
	ld.global.u32 	%r6, [%rd8];
	add.s64 	%rd9, %rd6, %rd7;
	ld.global.u32 	%r7, [%rd9];
	add.s32 	%r8, %r6, %r7;
	add.s32 	%r9, %r8, -1;
	{ // callseq 71, 0
	.param .b64 param0;
	st.param.b64 	[param0], %rd1;
	.param .b64 param1;
	st.param.b64 	[param1], %rd4;
	.param .b32 param2;
	st.param.b32 	[param2], %r6;
	.param .b32 param3;
	st.param.b32 	[param3], %r9;
	call.uni 
	_Z17quick_sort_devicePiS_ii, 
	(
	param0, 
	param1, 
	param2, 
	param3
	);
	} // callseq 71
$L__BB13_2:
	ret;

}


// ===== COMPILED SASS (sm_100) =====

	.target	sm_100

	.elftype	@"ET_EXEC"


//--------------------- .note.nv.tkinfo           --------------------------
	.section	.note.nv.tkinfo,"",@"SHT_NOTE"
	.sectionflags	@"SHF_NOTE_NV_TKINFO"
	.tkinfo
        /*0018*/ 	.word	0x00000002
        /*0030*/ 	.string	""
        /*0030*/ 	.string	"ptxas"
        /*0030*/ 	.string	"Cuda compilation tools, release 13.0, V13.0.88"
        /*0030*/ 	.string	"Build cuda_13.0.r13.0/compiler.36424714_0"
        /*0030*/ 	.string	"-arch sm_100 -m 64 "



//--------------------- .note.nv.cuinfo           --------------------------
	.section	.note.nv.cuinfo,"",@"SHT_NOTE"
	.sectionflags	@"SHF_NOTE_NV_CUINFO"
        /*0018*/ 	.short	0x0002
        /*001a*/ 	.short	0x0064
        /*001c*/ 	.short	0x0082
	.zero		2


//--------------------- .nv.info                  --------------------------
	.section	.nv.info,"",@"SHT_CUDA_INFO"
	.align	4


	//----- nvinfo : EIATTR_REGCOUNT
	.align		4
        /*0000*/ 	.byte	0x04, 0x2f
        /*0002*/ 	.short	(.L_18 - .L_17)
	.align		4
.L_17:
        /*0004*/ 	.word	index@(_Z15init_populationPiS_iS_lPf)
        /*0008*/ 	.word	0x0000001f


	//----- nvinfo : EIATTR_FRAME_SIZE
	.align		4
.L_18:
        /*000c*/ 	.byte	0x04, 0x11
        /*000e*/ 	.short	(.L_20 - .L_19)
	.align		4
.L_19:
        /*0010*/ 	.word	index@(_Z15init_populationPiS_iS_lPf)
        /*0014*/ 	.word	0x00000030


	//----- nvinfo : EIATTR_REGCOUNT
	.align		4
.L_20:
        /*0018*/ 	.byte	0x04, 0x2f
        /*001a*/ 	.short	(.L_22 - .L_21)
	.align		4
.L_21:
        /*001c*/ 	.word	index@(_Z13printf_kernelPiS_S_)
        /*0020*/ 	.word	0x00000018


	//----- nvinfo : EIATTR_FRAME_SIZE
	.align		4
.L_22:
        /*0024*/ 	.byte	0x04, 0x11
        /*0026*/ 	.short	(.L_24 - .L_23)
	.align		4
.L_23:
        /*0028*/ 	.word	index@(_Z13printf_kernelPiS_S_)
        /*002c*/ 	.word	0x00000008


	//----- nvinfo : EIATTR_REGCOUNT
	.align		4
.L_24:
        /*0030*/ 	.byte	0x04, 0x2f
        /*0032*/ 	.short	(.L_26 - .L_25)
	.align		4
.L_25:
        /*0034*/ 	.word	index@(_Z14printf_kernel1Pi)
        /*0038*/ 	.word	0x00000018


	//----- nvinfo : EIATTR_FRAME_SIZE
	.align		4
.L_26:
        /*003c*/ 	.byte	0x04, 0x11
        /*003e*/ 	.short	(.L_28 - .L_27)
	.align		4
.L_27:
        /*0040*/ 	.word	index@(_Z14printf_kernel1Pi)
        /*0044*/ 	.word	0x00000008


	//----- nvinfo : EIATTR_REGCOUNT
	.align		4
.L_28:
        /*0048*/ 	.byte	0x04, 0x2f
        /*004a*/ 	.short	(.L_30 - .L_29)
	.align		4
.L_29:
        /*004c*/ 	.word	index@(_Z14printf_kernel2Pi)
        /*0050*/ 	.word	0x00000018


	//----- nvinfo : EIATTR_FRAME_SIZE
	.align		4
.L_30:
        /*0054*/ 	.byte	0x04, 0x11
        /*0056*/ 	.short	(.L_32 - .L_31)
	.align		4
.L_31:
        /*0058*/ 	.word	index@(_Z14printf_kernel2Pi)
        /*005c*/ 	.word	0x00000008


	//----- nvinfo : EIATTR_REGCOUNT
	.align		4
.L_32:
        /*0060*/ 	.byte	0x04, 0x2f
        /*0062*/ 	.short	(.L_34 - .L_33)
	.align		4
.L_33:
        /*0064*/ 	.word	index@(_Z14printf_kernel3PiS_)
        /*0068*/ 	.word	0x00000018


	//----- nvinfo : EIATTR_FRAME_SIZE
	.align		4
.L_34:
        /*006c*/ 	.byte	0x04, 0x11
        /*006e*/ 	.short	(.L_36 - .L_35)
	.align		4
.L_35:
        /*0070*/ 	.word	index@(_Z14printf_kernel3PiS_)
        /*0074*/ 	.word	0x00000008


	//----- nvinfo : EIATTR_REGCOUNT
	.align		4
.L_36:
        /*0078*/ 	.byte	0x04, 0x2f
        /*007a*/ 	.short	(.L_38 - .L_37)
	.align		4
.L_37:
        /*007c*/ 	.word	index@(_Z14printf_kernel4Pii)
        /*0080*/ 	.word	0x0000001a


	//----- nvinfo : EIATTR_FRAME_SIZE
	.align		4
.L_38:
        /*0084*/ 	.byte	0x04, 0x11
        /*0086*/ 	.short	(.L_40 - .L_39)
	.align		4
.L_39:
        /*0088*/ 	.word	index@(_Z14printf_kernel4Pii)
        /*008c*/ 	.word	0x00000008


	//----- nvinfo : EIATTR_REGCOUNT
	.align		4
.L_40:
        /*0090*/ 	.byte	0x04, 0x2f
        /*0092*/ 	.short	(.L_42 - .L_41)
	.align		4
.L_41:
        /*0094*/ 	.word	index@(_Z17calculate_fitnessPiS_S_S_S_iS_S_i)
        /*0098*/ 	.word	0x00000020


	//----- nvinfo : EIATTR_FRAME_SIZE
	.align		4
.L_42:
        /*009c*/ 	.byte	0x04, 0x11
        /*009e*/ 	.short	(.L_44 - .L_43)
	.align		4
.L_43:
        /*00a0*/ 	.word	index@(_Z17calculate_fitnessPiS_S_S_S_iS_S_i)
        /*00a4*/ 	.word	0x00000000


	//----- nvinfo : EIATTR_REGCOUNT
	.align		4
.L_44:
        /*00a8*/ 	.byte	0x04, 0x2f
        /*00aa*/ 	.short	(.L_46 - .L_45)
	.align		4
.L_45:
        /*00ac*/ 	.word	index@(_Z16calculate_resultPiS_S_S_S_S_ii)
        /*00b0*/ 	.word	0x0000000e


	//----- nvinfo : EIATTR_FRAME_SIZE
	.align		4
.L_46:
        /*00b4*/ 	.byte	0x04, 0x11
        /*00b6*/ 	.short	(.L_48 - .L_47)
	.align		4
.L_47:
        /*00b8*/ 	.word	index@(_Z16calculate_resultPiS_S_S_S_S_ii)
        /*00bc*/ 	.word	0x00000000


	//----- nvinfo : EIATTR_REGCOUNT
	.align		4
.L_48:
        /*00c0*/ 	.byte	0x04, 0x2f
        /*00c2*/ 	.short	(.L_50 - .L_49)
	.align		4
.L_49:
        /*00c4*/ 	.word	index@(_Z8mutationPiS_iS_liS_S_Pf)
        /*00c8*/ 	.word	0x0000001f


	//----- nvinfo : EIATTR_FRAME_SIZE
	.align		4
.L_50:
        /*00cc*/ 	.byte	0x04, 0x11
        /*00ce*/ 	.short	(.L_52 - .L_51)
	.align		4
.L_51:
        /*00d0*/ 	.word	index@(_Z8mutationPiS_iS_liS_S_Pf)
        /*00d4*/ 	.word	0x00000030


	//----- nvinfo : EIATTR_REGCOUNT
	.align		4
.L_52:
        /*00d8*/ 	.byte	0x04, 0x2f
        /*00da*/ 	.short	(.L_54 - .L_53)
	.align		4
.L_53:
        /*00dc*/ 	.word	index@(_Z7kernel1PiS_S_S_S_S_S_S_iS_S_S_S_ii)
        /*00e0*/ 	.word	0x00000013


	//----- nvinfo : EIATTR_FRAME_SIZE
	.align		4
.L_54:
        /*00e4*/ 	.byte	0x04, 0x11
        /*00e6*/ 	.short	(.L_56 - .L_55)
	.align		4
.L_55:
        /*00e8*/ 	.word	index@(_Z7kernel1PiS_S_S_S_S_S_S_iS_S_S_S_ii)
        /*00ec*/ 	.word	0x00000000


	//----- nvinfo : EIATTR_REGCOUNT
	.align		4
.L_56:
        /*00f0*/ 	.byte	0x04, 0x2f
        /*00f2*/ 	.short	(.L_58 - .L_57)
	.align		4
.L_57:
        /*00f4*/ 	.word	index@(_Z20calculate_result_onePiS_S_i)
        /*00f8*/ 	.word	0x00000018


	//----- nvinfo : EIATTR_FRAME_SIZE
	.align		4
.L_58:
        /*00fc*/ 	.byte	0x04, 0x11
        /*00fe*/ 	.short	(.L_60 - .L_59)
	.align		4
.L_59:
        /*0100*/ 	.word	index@(_Z20calculate_result_onePiS_S_i)
        /*0104*/ 	.word	0x00000008


	//----- nvinfo : EIATTR_REGCOUNT
	.align		4
.L_60:
        /*0108*/ 	.byte	0x04, 0x2f
        /*010a*/ 	.short	(.L_62 - .L_61)
	.align		4
.L_61:
        /*010c*/ 	.word	index@(_Z21parrallel_map_processPiS_S_S_i)
        /*0110*/ 	.word	0x0000000e


	//----- nvinfo : EIATTR_FRAME_SIZE
	.align		4
.L_62:
        /*0114*/ 	.byte	0x04, 0x11
        /*0116*/ 	.short	(.L_64 - .L_63)
	.align		4
.L_63:
        /*0118*/ 	.word	index@(_Z21parrallel_map_processPiS_S_S_i)
        /*011c*/ 	.word	0x00000000


	//----- nvinfo : EIATTR_REGCOUNT
	.align		4
.L_64:
        /*0120*/ 	.byte	0x04, 0x2f
        /*0122*/ 	.short	(.L_66 - .L_65)
	.align		4
.L_65:
        /*0124*/ 	.word	index@(_Z22parrallel_sort_processPiS_S_iS_)
        /*0128*/ 	.word	0x00000024


	//----- nvinfo : EIATTR_FRAME_SIZE
	.align		4
.L_66:
        /*012c*/ 	.byte	0x04, 0x11
        /*012e*/ 	.short	(.L_68 - .L_67)
	.align		4
.L_67:
        /*0130*/ 	.word	index@($_Z22parrallel_sort_processPiS_S_iS_$_Z17quick_sort_devicePiS_ii)
        /*0134*/ 	.word	0x00000000


	//----- nvinfo : EIATTR_FRAME_SIZE
	.align		4
.L_68:
        /*0138*/ 	.byte	0x04, 0x11
        /*013a*/ 	.short	(.L_70 - .L_69)
	.align		4
.L_69:
        /*013c*/ 	.word	index@(_Z22parrallel_sort_processPiS_S_iS_)
        /*0140*/ 	.word	0x00000000


	//----- nvinfo : EIATTR_MIN_STACK_SIZE
	.align		4
.L_70:
        /*0144*/ 	.byte	0x04, 0x12
        /*0146*/ 	.short	(.L_72 - .L_71)
	.align		4
.L_71:
        /*0148*/ 	.word	index@(_Z22parrallel_sort_processPiS_S_iS_)
        /*014c*/ 	.word	0x00000000


	//----- nvinfo : EIATTR_MIN_STACK_SIZE
	.align		4
.L_72:
        /*0150*/ 	.byte	0x04, 0x12
        /*0152*/ 	.short	(.L_74 - .L_73)
	.align		4
.L_73:
        /*0154*/ 	.word	index@(_Z21parrallel_map_processPiS_S_S_i)
        /*0158*/ 	.word	0x00000000


	//----- nvinfo : EIATTR_MIN_STACK_SIZE
	.align		4
.L_74:
        /*015c*/ 	.byte	0x04, 0x12
        /*015e*/ 	.short	(.L_76 - .L_75)
	.align		4
.L_75:
        /*0160*/ 	.word	index@(_Z20calculate_result_onePiS_S_i)
        /*0164*/ 	.word	0x00000008


	//----- nvinfo : EIATTR_MIN_STACK_SIZE
	.align		4
.L_76:
        /*0168*/ 	.byte	0x04, 0x12
        /*016a*/ 	.short	(.L_78 - .L_77)
	.align		4
.L_77:
        /*016c*/ 	.word	index@(_Z7kernel1PiS_S_S_S_S_S_S_iS_S_S_S_ii)
        /*0170*/ 	.word	0x00000000


	//----- nvinfo : EIATTR_MIN_STACK_SIZE
	.align		4
.L_78:
        /*0174*/ 	.byte	0x04, 0x12
        /*0176*/ 	.short	(.L_80 - .L_79)
	.align		4
.L_79:
        /*0178*/ 	.word	index@(_Z8mutationPiS_iS_liS_S_Pf)
        /*017c*/ 	.word	0x00000030


	//----- nvinfo : EIATTR_MIN_STACK_SIZE
	.align		4
.L_80:
        /*0180*/ 	.byte	0x04, 0x12
        /*0182*/ 	.short	(.L_82 - .L_81)
	.align		4
.L_81:
        /*0184*/ 	.word	index@(_Z16calculate_resultPiS_S_S_S_S_ii)
        /*0188*/ 	.word	0x00000000


	//----- nvinfo : EIATTR_MIN_STACK_SIZE
	.align		4
.L_82:
        /*018c*/ 	.byte	0x04, 0x12
        /*018e*/ 	.short	(.L_84 - .L_83)
	.align		4
.L_83:
        /*0190*/ 	.word	index@(_Z17calculate_fitnessPiS_S_S_S_iS_S_i)
        /*0194*/ 	.word	0x00000000


	//----- nvinfo : EIATTR_MIN_STACK_SIZE
	.align		4
.L_84:
        /*0198*/ 	.byte	0x04, 0x12
        /*019a*/ 	.short	(.L_86 - .L_85)
	.align		4
.L_85:
        /*019c*/ 	.word	index@(_Z14printf_kernel4Pii)
        /*01a0*/ 	.word	0x00000008


	//----- nvinfo : EIATTR_MIN_STACK_SIZE
	.align		4
.L_86:
        /*01a4*/ 	.byte	0x04, 0x12
        /*01a6*/ 	.short	(.L_88 - .L_87)
	.align		4
.L_87:
        /*01a8*/ 	.word	index@(_Z14printf_kernel3PiS_)
        /*01ac*/ 	.word	0x00000008


	//----- nvinfo : EIATTR_MIN_STACK_SIZE
	.align		4
.L_88:
        /*01b0*/ 	.byte	0x04, 0x12
        /*01b2*/ 	.short	(.L_90 - .L_89)
	.align		4
.L_89:
        /*01b4*/ 	.word	index@(_Z14printf_kernel2Pi)
        /*01b8*/ 	.word	0x00000008


	//----- nvinfo : EIATTR_MIN_STACK_SIZE
	.align		4
.L_90:
        /*01bc*/ 	.byte	0x04, 0x12
        /*01be*/ 	.short	(.L_92 - .L_91)
	.align		4
.L_91:
        /*01c0*/ 	.word	index@(_Z14printf_kernel1Pi)
        /*01c4*/ 	.word	0x00000008


	//----- nvinfo : EIATTR_MIN_STACK_SIZE
	.align		4
.L_92:
        /*01c8*/ 	.byte	0x04, 0x12
        /*01ca*/ 	.short	(.L_94 - .L_93)
	.align		4
.L_93:
        /*01cc*/ 	.word	index@(_Z13printf_kernelPiS_S_)
        /*01d0*/ 	.word	0x00000008


	//----- nvinfo : EIATTR_MIN_STACK_SIZE
	.align		4
.L_94:
        /*01d4*/ 	.byte	0x04, 0x12
        /*01d6*/ 	.short	(.L_96 - .L_95)
	.align		4
.L_95:
        /*01d8*/ 	.word	index@(_Z15init_populationPiS_iS_lPf)
        /*01dc*/ 	.word	0x00000030
.L_96:


//--------------------- .nv.compat                --------------------------
	.section	.nv.compat,"",@"SHT_CUDA_COMPAT_INFO"
	.align	4
        /*0000*/ 	.byte	0x02, 0x09, 0x00, 0x00, 0x02, 0x02, 0x01, 0x00, 0x02, 0x05, 0x05, 0x00, 0x03, 0x07, 0x01, 0x01
        /*0010*/ 	.byte	0x02, 0x03, 0x00, 0x00, 0x02, 0x06, 0x01, 0x00, 0x04, 0x0b, 0x08, 0x00, 0x01, 0x00, 0x00, 0x00
        /*0020*/ 	.byte	0x00, 0x00, 0x00, 0x00


//--------------------- .nv.info._Z22parrallel_sort_processPiS_S_iS_ --------------------------
	.section	.nv.info._Z22parrallel_sort_processPiS_S_iS_,"",@"SHT_CUDA_INFO"
	.sectionflags	@""
	.align	4


	//----- nvinfo : EIATTR_CUDA_API_VERSION
	.align		4
        /*0000*/ 	.byte	0x04, 0x37
        /*0002*/ 	.short	(.L_98 - .L_97)
.L_97:
        /*0004*/ 	.word	0x00000082


	//----- nvinfo : EIATTR_KPARAM_INFO
	.align		4
.L_98:
        /*0008*/ 	.byte	0x04, 0x17
        /*000a*/ 	.short	(.L_100 - .L_99)
.L_99:
        /*000c*/ 	.word	0x00000000
        /*0010*/ 	.short	0x0004
        /*0012*/ 	.short	0x0020
        /*0014*/ 	.byte	0x00, 0xf5, 0x21, 0x00


	//----- nvinfo : EIATTR_KPARAM_INFO
	.align		4
.L_100:
        /*0018*/ 	.byte	0x04, 0x17
        /*001a*/ 	.short	(.L_102 - .L_101)
.L_101:
        /*001c*/ 	.word	0x00000000
        /*0020*/ 	.short	0x0003
        /*0022*/ 	.short	0x0018
        /*0024*/ 	.byte	0x00, 0xf0, 0x11, 0x00


	//----- nvinfo : EIATTR_KPARAM_INFO
	.align		4
.L_102:
        /*0028*/ 	.byte	0x04, 0x17
        /*002a*/ 	.short	(.L_104 - .L_103)
.L_103:
        /*002c*/ 	.word	0x00000000
        /*0030*/ 	.short	0x0002
        /*0032*/ 	.short	0x0010
        /*0034*/ 	.byte	0x00, 0xf5, 0x21, 0x00


	//----- nvinfo : EIATTR_KPARAM_INFO
	.align		4
.L_104:
        /*0038*/ 	.byte	0x04, 0x17
        /*003a*/ 	.short	(.L_106 - .L_105)
.L_105:
        /*003c*/ 	.word	0x00000000
        /*0040*/ 	.short	0x0001
        /*0042*/ 	.short	0x0008
        /*0044*/ 	.byte	0x00, 0xf5, 0x21, 0x00


	//----- nvinfo : EIATTR_KPARAM_INFO
	.align		4
.L_106:
        /*0048*/ 	.byte	0x04, 0x17
        /*004a*/ 	.short	(.L_108 - .L_107)
.L_107:
        /*004c*/ 	.word	0x00000000
        /*0050*/ 	.short	0x0000
        /*0052*/ 	.short	0x0000
        /*0054*/ 	.byte	0x00, 0xf5, 0x21, 0x00


	//----- nvinfo : EIATTR_SPARSE_MMA_MASK
	.align		4
.L_108:
        /*0058*/ 	.byte	0x03, 0x50
        /*005a*/ 	.short	0x0000


	//----- nvinfo : EIATTR_MAXREG_COUNT
	.align		4
        /*005c*/ 	.byte	0x03, 0x1b
        /*005e*/ 	.short	0x00ff


	//----- nvinfo : EIATTR_MERCURY_ISA_VERSION
	.align		4
        /*0060*/ 	.byte	0x03, 0x5f
        /*0062*/ 	.short	0x0101


	//----- nvinfo : EIATTR_VRC_CTA_INIT_COUNT
	.align		4
        /*0064*/ 	.byte	0x02, 0x4a
	.zero		1
	.zero		1


	//----- nvinfo : EIATTR_EXIT_INSTR_OFFSETS
	.align		4
        /*0068*/ 	.byte	0x04, 0x1c
        /*006a*/ 	.short	(.L_110 - .L_109)


	//   ....[0]....
.L_109:
        /*006c*/ 	.word	0x00000070


	//   ....[1]....
        /*0070*/ 	.word	0x00000190


	//----- nvinfo : EIATTR_CRS_STACK_SIZE
	.align		4
.L_110:
        /*0074*/ 	.byte	0x04, 0x1e
        /*0076*/ 	.short	(.L_112 - .L_111)
.L_111:
        /*0078*/ 	.word	0x00000000


	//----- nvinfo : EIATTR_CBANK_PARAM_SIZE
	.align		4
.L_112:
        /*007c*/ 	.byte	0x03, 0x19
        /*007e*/ 	.short	0x0028


	//----- nvinfo : EIATTR_PARAM_CBANK
	.align		4
        /*0080*/ 	.byte	0x04, 0x0a
        /*0082*/ 	.short	(.L_114 - .L_113)
	.align		4
.L_113:
        /*0084*/ 	.word	index@(.nv.constant0._Z22parrallel_sort_processPiS_S_iS_)
        /*0088*/ 	.short	0x0380
        /*008a*/ 	.short	0x0028


	//----- nvinfo : EIATTR_SW_WAR
	.align		4
.L_114:
        /*008c*/ 	.byte	0x04, 0x36
        /*008e*/ 	.short	(.L_116 - .L_115)
.L_115:
        /*0090*/ 	.word	0x00000008
.L_116:


//--------------------- .nv.info._Z21parrallel_map_processPiS_S_S_i --------------------------
	.section	.nv.info._Z21parrallel_map_processPiS_S_S_i,"",@"SHT_CUDA_INFO"
	.sectionflags	@""
	.align	4


	//----- nvinfo : EIATTR_CUDA_API_VERSION
	.align		4
        /*0000*/ 	.byte	0x04, 0x37
        /*0002*/ 	.short	(.L_118 - .L_117)
.L_117:
        /*0004*/ 	.word	0x00000082


	//----- nvinfo : EIATTR_KPARAM_INFO
	.align		4
.L_118:
        /*0008*/ 	.byte	0x04, 0x17
        /*000a*/ 	.short	(.L_120 - .L_119)
.L_119:
        /*000c*/ 	.word	0x00000000
        /*0010*/ 	.short	0x0004
        /*0012*/ 	.short	0x0020
        /*0014*/ 	.byte	0x00, 0xf0, 0x11, 0x00


	//----- nvinfo : EIATTR_KPARAM_INFO
	.align		4
.L_120:
        /*0018*/ 	.byte	0x04, 0x17
        /*001a*/ 	.short	(.L_122 - .L_121)
.L_121:
        /*001c*/ 	.word	0x00000000
        /*0020*/ 	.short	0x0003
        /*0022*/ 	.short	0x0018
        /*0024*/ 	.byte	0x00, 0xf5, 0x21, 0x00


	//----- nvinfo : EIATTR_KPARAM_INFO
	.align		4
.L_122:
        /*0028*/ 	.byte	0x04, 0x17
        /*002a*/ 	.short	(.L_124 - .L_123)
.L_123:
        /*002c*/ 	.word	0x00000000
        /*0030*/ 	.short	0x0002
        /*0032*/ 	.short	0x0010
        /*0034*/ 	.byte	0x00, 0xf5, 0x21, 0x00


	//----- nvinfo : EIATTR_KPARAM_INFO
	.align		4
.L_124:
        /*0038*/ 	.byte	0x04, 0x17
        /*003a*/ 	.short	(.L_126 - .L_125)
.L_125:
        /*003c*/ 	.word	0x00000000
        /*0040*/ 	.short	0x0001
        /*0042*/ 	.short	0x0008
        /*0044*/ 	.byte	0x00, 0xf5, 0x21, 0x00


	//----- nvinfo : EIATTR_KPARAM_INFO
	.align		4
.L_126:
        /*0048*/ 	.byte	0x04, 0x17
        /*004a*/ 	.short	(.L_128 - .L_127)
.L_127:
        /*004c*/ 	.word	0x00000000
        /*0050*/ 	.short	0x0000
        /*0052*/ 	.short	0x0000
        /*0054*/ 	.byte	0x00, 0xf5, 0x21, 0x00


	//----- nvinfo : EIATTR_SPARSE_MMA_MASK
	.align		4
.L_128:
        /*0058*/ 	.byte	0x03, 0x50
        /*005a*/ 	.short	0x0000


	//----- nvinfo : EIATTR_MAXREG_COUNT
	.align		4
        /*005c*/ 	.byte	0x03, 0x1b
        /*005e*/ 	.short	0x00ff


	//----- nvinfo : EIATTR_MERCURY_ISA_VERSION
	.align		4
        /*0060*/ 	.byte	0x03, 0x5f
        /*0062*/ 	.short	0x0101


	//----- nvinfo : EIATTR_VRC_CTA_INIT_COUNT
	.align		4
        /*0064*/ 	.byte	0x02, 0x4a
	.zero		1
	.zero		1


	//----- nvinfo : EIATTR_EXIT_INSTR_OFFSETS
	.align		4
        /*0068*/ 	.byte	0x04, 0x1c
        /*006a*/ 	.short	(.L_130 - .L_129)


	//   ....[0]....
.L_129:
        /*006c*/ 	.word	0x00000070


	//   ....[1]....
        /*0070*/ 	.word	0x000000f0


	//   ....[2]....
        /*0074*/ 	.word	0x000001e0


	//----- nvinfo : EIATTR_CRS_STACK_SIZE
	.align		4
.L_130:
        /*0078*/ 	.byte	0x04, 0x1e
        /*007a*/ 	.short	(.L_132 - .L_131)
.L_131:
        /*007c*/ 	.word	0x00000000


	//----- nvinfo : EIATTR_CBANK_PARAM_SIZE
	.align		4
.L_132:
        /*0080*/ 	.byte	0x03, 0x19
        /*0082*/ 	.short	0x0024


	//----- nvinfo : EIATTR_PARAM_CBANK
	.align		4
        /*0084*/ 	.byte	0x04, 0x0a
        /*0086*/ 	.short	(.L_134 - .L_133)
	.align		4
.L_133:
        /*0088*/ 	.word	index@(.nv.constant0._Z21parrallel_map_processPiS_S_S_i)
        /*008c*/ 	.short	0x0380
        /*008e*/ 	.short	0x0024


	//----- nvinfo : EIATTR_SW_WAR
	.align		4
.L_134:
        /*0090*/ 	.byte	0x04, 0x36
        /*0092*/ 	.short	(.L_136 - .L_135)
.L_135:
        /*0094*/ 	.word	0x00000008
.L_136:


//--------------------- .nv.info._Z20calculate_result_onePiS_S_i --------------------------
	.section	.nv.info._Z20calculate_result_onePiS_S_i,"",@"SHT_CUDA_INFO"
	.sectionflags	@""
	.align	4


	//----- nvinfo : EIATTR_CUDA_API_VERSION
	.align		4
        /*0000*/ 	.byte	0x04, 0x37
        /*0002*/ 	.short	(.L_138 - .L_137)
.L_137:
        /*0004*/ 	.word	0x00000082


	//----- nvinfo : EIATTR_KPARAM_INFO
	.align		4
.L_138:
        /*0008*/ 	.byte	0x04, 0x17
        /*000a*/ 	.short	(.L_140 - .L_139)
.L_139:
        /*000c*/ 	.word	0x00000000
        /*0010*/ 	.short	0x0003
        /*0012*/ 	.short	0x0018
        /*0014*/ 	.byte	0x00, 0xf0, 0x11, 0x00


	//----- nvinfo : EIATTR_KPARAM_INFO
	.align		4
.L_140:
        /*0018*/ 	.byte	0x04, 0x17
        /*001a*/ 	.short	(.L_142 - .L_141)
.L_141:
        /*001c*/ 	.word	0x00000000
        /*0020*/ 	.short	0x0002
        /*0022*/ 	.short	0x0010
        /*0024*/ 	.byte	0x00, 0xf5, 0x21, 0x00


	//----- nvinfo : EIATTR_KPARAM_INFO
	.align		4
.L_142:
        /*0028*/ 	.byte	0x04, 0x17
        /*002a*/ 	.short	(.L_144 - .L_143)
.L_143:
        /*002c*/ 	.word	0x00000000
        /*0030*/ 	.short	0x0001
        /*0032*/ 	.short	0x0008
        /*0034*/ 	.byte	0x00, 0xf5, 0x21, 0x00


	//----- nvinfo : EIATTR_KPARAM_INFO
	.align		4
.L_144:
        /*0038*/ 	.byte	0x04, 0x17
        /*003a*/ 	.short	(.L_146 - .L_145)
.L_145:
        /*003c*/ 	.word	0x00000000
        /*0040*/ 	.short	0x0000
        /*0042*/ 	.short	0x0000
        /*0044*/ 	.byte	0x00, 0xf5, 0x21, 0x00


	//----- nvinfo : EIATTR_SPARSE_MMA_MASK
	.align		4
.L_146:
        /*0048*/ 	.byte	0x03, 0x50
        /*004a*/ 	.short	0x0000


	//----- nvinfo : EIATTR_MAXREG_COUNT
	.align		4
        /*004c*/ 	.byte	0x03, 0x1b
        /*004e*/ 	.short	0x00ff


	//----- nvinfo : EIATTR_EXTERNS
	.align		4
        /*0050*/ 	.byte	0x04, 0x0f
        /*0052*/ 	.short	(.L_148 - .L_147)


	//   ....[0]....
	.align		4
.L_147:
        /*0054*/ 	.word	index@(vprintf)


	//----- nvinfo : EIATTR_MERCURY_ISA_VERSION
	.align		4
.L_148:
        /*0058*/ 	.byte	0x03, 0x5f
        /*005a*/ 	.short	0x0101


	//----- nvinfo : EIATTR_VRC_CTA_INIT_COUNT
	.align		4
        /*005c*/ 	.byte	0x02, 0x4a
	.zero		1
	.zero		1


	//----- nvinfo : EIATTR_SYSCALL_OFFSETS
	.align		4
        /*0060*/ 	.byte	0x04, 0x46
        /*0062*/ 	.short	(.L_150 - .L_149)


	//   ....[0]....
.L_149:
        /*0064*/ 	.word	0x00000d10


	//----- nvinfo : EIATTR_EXIT_INSTR_OFFSETS
	.align		4
.L_150:
        /*0068*/ 	.byte	0x04, 0x1c
        /*006a*/ 	.short	(.L_152 - .L_151)


	//   ....[0]....
.L_151:
        /*006c*/ 	.word	0x00000d20


	//----- nvinfo : EIATTR_CBANK_PARAM_SIZE
	.align		4
.L_152:
        /*0070*/ 	.byte	0x03, 0x19
        /*0072*/ 	.short	0x001c


	//----- nvinfo : EIATTR_PARAM_CBANK
	.align		4
        /*0074*/ 	.byte	0x04, 0x0a
        /*0076*/ 	.short	(.L_154 - .L_153)
	.align		4
.L_153:
        /*0078*/ 	.word	index@(.nv.constant0._Z20calculate_result_onePiS_S_i)
        /*007c*/ 	.short	0x0380
        /*007e*/ 	.short	0x001c


	//----- nvinfo : EIATTR_SW_WAR
	.align		4
.L_154:
        /*0080*/ 	.byte	0x04, 0x36
        /*0082*/ 	.short	(.L_156 - .L_155)
.L_155:
        /*0084*/ 	.word	0x00000008
.L_156:


//--------------------- .nv.info._Z7kernel1PiS_S_S_S_S_S_S_iS_S_S_S_ii --------------------------
	.section	.nv.info._Z7kernel1PiS_S_S_S_S_S_S_iS_S_S_S_ii,"",@"SHT_CUDA_INFO"
	.sectionflags	@""
	.align	4


	//----- nvinfo : EIATTR_CUDA_API_VERSION
	.align		4
        /*0000*/ 	.byte	0x04, 0x37
        /*0002*/ 	.short	(.L_158 - .L_157)
.L_157:
        /*0004*/ 	.word	0x00000082


	//----- nvinfo : EIATTR_KPARAM_INFO
	.align		4
.L_158:
        /*0008*/ 	.byte	0x04, 0x17
        /*000a*/ 	.short	(.L_160 - .L_159)
.L_159:
        /*000c*/ 	.word	0x00000000
        /*0010*/ 	.short	0x000e
        /*0012*/ 	.short	0x006c
        /*0014*/ 	.byte	0x00, 0xf0, 0x11, 0x00


	//----- nvinfo : EIATTR_KPARAM_INFO
	.align		4
.L_160:
        /*0018*/ 	.byte	0x04, 0x17
        /*001a*/ 	.short	(.L_162 - .L_161)
.L_161:
        /*001c*/ 	.word	0x00000000
        /*0020*/ 	.short	0x000d
        /*0022*/ 	.short	0x0068
        /*0024*/ 	.byte	0x00, 0xf0, 0x11, 0x00


	//----- nvinfo : EIATTR_KPARAM_INFO
	.align		4
.L_162:
        /*0028*/ 	.byte	0x04, 0x17
        /*002a*/ 	.short	(.L_164 - .L_163)
.L_163:
        /*002c*/ 	.word	0x00000000
        /*0030*/ 	.short	0x000c
        /*0032*/ 	.short	0x0060
        /*0034*/ 	.byte	0x00, 0xf5, 0x21, 0x00


	//----- nvinfo : EIATTR_KPARAM_INFO
	.align		4
.L_164:
        /*0038*/ 	.byte	0x04, 0x17
        /*003a*/ 	.short	(.L_166 - .L_165)
.L_165:
        /*003c*/ 	.word	0x00000000
        /*0040*/ 	.short	0x000b
        /*0042*/ 	.short	0x0058
        /*0044*/ 	.byte	0x00, 0xf5, 0x21, 0x00


	//----- nvinfo : EIATTR_KPARAM_INFO
	.align		4
.L_166:
        /*0048*/ 	.byte	0x04, 0x17
        /*004a*/ 	.short	(.L_168 - .L_167)
.L_167:
        /*004c*/ 	.word	0x00000000
        /*0050*/ 	.short	0x000a
        /*0052*/ 	.short	0x0050
        /*0054*/ 	.byte	0x00, 0xf5, 0x21, 0x00


	//----- nvinfo : EIATTR_KPARAM_INFO
	.align		4
.L_168:
        /*0058*/ 	.byte	0x04, 0x17
        /*005a*/ 	.short	(.L_170 - .L_169)
.L_169:
        /*005c*/ 	.word	0x00000000
        /*0060*/ 	.short	0x0009
        /*0062*/ 	.short	0x0048
        /*0064*/ 	.byte	0x00, 0xf5, 0x21, 0x00


	//----- nvinfo : EIATTR_KPARAM_INFO
	.align		4
.L_170:
        /*0068*/ 	.byte	0x04, 0x17
        /*006a*/ 	.short	(.L_172 - .L_171)
.L_171:
        /*006c*/ 	.word	0x00000000
        /*0070*/ 	.short	0x0008
        /*0072*/ 	.short	0x0040
        /*0074*/ 	.byte	0x00, 0xf0, 0x11, 0x00


	//----- nvinfo : EIATTR_KPARAM_INFO
	.align		4
.L_172:
        /*0078*/ 	.byte	0x04, 0x17
        /*007a*/ 	.short	(.L_174 - .L_173)
.L_173:
        /*007c*/ 	.word	0x00000000
        /*0080*/ 	.short	0x0007
        /*0082*/ 	.short	0x0038
        /*0084*/ 	.byte	0x00, 0xf5, 0x21, 0x00


	//----- nvinfo : EIATTR_KPARAM_INFO
	.align		4
.L_174:
        /*0088*/ 	.byte	0x04, 0x17
        /*008a*/ 	.short	(.L_176 - .L_175)
.L_175:
        /*008c*/ 	.word	0x00000000
        /*0090*/ 	.short	0x0006
        /*0092*/ 	.short	0x0030
        /*0094*/ 	.byte	0x00, 0xf5, 0x21, 0x00


	//----- nvinfo : EIATTR_KPARAM_INFO
	.align		4
.L_176:
        /*0098*/ 	.byte	0x04, 0x17
        /*009a*/ 	.short	(.L_178 - .L_177)
.L_177:
        /*009c*/ 	.word	0x00000000
        /*00a0*/ 	.short	0x0005
        /*00a2*/ 	.short	0x0028
        /*00a4*/ 	.byte	0x00, 0xf5, 0x21, 0x00


	//----- nvinfo : EIATTR_KPARAM_INFO
	.align		4
.L_178:
        /*00a8*/ 	.byte	0x04, 0x17
        /*00aa*/ 	.short	(.L_180 - .L_179)
.L_179:
        /*00ac*/ 	.word	0x00000000
        /*00b0*/ 	.short	0x0004
        /*00b2*/ 	.short	0x0020
        /*00b4*/ 	.byte	0x00, 0xf5, 0x21, 0x00


	//----- nvinfo : EIATTR_KPARAM_INFO
	.align		4
.L_180:
        /*00b8*/ 	.byte	0x04, 0x17
        /*00ba*/ 	.short	(.L_182 - .L_181)
.L_181:
        /*00bc*/ 	.word	0x00000000
        /*00c0*/ 	.short	0x0003
        /*00c2*/ 	.short	0x0018
        /*00c4*/ 	.byte	0x00, 0xf5, 0x21, 0x00


	//----- nvinfo : EIATTR_KPARAM_INFO
	.align		4
.L_182:
        /*00c8*/ 	.byte	0x04, 0x17
        /*00ca*/ 	.short	(.L_184 - .L_183)
.L_183:
        /*00cc*/ 	.word	0x00000000
        /*00d0*/ 	.short	0x0002
        /*00d2*/ 	.short	0x0010
        /*00d4*/ 	.byte	0x00, 0xf5, 0x21, 0x00


	//----- nvinfo : EIATTR_KPARAM_INFO
	.align		4
.L_184:
        /*00d8*/ 	.byte	0x04, 0x17
        /*00da*/ 	.short	(.L_186 - .L_185)
.L_185:
        /*00dc*/ 	.word	0x00000000
        /*00e0*/ 	.short	0x0001
        /*00e2*/ 	.short	0x0008
        /*00e4*/ 	.byte	0x00, 0xf5, 0x21, 0x00


	//----- nvinfo : EIATTR_KPARAM_INFO
	.align		4
.L_186:
        /*00e8*/ 	.byte	0x04, 0x17
        /*00ea*/ 	.short	(.L_188 - .L_187)
.L_187:
        /*00ec*/ 	.word	0x00000000
        /*00f0*/ 	.short	0x0000
        /*00f2*/ 	.short	0x0000
        /*00f4*/ 	.byte	0x00, 0xf5, 0x21, 0x00


	//----- nvinfo : EIATTR_SPARSE_MMA_MASK
	.align		4
.L_188:
        /*00f8*/ 	.byte	0x03, 0x50
        /*00fa*/ 	.short	0x0000


	//----- nvinfo : EIATTR_MAXREG_COUNT
	.align		4
        /*00fc*/ 	.byte	0x03, 0x1b
        /*00fe*/ 	.short	0x00ff


	//----- nvinfo : EIATTR_MERCURY_ISA_VERSION
	.align		4
        /*0100*/ 	.byte	0x03, 0x5f
        /*0102*/ 	.short	0x0101


	//----- nvinfo : EIATTR_VRC_CTA_INIT_COUNT
	.align		4
        /*0104*/ 	.byte	0x02, 0x4a
	.zero		1
	.zero		1


	//----- nvinfo : EIATTR_EXIT_INSTR_OFFSETS
	.align		4
        /*0108*/ 	.byte	0x04, 0x1c
        /*010a*/ 	.short	(.L_190 - .L_189)


	//   ....[0]....
.L_189:
        /*010c*/ 	.word	0x00000070


	//   ....[1]....
        /*0110*/ 	.word	0x00000240


	//   ....[2]....
        /*0114*/ 	.word	0x000002c0


	//   ....[3]....
        /*0118*/ 	.word	0x00000350


	//   ....[4]....
        /*011c*/ 	.word	0x000003f0


	//   ....[5]....
        /*0120*/ 	.word	0x00000480


	//   ....[6]....
        /*0124*/ 	.word	0x00000500


	//   ....[7]....
        /*0128*/ 	.word	0x00000590


	//----- nvinfo : EIATTR_CBANK_PARAM_SIZE
	.align		4
.L_190:
        /*012c*/ 	.byte	0x03, 0x19
        /*012e*/ 	.short	0x0070


	//----- nvinfo : EIATTR_PARAM_CBANK
	.align		4
        /*0130*/ 	.byte	0x04, 0x0a
        /*0132*/ 	.short	(.L_192 - .L_191)
	.align		4
.L_191:
        /*0134*/ 	.word	index@(.nv.constant0._Z7kernel1PiS_S_S_S_S_S_S_iS_S_S_S_ii)
        /*0138*/ 	.short	0x0380
        /*013a*/ 	.short	0x0070


	//----- nvinfo : EIATTR_SW_WAR
	.align		4
.L_192:
        /*013c*/ 	.byte	0x04, 0x36
        /*013e*/ 	.short	(.L_194 - .L_193)
.L_193:
        /*0140*/ 	.word	0x00000008
.L_194:


//--------------------- .nv.info._Z8mutationPiS_iS_liS_S_Pf --------------------------
	.section	.nv.info._Z8mutationPiS_iS_liS_S_Pf,"",@"SHT_CUDA_INFO"
	.sectionflags	@""
	.align	4


	//----- nvinfo : EIATTR_CUDA_API_VERSION
	.align		4
        /*0000*/ 	.byte	0x04, 0x37
        /*0002*/ 	.short	(.L_196 - .L_195)
.L_195:
        /*0004*/ 	.word	0x00000082


	//----- nvinfo : EIATTR_KPARAM_INFO
	.align		4
.L_196:
        /*0008*/ 	.byte	0x04, 0x17
        /*000a*/ 	.short	(.L_198 - .L_197)
.L_197:
        /*000c*/ 	.word	0x00000000
        /*0010*/ 	.short	0x0008
        /*0012*/ 	.short	0x0040
        /*0014*/ 	.byte	0x00, 0xf5, 0x21, 0x00


	//----- nvinfo : EIATTR_KPARAM_INFO
	.align		4
.L_198:
        /*0018*/ 	.byte	0x04, 0x17
        /*001a*/ 	.short	(.L_200 - .L_199)
.L_199:
        /*001c*/ 	.word	0x00000000
        /*0020*/ 	.short	0x0007
        /*0022*/ 	.short	0x0038
        /*0024*/ 	.byte	0x00, 0xf5, 0x21, 0x00


	//----- nvinfo : EIATTR_KPARAM_INFO
	.align		4
.L_200:
        /*0028*/ 	.byte	0x04, 0x17
        /*002a*/ 	.short	(.L_202 - .L_201)
.L_201:
        /*002c*/ 	.word	0x00000000
        /*0030*/ 	.short	0x0006
        /*0032*/ 	.short	0x0030
        /*0034*/ 	.byte	0x00, 0xf5, 0x21, 0x00


	//----- nvinfo : EIATTR_KPARAM_INFO
	.align		4
.L_202:
        /*0038*/ 	.byte	0x04, 0x17
        /*003a*/ 	.short	(.L_204 - .L_203)
.L_203:
        /*003c*/ 	.word	0x00000000
        /*0040*/ 	.short	0x0005
        /*0042*/ 	.short	0x0028
        /*0044*/ 	.byte	0x00, 0xf0, 0x11, 0x00


	//----- nvinfo : EIATTR_KPARAM_INFO
	.align		4
.L_204:
        /*0048*/ 	.byte	0x04, 0x17
        /*004a*/ 	.short	(.L_206 - .L_205)
.L_205:
        /*004c*/ 	.word	0x00000000
        /*0050*/ 	.short	0x0004
        /*0052*/ 	.short	0x0020
        /*0054*/ 	.byte	0x00, 0xf0, 0x21, 0x00


	//----- nvinfo : EIATTR_KPARAM_INFO
	.align		4
.L_206:
        /*0058*/ 	.byte	0x04, 0x17
        /*005a*/ 	.short	(.L_208 - .L_207)
.L_207:
        /*005c*/ 	.word	0x00000000
        /*0060*/ 	.short	0x0003
        /*0062*/ 	.short	0x0018
        /*0064*/ 	.byte	0x00, 0xf5, 0x21, 0x00


	//----- nvinfo : EIATTR_KPARAM_INFO
	.align		4
.L_208:
        /*0068*/ 	.byte	0x04, 0x17
        /*006a*/ 	.short	(.L_210 - .L_209)
.L_209:
        /*006c*/ 	.word	0x00000000
        /*0070*/ 	.short	0x0002
        /*0072*/ 	.short	0x0010
        /*0074*/ 	.byte	0x00, 0xf0, 0x11, 0x00


	//----- nvinfo : EIATTR_KPARAM_INFO
	.align		4
.L_210:
        /*0078*/ 	.byte	0x04, 0x17
        /*007a*/ 	.short	(.L_212 - .L_211)
.L_211:
        /*007c*/ 	.word	0x00000000
        /*0080*/ 	.short	0x0001
        /*0082*/ 	.short	0x0008
        /*0084*/ 	.byte	0x00, 0xf5, 0x21, 0x00


	//----- nvinfo : EIATTR_KPARAM_INFO
	.align		4
.L_212:
        /*0088*/ 	.byte	0x04, 0x17
        /*008a*/ 	.short	(.L_214 - .L_213)
.L_213:
        /*008c*/ 	.word	0x00000000
        /*0090*/ 	.short	0x0000
        /*0092*/ 	.short	0x0000
        /*0094*/ 	.byte	0x00, 0xf5, 0x21, 0x00


	//----- nvinfo : EIATTR_SPARSE_MMA_MASK
	.align		4
.L_214:
        /*0098*/ 	.byte	0x03, 0x50
        /*009a*/ 	.short	0x0000


	//----- nvinfo : EIATTR_MAXREG_COUNT
	.align		4
        /*009c*/ 	.byte	0x03, 0x1b
        /*009e*/ 	.short	0x00ff


	//----- nvinfo : EIATTR_MERCURY_ISA_VERSION
	.align		4
        /*00a0*/ 	.byte	0x03, 0x5f
        /*00a2*/ 	.short	0x0101


	//----- nvinfo : EIATTR_VRC_CTA_INIT_COUNT
	.align		4
        /*00a4*/ 	.byte	0x02, 0x4a
	.zero		1
	.zero		1


	//----- nvinfo : EIATTR_EXIT_INSTR_OFFSETS
	.align		4
        /*00a8*/ 	.byte	0x04, 0x1c
        /*00aa*/ 	.short	(.L_216 - .L_215)


	//   ....[0]....
.L_215:
        /*00ac*/ 	.word	0x00002b40


	//----- nvinfo : EIATTR_CRS_STACK_SIZE
	.align		4
.L_216:
        /*00b0*/ 	.byte	0x04, 0x1e
        /*00b2*/ 	.short	(.L_218 - .L_217)
.L_217:
        /*00b4*/ 	.word	0x00000000


	//----- nvinfo : EIATTR_CBANK_PARAM_SIZE
	.align		4
.L_218:
        /*00b8*/ 	.byte	0x03, 0x19
        /*00ba*/ 	.short	0x0048


	//----- nvinfo : EIATTR_PARAM_CBANK
	.align		4
        /*00bc*/ 	.byte	0x04, 0x0a
        /*00be*/ 	.short	(.L_220 - .L_219)
	.align		4
.L_219:
        /*00c0*/ 	.word	index@(.nv.constant0._Z8mutationPiS_iS_liS_S_Pf)
        /*00c4*/ 	.short	0x0380
        /*00c6*/ 	.short	0x0048


	//----- nvinfo : EIATTR_SW_WAR
	.align		4
.L_220:
        /*00c8*/ 	.byte	0x04, 0x36
        /*00ca*/ 	.short	(.L_222 - .L_221)
.L_221:
        /*00cc*/ 	.word	0x00000008
.L_222:


//--------------------- .nv.info._Z16calculate_resultPiS_S_S_S_S_ii --------------------------
	.section	.nv.info._Z16calculate_resultPiS_S_S_S_S_ii,"",@"SHT_CUDA_INFO"
	.sectionflags	@""
	.align	4


	//----- nvinfo : EIATTR_CUDA_API_VERSION
	.align		4
        /*0000*/ 	.byte	0x04, 0x37
        /*0002*/ 	.short	(.L_224 - .L_223)
.L_223:
        /*0004*/ 	.word	0x00000082


	//----- nvinfo : EIATTR_KPARAM_INFO
	.align		4
.L_224:
        /*0008*/ 	.byte	0x04, 0x17
        /*000a*/ 	.short	(.L_226 - .L_225)
.L_225:
        /*000c*/ 	.word	0x00000000
        /*0010*/ 	.short	0x0007
        /*0012*/ 	.short	0x0034
        /*0014*/ 	.byte	0x00, 0xf0, 0x11, 0x00


	//----- nvinfo : EIATTR_KPARAM_INFO
	.align		4
.L_226:
        /*0018*/ 	.byte	0x04, 0x17
        /*001a*/ 	.short	(.L_228 - .L_227)
.L_227:
        /*001c*/ 	.word	0x00000000
        /*0020*/ 	.short	0x0006
        /*0022*/ 	.short	0x0030
        /*0024*/ 	.byte	0x00, 0xf0, 0x11, 0x00


	//----- nvinfo : EIATTR_KPARAM_INFO
	.align		4
.L_228:
        /*0028*/ 	.byte	0x04, 0x17
        /*002a*/ 	.short	(.L_230 - .L_229)
.L_229:
        /*002c*/ 	.word	0x00000000
        /*0030*/ 	.short	0x0005
        /*0032*/ 	.short	0x0028
        /*0034*/ 	.byte	0x00, 0xf5, 0x21, 0x00


	//----- nvinfo : EIATTR_KPARAM_INFO
	.align		4
.L_230:
        /*0038*/ 	.byte	0x04, 0x17
        /*003a*/ 	.short	(.L_232 - .L_231)
.L_231:
        /*003c*/ 	.word	0x00000000
        /*0040*/ 	.short	0x0004
        /*0042*/ 	.short	0x0020
        /*0044*/ 	.byte	0x00, 0xf5, 0x21, 0x00


	//----- nvinfo : EIATTR_KPARAM_INFO
	.align		4
.L_232:
        /*0048*/ 	.byte	0x04, 0x17
        /*004a*/ 	.short	(.L_234 - .L_233)
.L_233:
        /*004c*/ 	.word	0x00000000
        /*0050*/ 	.short	0x0003
        /*0052*/ 	.short	0x0018
        /*0054*/ 	.byte	0x00, 0xf5, 0x21, 0x00


	//----- nvinfo : EIATTR_KPARAM_INFO
	.align		4
.L_234:
        /*0058*/ 	.byte	0x04, 0x17
        /*005a*/ 	.short	(.L_236 - .L_235)
.L_235:
        /*005c*/ 	.word	0x00000000
        /*0060*/ 	.short	0x0002
        /*0062*/ 	.short	0x0010
        /*0064*/ 	.byte	0x00, 0xf5, 0x21, 0x00


	//----- nvinfo : EIATTR_KPARAM_INFO
	.align		4
.L_236:
        /*0068*/ 	.byte	0x04, 0x17
        /*006a*/ 	.short	(.L_238 - .L_237)
.L_237:
        /*006c*/ 	.word	0x00000000
        /*0070*/ 	.short	0x0001
        /*0072*/ 	.short	0x0008
        /*0074*/ 	.byte	0x00, 0xf5, 0x21, 0x00


	//----- nvinfo : EIATTR_KPARAM_INFO
	.align		4
.L_238:
        /*0078*/ 	.byte	0x04, 0x17
        /*007a*/ 	.short	(.L_240 - .L_239)
.L_239:
        /*007c*/ 	.word	0x00000000
        /*0080*/ 	.short	0x0000
        /*0082*/ 	.short	0x0000
        /*0084*/ 	.byte	0x00, 0xf5, 0x21, 0x00


	//----- nvinfo : EIATTR_SPARSE_MMA_MASK
	.align		4
.L_240:
        /*0088*/ 	.byte	0x03, 0x50
        /*008a*/ 	.short	0x0000


	//----- nvinfo : EIATTR_MAXREG_COUNT
	.align		4
        /*008c*/ 	.byte	0x03, 0x1b
        /*008e*/ 	.short	0x00ff


	//----- nvinfo : EIATTR_MERCURY_ISA_VERSION
	.align		4
        /*0090*/ 	.byte	0x03, 0x5f
        /*0092*/ 	.short	0x0101


	//----- nvinfo : EIATTR_VRC_CTA_INIT_COUNT
	.align		4
        /*0094*/ 	.byte	0x02, 0x4a
	.zero		1
	.zero		1


	//----- nvinfo : EIATTR_EXIT_INSTR_OFFSETS
	.align		4
        /*0098*/ 	.byte	0x04, 0x1c
        /*009a*/ 	.short	(.L_242 - .L_241)


	//   ....[0]....
.L_241:
        /*009c*/ 	.word	0x00000220


	//   ....[1]....
        /*00a0*/ 	.word	0x00000620


	//----- nvinfo : EIATTR_CBANK_PARAM_SIZE
	.align		4
.L_242:
        /*00a4*/ 	.byte	0x03, 0x19
        /*00a6*/ 	.short	0x0038


	//----- nvinfo : EIATTR_PARAM_CBANK
	.align		4
        /*00a8*/ 	.byte	0x04, 0x0a
        /*00aa*/ 	.short	(.L_244 - .L_243)
	.align		4
.L_243:
        /*00ac*/ 	.word	index@(.nv.constant0._Z16calculate_resultPiS_S_S_S_S_ii)
        /*00b0*/ 	.short	0x0380
        /*00b2*/ 	.short	0x0038


	//----- nvinfo : EIATTR_SW_WAR
	.align		4
.L_244:
        /*00b4*/ 	.byte	0x04, 0x36
        /*00b6*/ 	.short	(.L_246 - .L_245)
.L_245:
        /*00b8*/ 	.word	0x00000008
.L_246:


//--------------------- .nv.info._Z17calculate_fitnessPiS_S_S_S_iS_S_i --------------------------
	.section	.nv.info._Z17calculate_fitnessPiS_S_S_S_iS_S_i,"",@"SHT_CUDA_INFO"
	.sectionflags	@""
	.align	4


	//----- nvinfo : EIATTR_CUDA_API_VERSION
	.align		4
        /*0000*/ 	.byte	0x04, 0x37
        /*0002*/ 	.short	(.L_248 - .L_247)
.L_247:
        /*0004*/ 	.word	0x00000082


	//----- nvinfo : EIATTR_KPARAM_INFO
	.align		4
.L_248:
        /*0008*/ 	.byte	0x04, 0x17
        /*000a*/ 	.short	(.L_250 - .L_249)
.L_249:
        /*000c*/ 	.word	0x00000000
        /*0010*/ 	.short	0x0008
        /*0012*/ 	.short	0x0040
        /*0014*/ 	.byte	0x00, 0xf0, 0x11, 0x00


	//----- nvinfo : EIATTR_KPARAM_INFO
	.align		4
.L_250:
        /*0018*/ 	.byte	0x04, 0x17
        /*001a*/ 	.short	(.L_252 - .L_251)
.L_251:
        /*001c*/ 	.word	0x00000000
        /*0020*/ 	.short	0x0007
        /*0022*/ 	.short	0x0038
        /*0024*/ 	.byte	0x00, 0xf5, 0x21, 0x00


	//----- nvinfo : EIATTR_KPARAM_INFO
	.align		4
.L_252:
        /*0028*/ 	.byte	0x04, 0x17
        /*002a*/ 	.short	(.L_254 - .L_253)
.L_253:
        /*002c*/ 	.word	0x00000000
        /*0030*/ 	.short	0x0006
        /*0032*/ 	.short	0x0030
        /*0034*/ 	.byte	0x00, 0xf5, 0x21, 0x00


	//----- nvinfo : EIATTR_KPARAM_INFO
	.align		4
.L_254:
        /*0038*/ 	.byte	0x04, 0x17
        /*003a*/ 	.short	(.L_256 - .L_255)
.L_255:
        /*003c*/ 	.word	0x00000000
        /*0040*/ 	.short	0x0005
        /*0042*/ 	.short	0x0028
        /*0044*/ 	.byte	0x00, 0xf0, 0x11, 0x00


	//----- nvinfo : EIATTR_KPARAM_INFO
	.align		4
.L_256:
        /*0048*/ 	.byte	0x04, 0x17
        /*004a*/ 	.short	(.L_258 - .L_257)
.L_257:
        /*004c*/ 	.word	0x00000000
        /*0050*/ 	.short	0x0004
        /*0052*/ 	.short	0x0020
        /*0054*/ 	.byte	0x00, 0xf5, 0x21, 0x00


	//----- nvinfo : EIATTR_KPARAM_INFO
	.align		4
.L_258:
        /*0058*/ 	.byte	0x04, 0x17
        /*005a*/ 	.short	(.L_260 - .L_259)
.L_259:
        /*005c*/ 	.word	0x00000000
        /*0060*/ 	.short	0x0003
        /*0062*/ 	.short	0x0018
        /*0064*/ 	.byte	0x00, 0xf5, 0x21, 0x00


	//----- nvinfo : EIATTR_KPARAM_INFO
	.align		4
.L_260:
        /*0068*/ 	.byte	0x04, 0x17
        /*006a*/ 	.short	(.L_262 - .L_261)
.L_261:
        /*006c*/ 	.word	0x00000000
        /*0070*/ 	.short	0x0002
        /*0072*/ 	.short	0x0010
        /*0074*/ 	.byte	0x00, 0xf5, 0x21, 0x00


	//----- nvinfo : EIATTR_KPARAM_INFO
	.align		4
.L_262:
        /*0078*/ 	.byte	0x04, 0x17
        /*007a*/ 	.short	(.L_264 - .L_263)
.L_263:
        /*007c*/ 	.word	0x00000000
        /*0080*/ 	.short	0x0001
        /*0082*/ 	.short	0x0008
        /*0084*/ 	.byte	0x00, 0xf5, 0x21, 0x00


	//----- nvinfo : EIATTR_KPARAM_INFO
	.align		4
.L_264:
        /*0088*/ 	.byte	0x04, 0x17
        /*008a*/ 	.short	(.L_266 - .L_265)
.L_265:
        /*008c*/ 	.word	0x00000000
        /*0090*/ 	.short	0x0000
        /*0092*/ 	.short	0x0000
        /*0094*/ 	.byte	0x00, 0xf5, 0x21, 0x00


	//----- nvinfo : EIATTR_SPARSE_MMA_MASK
	.align		4
.L_266:
        /*0098*/ 	.byte	0x03, 0x50
        /*009a*/ 	.short	0x0000


	//----- nvinfo : EIATTR_MAXREG_COUNT
	.align		4
        /*009c*/ 	.byte	0x03, 0x1b
        /*009e*/ 	.short	0x00ff


	//----- nvinfo : EIATTR_MERCURY_ISA_VERSION
	.align		4
        /*00a0*/ 	.byte	0x03, 0x5f
        /*00a2*/ 	.short	0x0101


	//----- nvinfo : EIATTR_INT_WARP_WIDE_INSTR_OFFSETS
	.align		4
        /*00a4*/ 	.byte	0x04, 0x31
        /*00a6*/ 	.short	(.L_268 - .L_267)


	//   ....[0]....
.L_267:
        /*00a8*/ 	.word	0x00000df0


	//   ....[1]....
        /*00ac*/ 	.word	0x00000e10


	//----- nvinfo : EIATTR_VRC_CTA_INIT_COUNT
	.align		4
.L_268:
        /*00b0*/ 	.byte	0x02, 0x4a
	.zero		1
	.zero		1


	//----- nvinfo : EIATTR_EXIT_INSTR_OFFSETS
	.align		4
        /*00b4*/ 	.byte	0x04, 0x1c
        /*00b6*/ 	.short	(.L_270 - .L_269)


	//   ....[0]....
.L_269:
        /*00b8*/ 	.word	0x00000e70


	//----- nvinfo : EIATTR_CRS_STACK_SIZE
	.align		4
.L_270:
        /*00bc*/ 	.byte	0x04, 0x1e
        /*00be*/ 	.short	(.L_272 - .L_271)
.L_271:
        /*00c0*/ 	.word	0x00000000


	//----- nvinfo : EIATTR_CBANK_PARAM_SIZE
	.align		4
.L_272:
        /*00c4*/ 	.byte	0x03, 0x19
        /*00c6*/ 	.short	0x0044


	//----- nvinfo : EIATTR_PARAM_CBANK
	.align		4
        /*00c8*/ 	.byte	0x04, 0x0a
        /*00ca*/ 	.short	(.L_274 - .L_273)
	.align		4
.L_273:
        /*00cc*/ 	.word	index@(.nv.constant0._Z17calculate_fitnessPiS_S_S_S_iS_S_i)
        /*00d0*/ 	.short	0x0380
        /*00d2*/ 	.short	0x0044


	//----- nvinfo : EIATTR_SW_WAR
	.align		4
.L_274:
        /*00d4*/ 	.byte	0x04, 0x36
        /*00d6*/ 	.short	(.L_276 - .L_275)
.L_275:
        /*00d8*/ 	.word	0x00000008
.L_276:


//--------------------- .nv.info._Z14printf_kernel4Pii --------------------------
	.section	.nv.info._Z14printf_kernel4Pii,"",@"SHT_CUDA_INFO"
	.sectionflags	@""
	.align	4


	//----- nvinfo : EIATTR_CUDA_API_VERSION
	.align		4
        /*0000*/ 	.byte	0x04, 0x37
        /*0002*/ 	.short	(.L_278 - .L_277)
.L_277:
        /*0004*/ 	.word	0x00000082


	//----- nvinfo : EIATTR_KPARAM_INFO
	.align		4
.L_278:
        /*0008*/ 	.byte	0x04, 0x17
        /*000a*/ 	.short	(.L_280 - .L_279)
.L_279:
        /*000c*/ 	.word	0x00000000
        /*0010*/ 	.short	0x0001
        /*0012*/ 	.short	0x0008
        /*0014*/ 	.byte	0x00, 0xf0, 0x11, 0x00


	//----- nvinfo : EIATTR_KPARAM_INFO
	.align		4
.L_280:
        /*0018*/ 	.byte	0x04, 0x17
        /*001a*/ 	.short	(.L_282 - .L_281)
.L_281:
        /*001c*/ 	.word	0x00000000
        /*0020*/ 	.short	0x0000
        /*0022*/ 	.short	0x0000
        /*0024*/ 	.byte	0x00, 0xf5, 0x21, 0x00


	//----- nvinfo : EIATTR_SPARSE_MMA_MASK
	.align		4
.L_282:
        /*0028*/ 	.byte	0x03, 0x50
        /*002a*/ 	.short	0x0000


	//----- nvinfo : EIATTR_MAXREG_COUNT
	.align		4
        /*002c*/ 	.byte	0x03, 0x1b
        /*002e*/ 	.short	0x00ff


	//----- nvinfo : EIATTR_EXTERNS
	.align		4
        /*0030*/ 	.byte	0x04, 0x0f
        /*0032*/ 	.short	(.L_284 - .L_283)


	//   ....[0]....
	.align		4
.L_283:
        /*0034*/ 	.word	index@(vprintf)


	//----- nvinfo : EIATTR_MERCURY_ISA_VERSION
	.align		4
.L_284:
        /*0038*/ 	.byte	0x03, 0x5f
        /*003a*/ 	.short	0x0101


	//----- nvinfo : EIATTR_VRC_CTA_INIT_COUNT
	.align		4
        /*003c*/ 	.byte	0x02, 0x4a
	.zero		1
	.zero		1


	//----- nvinfo : EIATTR_SYSCALL_OFFSETS
	.align		4
        /*0040*/ 	.byte	0x04, 0x46
        /*0042*/ 	.short	(.L_286 - .L_285)


	//   ....[0]....
.L_285:
        /*0044*/ 	.word	0x00000270


	//   ....[1]....
        /*0048*/ 	.word	0x00000380


	//   ....[2]....
        /*004c*/ 	.word	0x00000490


	//   ....[3]....
        /*0050*/ 	.word	0x000005a0


	//   ....[4]....
        /*0054*/ 	.word	0x000006b0


	//   ....[5]....
        /*0058*/ 	.word	0x000007c0


	//   ....[6]....
        /*005c*/ 	.word	0x000008d0


	//   ....[7]....
        /*0060*/ 	.word	0x000009e0


	//   ....[8]....
        /*0064*/ 	.word	0x00000ba0


	//   ....[9]....
        /*0068*/ 	.word	0x00000d00


	//   ....[10]....
        /*006c*/ 	.word	0x00000e10


	//   ....[11]....
        /*0070*/ 	.word	0x00000f20


	//   ....[12]....
        /*0074*/ 	.word	0x000010b0


	//   ....[13]....
        /*0078*/ 	.word	0x00001210


	//   ....[14]....
        /*007c*/ 	.word	0x00001380


	//   ....[15]....
        /*0080*/ 	.word	0x00001410


	//   ....[16]....
        /*0084*/ 	.word	0x000014d0


	//   ....[17]....
        /*0088*/ 	.word	0x00001540


	//   ....[18]....
        /*008c*/ 	.word	0x000015b0


	//   ....[19]....
        /*0090*/ 	.word	0x00001620


	//   ....[20]....
        /*0094*/ 	.word	0x00001690


	//   ....[21]....
        /*0098*/ 	.word	0x00001700


	//   ....[22]....
        /*009c*/ 	.word	0x00001770


	//   ....[23]....
        /*00a0*/ 	.word	0x000017e0


	//   ....[24]....
        /*00a4*/ 	.word	0x00001850


	//   ....[25]....
        /*00a8*/ 	.word	0x000018c0


	//----- nvinfo : EIATTR_EXIT_INSTR_OFFSETS
	.align		4
.L_286:
        /*00ac*/ 	.byte	0x04, 0x1c
        /*00ae*/ 	.short	(.L_288 - .L_287)


	//   ....[0]....
.L_287:
        /*00b0*/ 	.word	0x00001440


	//   ....[1]....
        /*00b4*/ 	.word	0x000018d0


	//----- nvinfo : EIATTR_CRS_STACK_SIZE
	.align		4
.L_288:
        /*00b8*/ 	.byte	0x04, 0x1e
        /*00ba*/ 	.short	(.L_290 - .L_289)
.L_289:
        /*00bc*/ 	.word	0x00000000


	//----- nvinfo : EIATTR_CBANK_PARAM_SIZE
	.align		4
.L_290:
        /*00c0*/ 	.byte	0x03, 0x19
        /*00c2*/ 	.short	0x000c


	//----- nvinfo : EIATTR_PARAM_CBANK
	.align		4
        /*00c4*/ 	.byte	0x04, 0x0a
        /*00c6*/ 	.short	(.L_292 - .L_291)
	.align		4
.L_291:
        /*00c8*/ 	.word	index@(.nv.constant0._Z14printf_kernel4Pii)
        /*00cc*/ 	.short	0x0380
        /*00ce*/ 	.short	0x000c


	//----- nvinfo : EIATTR_SW_WAR
	.align		4
.L_292:
        /*00d0*/ 	.byte	0x04, 0x36
        /*00d2*/ 	.short	(.L_294 - .L_293)
.L_293:
        /*00d4*/ 	.word	0x00000008
.L_294:


//--------------------- .nv.info._Z14printf_kernel3PiS_ --------------------------
	.section	.nv.info._Z14printf_kernel3PiS_,"",@"SHT_CUDA_INFO"
	.sectionflags	@""
	.align	4


	//----- nvinfo : EIATTR_CUDA_API_VERSION
	.align		4
        /*0000*/ 	.byte	0x04, 0x37
        /*0002*/ 	.short	(.L_296 - .L_295)
.L_295:
        /*0004*/ 	.word	0x00000082


	//----- nvinfo : EIATTR_KPARAM_INFO
	.align		4
.L_296:
        /*0008*/ 	.byte	0x04, 0x17
        /*000a*/ 	.short	(.L_298 - .L_297)
.L_297:
        /*000c*/ 	.word	0x00000000
        /*0010*/ 	.short	0x0001
        /*0012*/ 	.short	0x0008
        /*0014*/ 	.byte	0x00, 0xf5, 0x21, 0x00


	//----- nvinfo : EIATTR_KPARAM_INFO
	.align		4
.L_298:
        /*0018*/ 	.byte	0x04, 0x17
        /*001a*/ 	.short	(.L_300 - .L_299)
.L_299:
        /*001c*/ 	.word	0x00000000
        /*0020*/ 	.short	0x0000
        /*0022*/ 	.short	0x0000
        /*0024*/ 	.byte	0x00, 0xf5, 0x21, 0x00


	//----- nvinfo : EIATTR_SPARSE_MMA_MASK
	.align		4
.L_300:
        /*0028*/ 	.byte	0x03, 0x50
        /*002a*/ 	.short	0x0000


	//----- nvinfo : EIATTR_MAXREG_COUNT
	.align		4
        /*002c*/ 	.byte	0x03, 0x1b
        /*002e*/ 	.short	0x00ff


	//----- nvinfo : EIATTR_EXTERNS
	.align		4
        /*0030*/ 	.byte	0x04, 0x0f
        /*0032*/ 	.short	(.L_302 - .L_301)


	//   ....[0]....
	.align		4
.L_301:
        /*0034*/ 	.word	index@(vprintf)


	//----- nvinfo : EIATTR_MERCURY_ISA_VERSION
	.align		4
.L_302:
        /*0038*/ 	.byte	0x03, 0x5f
        /*003a*/ 	.short	0x0101


	//----- nvinfo : EIATTR_VRC_CTA_INIT_COUNT
	.align		4
        /*003c*/ 	.byte	0x02, 0x4a
	.zero		1
	.zero		1


	//----- nvinfo : EIATTR_SYSCALL_OFFSETS
	.align		4
        /*0040*/ 	.byte	0x04, 0x46
        /*0042*/ 	.short	(.L_304 - .L_303)


	//   ....[0]....
.L_303:
        /*0044*/ 	.word	0x000000e0


	//   ....[1]....
        /*0048*/ 	.word	0x00000200


	//----- nvinfo : EIATTR_EXIT_INSTR_OFFSETS
	.align		4
.L_304:
        /*004c*/ 	.byte	0x04, 0x1c
        /*004e*/ 	.short	(.L_306 - .L_305)


	//   ....[0]....
.L_305:
        /*0050*/ 	.word	0x00000120


	//   ....[1]....
        /*0054*/ 	.word	0x00000260


	//----- nvinfo : EIATTR_CRS_STACK_SIZE
	.align		4
.L_306:
        /*0058*/ 	.byte	0x04, 0x1e
        /*005a*/ 	.short	(.L_308 - .L_307)
.L_307:
        /*005c*/ 	.word	0x00000000


	//----- nvinfo : EIATTR_CBANK_PARAM_SIZE
	.align		4
.L_308:
        /*0060*/ 	.byte	0x03, 0x19
        /*0062*/ 	.short	0x0010


	//----- nvinfo : EIATTR_PARAM_CBANK
	.align		4
        /*0064*/ 	.byte	0x04, 0x0a
        /*0066*/ 	.short	(.L_310 - .L_309)
	.align		4
.L_309:
        /*0068*/ 	.word	index@(.nv.constant0._Z14printf_kernel3PiS_)
        /*006c*/ 	.short	0x0380
        /*006e*/ 	.short	0x0010


	//----- nvinfo : EIATTR_SW_WAR
	.align		4
.L_310:
        /*0070*/ 	.byte	0x04, 0x36
        /*0072*/ 	.short	(.L_312 - .L_311)
.L_311:
        /*0074*/ 	.word	0x00000008
.L_312:


//--------------------- .nv.info._Z14printf_kernel2Pi --------------------------
	.section	.nv.info._Z14printf_kernel2Pi,"",@"SHT_CUDA_INFO"
	.sectionflags	@""
	.align	4


	//----- nvinfo : EIATTR_CUDA_API_VERSION
	.align		4
        /*0000*/ 	.byte	0x04, 0x37
        /*0002*/ 	.short	(.L_314 - .L_313)
.L_313:
        /*0004*/ 	.word	0x00000082


	//----- nvinfo : EIATTR_KPARAM_INFO
	.align		4
.L_314:
        /*0008*/ 	.byte	0x04, 0x17
        /*000a*/ 	.short	(.L_316 - .L_315)
.L_315:
        /*000c*/ 	.word	0x00000000
        /*0010*/ 	.short	0x0000
        /*0012*/ 	.short	0x0000
        /*0014*/ 	.byte	0x00, 0xf5, 0x21, 0x00


	//----- nvinfo : EIATTR_SPARSE_MMA_MASK
	.align		4
.L_316:
        /*0018*/ 	.byte	0x03, 0x50
        /*001a*/ 	.short	0x0000


	//----- nvinfo : EIATTR_MAXREG_COUNT
	.align		4
        /*001c*/ 	.byte	0x03, 0x1b
        /*001e*/ 	.short	0x00ff


	//----- nvinfo : EIATTR_EXTERNS
	.align		4
        /*0020*/ 	.byte	0x04, 0x0f
        /*0022*/ 	.short	(.L_318 - .L_317)


	//   ....[0]....
	.align		4
.L_317:
        /*0024*/ 	.word	index@(vprintf)


	//----- nvinfo : EIATTR_MERCURY_ISA_VERSION
	.align		4
.L_318:
        /*0028*/ 	.byte	0x03, 0x5f
        /*002a*/ 	.short	0x0101


	//----- nvinfo : EIATTR_VRC_CTA_INIT_COUNT
	.align		4
        /*002c*/ 	.byte	0x02, 0x4a
	.zero		1
	.zero		1


	//----- nvinfo : EIATTR_SYSCALL_OFFSETS
	.align		4
        /*0030*/ 	.byte	0x04, 0x46
        /*0032*/ 	.short	(.L_320 - .L_319)


	//   ....[0]....
.L_319:
        /*0034*/ 	.word	0x00000120


	//   ....[1]....
        /*0038*/ 	.word	0x000001d0


	//   ....[2]....
        /*003c*/ 	.word	0x00000280


	//   ....[3]....
        /*0040*/ 	.word	0x00000330


	//   ....[4]....
        /*0044*/ 	.word	0x000003e0


	//   ....[5]....
        /*0048*/ 	.word	0x00000490


	//   ....[6]....
        /*004c*/ 	.word	0x00000540


	//   ....[7]....
        /*0050*/ 	.word	0x000005f0


	//   ....[8]....
        /*0054*/ 	.word	0x000006a0


	//   ....[9]....
        /*0058*/ 	.word	0x00000750


	//----- nvinfo : EIATTR_EXIT_INSTR_OFFSETS
	.align		4
.L_320:
        /*005c*/ 	.byte	0x04, 0x1c
        /*005e*/ 	.short	(.L_322 - .L_321)


	//   ....[0]....
.L_321:
        /*0060*/ 	.word	0x00000760


	//----- nvinfo : EIATTR_CBANK_PARAM_SIZE
	.align		4
.L_322:
        /*0064*/ 	.byte	0x03, 0x19
        /*0066*/ 	.short	0x0008


	//----- nvinfo : EIATTR_PARAM_CBANK
	.align		4
        /*0068*/ 	.byte	0x04, 0x0a
        /*006a*/ 	.short	(.L_324 - .L_323)
	.align		4
.L_323:
        /*006c*/ 	.word	index@(.nv.constant0._Z14printf_kernel2Pi)
        /*0070*/ 	.short	0x0380
        /*0072*/ 	.short	0x0008


	//----- nvinfo : EIATTR_SW_WAR
	.align		4
.L_324:
        /*0074*/ 	.byte	0x04, 0x36
        /*0076*/ 	.short	(.L_326 - .L_325)
.L_325:
        /*0078*/ 	.word	0x00000008
.L_326:


//--------------------- .nv.info._Z14printf_kernel1Pi --------------------------
	.section	.nv.info._Z14printf_kernel1Pi,"",@"SHT_CUDA_INFO"
	.sectionflags	@""
	.align	4


	//----- nvinfo : EIATTR_CUDA_API_VERSION
	.align		4
        /*0000*/ 	.byte	0x04, 0x37
        /*0002*/ 	.short	(.L_328 - .L_327)
.L_327:
        /*0004*/ 	.word	0x00000082


	//----- nvinfo : EIATTR_KPARAM_INFO
	.align		4
.L_328:
        /*0008*/ 	.byte	0x04, 0x17
        /*000a*/ 	.short	(.L_330 - .L_329)
.L_329:
        /*000c*/ 	.word	0x00000000
        /*0010*/ 	.short	0x0000
        /*0012*/ 	.short	0x0000
        /*0014*/ 	.byte	0x00, 0xf5, 0x21, 0x00


	//----- nvinfo : EIATTR_SPARSE_MMA_MASK
	.align		4
.L_330:
        /*0018*/ 	.byte	0x03, 0x50
        /*001a*/ 	.short	0x0000


	//----- nvinfo : EIATTR_MAXREG_COUNT
	.align		4
        /*001c*/ 	.byte	0x03, 0x1b
        /*001e*/ 	.short	0x00ff


	//----- nvinfo : EIATTR_EXTERNS
	.align		4
        /*0020*/ 	.byte	0x04, 0x0f
        /*0022*/ 	.short	(.L_332 - .L_331)


	//   ....[0]....
	.align		4
.L_331:
        /*0024*/ 	.word	index@(vprintf)


	//----- nvinfo : EIATTR_MERCURY_ISA_VERSION
	.align		4
.L_332:
        /*0028*/ 	.byte	0x03, 0x5f
        /*002a*/ 	.short	0x0101


	//----- nvinfo : EIATTR_VRC_CTA_INIT_COUNT
	.align		4
        /*002c*/ 	.byte	0x02, 0x4a
	.zero		1
	.zero		1


	//----- nvinfo : EIATTR_SYSCALL_OFFSETS
	.align		4
        /*0030*/ 	.byte	0x04, 0x46
        /*0032*/ 	.short	(.L_334 - .L_333)


	//   ....[0]....
.L_333:
        /*0034*/ 	.word	0x00000100


	//----- nvinfo : EIATTR_EXIT_INSTR_OFFSETS
	.align		4
.L_334:
        /*0038*/ 	.byte	0x04, 0x1c
        /*003a*/ 	.short	(.L_336 - .L_335)


	//   ....[0]....
.L_335:
        /*003c*/ 	.word	0x00000110


	//----- nvinfo : EIATTR_CBANK_PARAM_SIZE
	.align		4
.L_336:
        /*0040*/ 	.byte	0x03, 0x19
        /*0042*/ 	.short	0x0008


	//----- nvinfo : EIATTR_PARAM_CBANK
	.align		4
        /*0044*/ 	.byte	0x04, 0x0a
        /*0046*/ 	.short	(.L_338 - .L_337)
	.align		4
.L_337:
        /*0048*/ 	.word	index@(.nv.constant0._Z14printf_kernel1Pi)
        /*004c*/ 	.short	0x0380
        /*004e*/ 	.short	0x0008


	//----- nvinfo : EIATTR_SW_WAR
	.align		4
.L_338:
        /*0050*/ 	.byte	0x04, 0x36
        /*0052*/ 	.short	(.L_340 - .L_339)
.L_339:
        /*0054*/ 	.word	0x00000008
.L_340:


//--------------------- .nv.info._Z13printf_kernelPiS_S_ --------------------------
	.section	.nv.info._Z13printf_kernelPiS_S_,"",@"SHT_CUDA_INFO"
	.sectionflags	@""
	.align	4


	//----- nvinfo : EIATTR_CUDA_API_VERSION
	.align		4
        /*0000*/ 	.byte	0x04, 0x37
        /*0002*/ 	.short	(.L_342 - .L_341)
.L_341:
        /*0004*/ 	.word	0x00000082


	//----- nvinfo : EIATTR_KPARAM_INFO
	.align		4
.L_342:
        /*0008*/ 	.byte	0x04, 0x17
        /*000a*/ 	.short	(.L_344 - .L_343)
.L_343:
        /*000c*/ 	.word	0x00000000
        /*0010*/ 	.short	0x0002
        /*0012*/ 	.short	0x0010
        /*0014*/ 	.byte	0x00, 0xf5, 0x21, 0x00


	//----- nvinfo : EIATTR_KPARAM_INFO
	.align		4
.L_344:
        /*0018*/ 	.byte	0x04, 0x17
        /*001a*/ 	.short	(.L_346 - .L_345)
.L_345:
        /*001c*/ 	.word	0x00000000
        /*0020*/ 	.short	0x0001
        /*0022*/ 	.short	0x0008
        /*0024*/ 	.byte	0x00, 0xf5, 0x21, 0x00


	//----- nvinfo : EIATTR_KPARAM_INFO
	.align		4
.L_346:
        /*0028*/ 	.byte	0x04, 0x17
        /*002a*/ 	.short	(.L_348 - .L_347)
.L_347:
        /*002c*/ 	.word	0x00000000
        /*0030*/ 	.short	0x0000
        /*0032*/ 	.short	0x0000
        /*0034*/ 	.byte	0x00, 0xf5, 0x21, 0x00


	//----- nvinfo : EIATTR_SPARSE_MMA_MASK
	.align		4
.L_348:
        /*0038*/ 	.byte	0x03, 0x50
        /*003a*/ 	.short	0x0000


	//----- nvinfo : EIATTR_MAXREG_COUNT
	.align		4
        /*003c*/ 	.byte	0x03, 0x1b
        /*003e*/ 	.short	0x00ff


	//----- nvinfo : EIATTR_EXTERNS
	.align		4
        /*0040*/ 	.byte	0x04, 0x0f
        /*0042*/ 	.short	(.L_350 - .L_349)


	//   ....[0]....
	.align		4
.L_349:
        /*0044*/ 	.word	index@(vprintf)


	//----- nvinfo : EIATTR_MERCURY_ISA_VERSION
	.align		4
.L_350:
        /*0048*/ 	.byte	0x03, 0x5f
        /*004a*/ 	.short	0x0101


	//----- nvinfo : EIATTR_VRC_CTA_INIT_COUNT
	.align		4
        /*004c*/ 	.byte	0x02, 0x4a
	.zero		1
	.zero		1


	//----- nvinfo : EIATTR_SYSCALL_OFFSETS
	.align		4
        /*0050*/ 	.byte	0x04, 0x46
        /*0052*/ 	.short	(.L_352 - .L_351)


	//   ....[0]....
.L_351:
        /*0054*/ 	.word	0x00000130


	//   ....[1]....
        /*0058*/ 	.word	0x00000290


	//   ....[2]....
        /*005c*/ 	.word	0x00000370


	//   ....[3]....
        /*0060*/ 	.word	0x00000430


	//   ....[4]....
        /*0064*/ 	.word	0x00000590


	//   ....[5]....
        /*0068*/ 	.word	0x00000670


	//   ....[6]....
        /*006c*/ 	.word	0x00000730


	//   ....[7]....
        /*0070*/ 	.word	0x00000890


	//   ....[8]....
        /*0074*/ 	.word	0x00000970


	//   ....[9]....
        /*0078*/ 	.word	0x00000a30


	//   ....[10]....
        /*007c*/ 	.word	0x00000b90


	//   ....[11]....
        /*0080*/ 	.word	0x00000c70


	//   ....[12]....
        /*0084*/ 	.word	0x00000d30


	//   ....[13]....
        /*0088*/ 	.word	0x00000e90


	//   ....[14]....
        /*008c*/ 	.word	0x00000f70


	//   ....[15]....
        /*0090*/ 	.word	0x00001030


	//   ....[16]....
        /*0094*/ 	.word	0x00001190


	//   ....[17]....
        /*0098*/ 	.word	0x00001270


	//   ....[18]....
        /*009c*/ 	.word	0x00001330


	//   ....[19]....
        /*00a0*/ 	.word	0x00001490


	//   ....[20]....
        /*00a4*/ 	.word	0x00001570


	//   ....[21]....
        /*00a8*/ 	.word	0x00001630


	//   ....[22]....
        /*00ac*/ 	.word	0x00001790


	//   ....[23]....
        /*00b0*/ 	.word	0x00001870


	//   ....[24]....
        /*00b4*/ 	.word	0x00001930


	//   ....[25]....
        /*00b8*/ 	.word	0x00001a90


	//   ....[26]....
        /*00bc*/ 	.word	0x00001b70


	//   ....[27]....
        /*00c0*/ 	.word	0x00001c30


	//   ....[28]....
        /*00c4*/ 	.word	0x00001d90


	//   ....[29]....
        /*00c8*/ 	.word	0x00001e70


	//----- nvinfo : EIATTR_EXIT_INSTR_OFFSETS
	.align		4
.L_352:
        /*00cc*/ 	.byte	0x04, 0x1c
        /*00ce*/ 	.short	(.L_354 - .L_353)


	//   ....[0]....
.L_353:
        /*00d0*/ 	.word	0x00001e80


	//----- nvinfo : EIATTR_CRS_STACK_SIZE
	.align		4
.L_354:
        /*00d4*/ 	.byte	0x04, 0x1e
        /*00d6*/ 	.short	(.L_356 - .L_355)
.L_355:
        /*00d8*/ 	.word	0x00000000


	//----- nvinfo : EIATTR_CBANK_PARAM_SIZE
	.align		4
.L_356:
        /*00dc*/ 	.byte	0x03, 0x19
        /*00de*/ 	.short	0x0018


	//----- nvinfo : EIATTR_PARAM_CBANK
	.align		4
        /*00e0*/ 	.byte	0x04, 0x0a
        /*00e2*/ 	.short	(.L_358 - .L_357)
	.align		4
.L_357:
        /*00e4*/ 	.word	index@(.nv.constant0._Z13printf_kernelPiS_S_)
        /*00e8*/ 	.short	0x0380
        /*00ea*/ 	.short	0x0018


	//----- nvinfo : EIATTR_SW_WAR
	.align		4
.L_358:
        /*00ec*/ 	.byte	0x04, 0x36
        /*00ee*/ 	.short	(.L_360 - .L_359)
.L_359:
        /*00f0*/ 	.word	0x00000008
.L_360:


//--------------------- .nv.info._Z15init_populationPiS_iS_lPf --------------------------
	.section	.nv.info._Z15init_populationPiS_iS_lPf,"",@"SHT_CUDA_INFO"
	.sectionflags	@""
	.align	4


	//----- nvinfo : EIATTR_CUDA_API_VERSION
	.align		4
        /*0000*/ 	.byte	0x04, 0x37
        /*0002*/ 	.short	(.L_362 - .L_361)
.L_361:
        /*0004*/ 	.word	0x00000082


	//----- nvinfo : EIATTR_KPARAM_INFO
	.align		4
.L_362:
        /*0008*/ 	.byte	0x04, 0x17
        /*000a*/ 	.short	(.L_364 - .L_363)
.L_363:
        /*000c*/ 	.word	0x00000000
        /*0010*/ 	.short	0x0005
        /*0012*/ 	.short	0x0028
        /*0014*/ 	.byte	0x00, 0xf5, 0x21, 0x00


	//----- nvinfo : EIATTR_KPARAM_INFO
	.align		4
.L_364:
        /*0018*/ 	.byte	0x04, 0x17
        /*001a*/ 	.short	(.L_366 - .L_365)
.L_365:
        /*001c*/ 	.word	0x00000000
        /*0020*/ 	.short	0x0004
        /*0022*/ 	.short	0x0020
        /*0024*/ 	.byte	0x00, 0xf0, 0x21, 0x00


	//----- nvinfo : EIATTR_KPARAM_INFO
	.align		4
.L_366:
        /*0028*/ 	.byte	0x04, 0x17
        /*002a*/ 	.short	(.L_368 - .L_367)
.L_367:
        /*002c*/ 	.word	0x00000000
        /*0030*/ 	.short	0x0003
        /*0032*/ 	.short	0x0018
        /*0034*/ 	.byte	0x00, 0xf5, 0x21, 0x00


	//----- nvinfo : EIATTR_KPARAM_INFO
	.align		4
.L_368:
        /*0038*/ 	.byte	0x04, 0x17
        /*003a*/ 	.short	(.L_370 - .L_369)
.L_369:
        /*003c*/ 	.word	0x00000000
        /*0040*/ 	.short	0x0002
        /*0042*/ 	.short	0x0010
        /*0044*/ 	.byte	0x00, 0xf0, 0x11, 0x00


	//----- nvinfo : EIATTR_KPARAM_INFO
	.align		4
.L_370:
        /*0048*/ 	.byte	0x04, 0x17
        /*004a*/ 	.short	(.L_372 - .L_371)
.L_371:
        /*004c*/ 	.word	0x00000000
        /*0050*/ 	.short	0x0001
        /*0052*/ 	.short	0x0008
        /*0054*/ 	.byte	0x00, 0xf5, 0x21, 0x00


	//----- nvinfo : EIATTR_KPARAM_INFO
	.align		4
.L_372:
        /*0058*/ 	.byte	0x04, 0x17
        /*005a*/ 	.short	(.L_374 - .L_373)
.L_373:
        /*005c*/ 	.word	0x00000000
        /*0060*/ 	.short	0x0000
        /*0062*/ 	.short	0x0000
        /*0064*/ 	.byte	0x00, 0xf5, 0x21, 0x00


	//----- nvinfo : EIATTR_SPARSE_MMA_MASK
	.align		4
.L_374:
        /*0068*/ 	.byte	0x03, 0x50
        /*006a*/ 	.short	0x0000


	//----- nvinfo : EIATTR_MAXREG_COUNT
	.align		4
        /*006c*/ 	.byte	0x03, 0x1b
        /*006e*/ 	.short	0x00ff


	//----- nvinfo : EIATTR_MERCURY_ISA_VERSION
	.align		4
        /*0070*/ 	.byte	0x03, 0x5f
        /*0072*/ 	.short	0x0101


	//----- nvinfo : EIATTR_VRC_CTA_INIT_COUNT
	.align		4
        /*0074*/ 	.byte	0x02, 0x4a
	.zero		1
	.zero		1


	//----- nvinfo : EIATTR_EXIT_INSTR_OFFSETS
	.align		4
        /*0078*/ 	.byte	0x04, 0x1c
        /*007a*/ 	.short	(.L_376 - .L_375)


	//   ....[0]....
.L_375:
        /*007c*/ 	.word	0x00002b40


	//----- nvinfo : EIATTR_CRS_STACK_SIZE
	.align		4
.L_376:
        /*0080*/ 	.byte	0x04, 0x1e
        /*0082*/ 	.short	(.L_378 - .L_377)
.L_377:
        /*0084*/ 	.word	0x00000000


	//----- nvinfo : EIATTR_CBANK_PARAM_SIZE
	.align		4
.L_378:
        /*0088*/ 	.byte	0x03, 0x19
        /*008a*/ 	.short	0x0030


	//----- nvinfo : EIATTR_PARAM_CBANK
	.align		4
        /*008c*/ 	.byte	0x04, 0x0a
        /*008e*/ 	.short	(.L_380 - .L_379)
	.align		4
.L_379:
        /*0090*/ 	.word	index@(.nv.constant0._Z15init_populationPiS_iS_lPf)
        /*0094*/ 	.short	0x0380
        /*0096*/ 	.short	0x0030


	//----- nvinfo : EIATTR_SW_WAR
	.align		4
.L_380:
        /*0098*/ 	.byte	0x04, 0x36
        /*009a*/ 	.short	(.L_382 - .L_381)
.L_381:
        /*009c*/ 	.word	0x00000008
.L_382:


//--------------------- .nv.callgraph             --------------------------
	.section	.nv.callgraph,"",@"SHT_CUDA_CALLGRAPH"
	.align	4
	.sectionentsize	8
	.align		4
        /*0000*/ 	.word	0x00000000
	.align		4
        /*0004*/ 	.word	0xffffffff
	.align		4
        /*0008*/ 	.word	index@(_Z20calculate_result_onePiS_S_i)
	.align		4
        /*000c*/ 	.word	index@(vprintf)
	.align		4
        /*0010*/ 	.word	index@(_Z14printf_kernel4Pii)
	.align		4
        /*0014*/ 	.word	index@(vprintf)
	.align		4
        /*0018*/ 	.word	index@(_Z14printf_kernel3PiS_)
	.align		4
        /*001c*/ 	.word	index@(vprintf)
	.align		4
        /*0020*/ 	.word	index@(_Z14printf_kernel2Pi)
	.align		4
        /*0024*/ 	.word	index@(vprintf)
	.align		4
        /*0028*/ 	.word	index@(_Z14printf_kernel1Pi)
	.align		4
        /*002c*/ 	.word	index@(vprintf)
	.align		4
        /*0030*/ 	.word	index@(_Z13printf_kernelPiS_S_)
	.align		4
        /*0034*/ 	.word	index@(vprintf)
	.align		4
        /*0038*/ 	.word	0x00000000
	.align		4
        /*003c*/ 	.word	0xfffffffe
	.align		4
        /*0040*/ 	.word	0x00000000
	.align		4
        /*0044*/ 	.word	0xfffffffd
	.align		4
        /*0048*/ 	.word	0x00000000
	.align		4
        /*004c*/ 	.word	0xfffffffc


//--------------------- .nv.constant4             --------------------------
	.section	.nv.constant4,"a",@progbits
	.align	8
	.align		8
.nv.constant4:
        /*0000*/ 	.dword	precalc_xorwow_matrix
	.align		8
        /*0008*/ 	.dword	precalc_xorwow_offset_matrix
	.align		8
        /*0010*/ 	.dword	mrg32k3aM1
	.align		8
        /*0018*/ 	.dword	mrg32k3aM2
	.align		8
        /*0020*/ 	.dword	mrg32k3aM1SubSeq
	.align		8
        /*0028*/ 	.dword	mrg32k3aM2SubSeq
	.align		8
        /*0030*/ 	.dword	mrg32k3aM1Seq
	.align		8
        /*0038*/ 	.dword	mrg32k3aM2Seq
	.align		8
        /*0040*/ 	.dword	$str
	.align		8
        /*0048*/ 	.dword	$str$1
	.align		8
        /*0050*/ 	.dword	$str$2
	.align		8
        /*0058*/ 	.dword	$str$3
	.align		8
        /*0060*/ 	.dword	$str$4
	.align		8
        /*0068*/ 	.dword	$str$5
	.align		8
        /*0070*/ 	.dword	$str$6
	.align		8
        /*0078*/ 	.dword	$str$7
	.align		8
        /*0080*/ 	.dword	vprintf


//--------------------- .nv.constant3             --------------------------
	.section	.nv.constant3,"a",@progbits
	.align	8
.nv.constant3:
	.type		__cr_lgamma_table,@object
	.size		__cr_lgamma_table,(.L_8 - __cr_lgamma_table)
__cr_lgamma_table:
        /*0000*/ 	.byte	0x00, 0x00, 0x00, 0x00, 0x00, 0x00, 0x00, 0x00, 0x00, 0x00, 0x00, 0x00, 0x00, 0x00, 0x00, 0x00
        /*0010*/ 	.byte	0xef, 0x39, 0xfa, 0xfe, 0x42, 0x2e, 0xe6, 0x3f, 0x02, 0x20, 0x2a, 0xfa, 0x0b, 0xab, 0xfc, 0x3f
        /*0020*/ 	.byte	0xf9, 0x2c, 0x92, 0x7c, 0xa7, 0x6c, 0x09, 0x40, 0xc9, 0x79, 0x44, 0x3c, 0x64, 0x26, 0x13, 0x40
        /*0030*/ 	.byte	0xca, 0x01, 0xcf, 0x3a, 0x27, 0x51, 0x1a, 0x40, 0x30, 0xcc, 0x2d, 0xf3, 0xe1, 0x0c, 0x21, 0x40
        /*0040*/ 	.byte	0x0d, 0xb7, 0xfc, 0x82, 0x8e, 0x35, 0x25, 0x40
.L_8:


//--------------------- .text._Z22parrallel_sort_processPiS_S_iS_ --------------------------
	.section	.text._Z22parrallel_sort_processPiS_S_iS_,"ax",@progbits
	.align	128
        .global         _Z22parrallel_sort_processPiS_S_iS_
        .type           _Z22parrallel_sort_processPiS_S_iS_,@function
        .size           _Z22parrallel_sort_processPiS_S_iS_,(.L_x_205 - _Z22parrallel_sort_processPiS_S_iS_)
        .other          _Z22parrallel_sort_processPiS_S_iS_,@"STO_CUDA_ENTRY STV_DEFAULT"
_Z22parrallel_sort_processPiS_S_iS_:
.text._Z22parrallel_sort_processPiS_S_iS_:
[----:B------:R-:W0:Y:S01]  /*0000*/  LDC R1, c[0x0][0x37c] ;  /* 0x0000df00ff017b82 */ /* 0x000e220000000800 */
[----:B------:R-:W1:Y:S07]  /*0010*/  S2R R5, SR_TID.X ;  /* 0x0000000000057919 */ /* 0x000e6e0000002100 */
[----:B------:R-:W1:Y:S01]  /*0020*/  S2UR UR4, SR_CTAID.X ;  /* 0x00000000000479c3 */ /* 0x000e620000002500 */
[----:B------:R-:W2:Y:S07]  /*0030*/  LDCU UR5, c[0x0][0x398] ;  /* 0x00007300ff0577ac */ /* 0x000eae0008000800 */
[----:B------:R-:W1:Y:S02]  /*0040*/  LDC R0, c[0x0][0x360] ;  /* 0x0000d800ff007b82 */ /* 0x000e640000000800 */
[----:B-1----:R-:W-:-:S05]  /*0050*/  IMAD R5, R0, UR4, R5 ;  /* 0x0000000400057c24 */ /* 0x002fca000f8e0205 */
[----:B--2---:R-:W-:-:S13]  /*0060*/  ISETP.GE.AND P0, PT, R5, UR5, PT ;  /* 0x0000000505007c0c */ /* 0x004fda000bf06270 */
[----:B0-----:R-:W-:Y:S05]  /*0070*/  @P0 EXIT ;  /* 0x000000000000094d */ /* 0x001fea0003800000 */
[----:B------:R-:W0:Y:S01]  /*0080*/  LDC.64 R10, c[0x0][0x388] ;  /* 0x0000e200ff0a7b82 */ /* 0x000e220000000a00 */
[----:B------:R-:W1:Y:S01]  /*0090*/  LDCU.64 UR4, c[0x0][0x358] ;  /* 0x00006b00ff0477ac */ /* 0x000e620008000a00 */
[----:B------:R-:W2:Y:S06]  /*00a0*/  LDCU.64 UR6, c[0x0][0x3a0] ;  /* 0x00007400ff0677ac */ /* 0x000eac0008000a00 */
[----:B------:R-:W3:Y:S01]  /*00b0*/  LDC.64 R2, c[0x0][0x390] ;  /* 0x0000e400ff027b82 */ /* 0x000ee20000000a00 */
[----:B0-----:R-:W-:-:S06]  /*00c0*/  IMAD.WIDE R10, R5, 0x4, R10 ;  /* 0x00000004050a7825 */ /* 0x001fcc00078e020a */
[----:B-1----:R-:W4:Y:S01]  /*00d0*/  LDG.E R11, desc[UR4][R10.64] ;  /* 0x000000040a0b7981 */ /* 0x002f22000c1e1900 */
[----:B---3--:R-:W-:-:S05]  /*00e0*/  IMAD.WIDE R2, R5, 0x4, R2 ;  /* 0x0000000405027825 */ /* 0x008fca00078e0202 */
[----:B------:R-:W4:Y:S01]  /*00f0*/  LDG.E R8, desc[UR4][R2.64] ;  /* 0x0000000402087981 */ /* 0x000f22000c1e1900 */
[----:B------:R-:W0:Y:S01]  /*0100*/  LDCU.64 UR4, c[0x0][0x380] ;  /* 0x00007000ff0477ac */ /* 0x000e220008000a00 */
[----:B--2---:R-:W-:Y:S01]  /*0110*/  IMAD.U32 R6, RZ, RZ, UR6 ;  /* 0x00000006ff067e24 */ /* 0x004fe2000f8e00ff */
[----:B------:R-:W-:Y:S01]  /*0120*/  MOV R20, 0x190 ;  /* 0x0000019000147802 */ /* 0x000fe20000000f00 */
[----:B------:R-:W-:Y:S02]  /*0130*/  IMAD.U32 R7, RZ, RZ, UR7 ;  /* 0x00000007ff077e24 */ /* 0x000fe4000f8e00ff */
[----:B------:R-:W-:Y:S02]  /*0140*/  IMAD.MOV.U32 R21, RZ, RZ, 0x0 ;  /* 0x00000000ff157424 */ /* 0x000fe400078e00ff */
[----:B0-----:R-:W-:Y:S02]  /*0150*/  IMAD.U32 R4, RZ, RZ, UR4 ;  /* 0x00000004ff047e24 */ /* 0x001fe4000f8e00ff */
[----:B------:R-:W-:Y:S01]  /*0160*/  IMAD.U32 R5, RZ, RZ, UR5 ;  /* 0x00000005ff057e24 */ /* 0x000fe2000f8e00ff */
[----:B----4-:R-:W-:-:S07]  /*0170*/  IADD3 R9, PT, PT, R8, -0x1, R11 ;  /* 0xffffffff08097810 */ /* 0x010fce0007ffe00b */
[----:B------:R-:W-:Y:S05]  /*0180*/  CALL.REL.NOINC `($_Z22parrallel_sort_processPiS_S_iS_$_Z17quick_sort_devicePiS_ii) ;  /* 0x0000000000047944 */ /* 0x000fea0003c00000 */
[----:B------:R-:W-:Y:S05]  /*0190*/  EXIT ;  /* 0x000000000000794d */ /* 0x000fea0003800000 */
        .type           $_Z22parrallel_sort_processPiS_S_iS_$_Z17quick_sort_devicePiS_ii,@function
        .size           $_Z22parrallel_sort_processPiS_S_iS_$_Z17quick_sort_devicePiS_ii,(.L_x_205 - $_Z22parrallel_sort_processPiS_S_iS_$_Z17quick_sort_devicePiS_ii)
$_Z22parrallel_sort_processPiS_S_iS_$_Z17quick_sort_devicePiS_ii:
[----:B------:R-:W-:-:S05]  /*01a0*/  VIADD R1, R1, 0xffffffb8 ;  /* 0xffffffb801017836 */ /* 0x000fca0000000000 */
[----:B------:R-:W-:Y:S04]  /*01b0*/  STL [R1+0x40], R31 ;  /* 0x0000401f01007387 */ /* 0x000fe80000100800 */
[----:B------:R-:W-:Y:S04]  /*01c0*/  STL [R1+0x3c], R30 ;  /* 0x00003c1e01007387 */ /* 0x000fe80000100800 */
[----:B------:R-:W-:Y:S04]  /*01d0*/  STL [R1+0x38], R29 ;  /* 0x0000381d01007387 */ /* 0x000fe80000100800 */
[----:B------:R-:W-:Y:S04]  /*01e0*/  STL [R1+0x34], R28 ;  /* 0x0000341c01007387 */ /* 0x000fe80000100800 */
[----:B------:R-:W-:Y:S04]  /*01f0*/  STL [R1+0x30], R27 ;  /* 0x0000301b01007387 */ /* 0x000fe80000100800 */
[----:B------:R-:W-:Y:S04]  /*0200*/  STL [R1+0x2c], R26 ;  /* 0x00002c1a01007387 */ /* 0x000fe80000100800 */
[----:B------:R0:W-:Y:S04]  /*0210*/  STL [R1+0x28], R25 ;  /* 0x0000281901007387 */ /* 0x0001e80000100800 */
[----:B------:R1:W-:Y:S04]  /*0220*/  STL [R1+0x24], R24 ;  /* 0x0000241801007387 */ /* 0x0003e80000100800 */
[----:B------:R2:W-:Y:S01]  /*0230*/  STL [R1+0x20], R23 ;  /* 0x0000201701007387 */ /* 0x0005e20000100800 */
[----:B0-----:R-:W-:-:S03]  /*0240*/  IMAD.MOV.U32 R25, RZ, RZ, R5 ;  /* 0x000000ffff197224 */ /* 0x001fc600078e0005 */
[----:B------:R0:W-:Y:S01]  /*0250*/  STL [R1+0x1c], R22 ;  /* 0x00001c1601007387 */ /* 0x0001e20000100800 */
[----:B-1----:R-:W-:-:S03]  /*0260*/  IMAD.MOV.U32 R24, RZ, RZ, R4 ;  /* 0x000000ffff187224 */ /* 0x002fc600078e0004 */
[----:B------:R-:W-:Y:S01]  /*0270*/  STL [R1+0x18], R21 ;  /* 0x0000181501007387 */ /* 0x000fe20000100800 */
[----:B--2---:R-:W-:-:S03]  /*0280*/  MOV R23, R7 ;  /* 0x0000000700177202 */ /* 0x004fc60000000f00 */
[----:B------:R-:W-:Y:S01]  /*0290*/  STL [R1+0x14], R20 ;  /* 0x0000141401007387 */ /* 0x000fe20000100800 */
[----:B0-----:R-:W-:-:S03]  /*02a0*/  IMAD.MOV.U32 R22, RZ, RZ, R6 ;  /* 0x000000ffff167224 */ /* 0x001fc600078e0006 */
[----:B------:R-:W-:Y:S04]  /*02b0*/  STL [R1+0x10], R19 ;  /* 0x0000101301007387 */ /* 0x000fe80000100800 */
[----:B------:R0:W-:Y:S04]  /*02c0*/  STL [R1+0xc], R18 ;  /* 0x00000c1201007387 */ /* 0x0001e80000100800 */
[----:B------:R-:W-:Y:S04]  /*02d0*/  STL [R1+0x8], R17 ;  /* 0x0000081101007387 */ /* 0x000fe80000100800 */
[----:B------:R1:W-:Y:S01]  /*02e0*/  STL [R1+0x4], R16 ;  /* 0x0000041001007387 */ /* 0x0003e20000100800 */
[----:B0-----:R-:W0:Y:S05]  /*02f0*/  BMOV.32.CLEAR R18, B7 ;  /* 0x0000000007127355 */ /* 0x001e2a0000100000 */
[----:B------:R-:W-:Y:S01]  /*0300*/  BSSY.RECONVERGENT B7, `(.L_x_0) ;  /* 0x000006b000077945 */ /* 0x000fe20003800200 */
[----:B------:R2:W-:Y:S03]  /*0310*/  STL [R1], R2 ;  /* 0x0000000201007387 */ /* 0x0005e60000100800 */
[----:B-1----:R-:W1:Y:S05]  /*0320*/  BMOV.32.CLEAR R16, B6 ;  /* 0x0000000006107355 */ /* 0x002e6a0000100000 */
[----:B--2---:R-:W-:Y:S01]  /*0330*/  IMAD.MOV.U32 R2, RZ, RZ, R9 ;  /* 0x000000ffff027224 */ /* 0x004fe200078e0009 */
[----:B------:R-:W2:Y:S04]  /*0340*/  LDC.64 R26, c[0x0][0x358] ;  /* 0x0000d600ff1a7b82 */ /* 0x000ea80000000a00 */
[----:B------:R-:W-:-:S13]  /*0350*/  ISETP.GT.AND P0, PT, R8, R2, PT ;  /* 0x000000020800720c */ /* 0x000fda0003f04270 */
[----:B01----:R-:W-:Y:S05]  /*0360*/  @P0 BRA `(.L_x_1) ;  /* 0x0000000400900947 */ /* 0x003fea0003800000 */
[----:B------:R-:W-:Y:S01]  /*0370*/  BSSY.RECONVERGENT B6, `(.L_x_1) ;  /* 0x0000063000067945 */ /* 0x000fe20003800200 */
.L_x_11:
[----:B--2---:R-:W-:Y:S01]  /*0380*/  R2UR UR4, R26 ;  /* 0x000000001a0472ca */ /* 0x004fe200000e0000 */
[----:B------:R-:W-:Y:S01]  /*0390*/  IMAD.WIDE R6, R8, 0x4, R24 ;  /* 0x0000000408067825 */ /* 0x000fe200078e0218 */
[C---:B------:R-:W-:Y:S02]  /*03a0*/  R2UR UR5, R27.reuse ;  /* 0x000000001b0572ca */ /* 0x040fe400000e0000 */
[----:B------:R-:W-:Y:S01]  /*03b0*/  R2UR UR6, R26 ;  /* 0x000000001a0672ca */ /* 0x000fe200000e0000 */
[C---:B------:R-:W-:Y:S01]  /*03c0*/  IMAD.WIDE R10, R8.reuse, 0x4, R22 ;  /* 0x00000004080a7825 */ /* 0x040fe200078e0216 */
[----:B------:R-:W-:Y:S02]  /*03d0*/  R2UR UR7, R27 ;  /* 0x000000001b0772ca */ /* 0x000fe400000e0000 */
[----:B------:R-:W-:Y:S01]  /*03e0*/  ISETP.NE.AND P0, PT, R8, R2, PT ;  /* 0x000000020800720c */ /* 0x000fe20003f05270 */
[----:B------:R-:W-:Y:S01]  /*03f0*/  BSSY.RECONVERGENT B0, `(.L_x_2) ;  /* 0x0000041000007945 */ /* 0x000fe20003800200 */
[----:B------:R-:W-:-:S05]  /*0400*/  IMAD.MOV.U32 R17, RZ, RZ, R2 ;  /* 0x000000ffff117224 */ /* 0x000fca00078e0002 */
[----:B------:R0:W5:Y:S04]  /*0410*/  LDG.E R3, desc[UR4][R6.64] ;  /* 0x0000000406037981 */ /* 0x000168000c1e1900 */
[----:B------:R0:W5:Y:S02]  /*0420*/  LDG.E R0, desc[UR6][R10.64] ;  /* 0x000000060a007981 */ /* 0x000164000c1e1900 */
[----:B------:R-:W-:Y:S05]  /*0430*/  @!P0 BRA `(.L_x_3) ;  /* 0x0000000000f08947 */ /* 0x000fea0003800000 */
[----:B------:R-:W-:Y:S02]  /*0440*/  IMAD.MOV.U32 R17, RZ, RZ, R2 ;  /* 0x000000ffff117224 */ /* 0x000fe400078e0002 */
[----:B------:R-:W-:-:S07]  /*0450*/  IMAD.MOV.U32 R30, RZ, RZ, R8 ;  /* 0x000000ffff1e7224 */ /* 0x000fce00078e0008 */
.L_x_10:
[----:B------:R-:W-:Y:S01]  /*0460*/  BSSY.RECONVERGENT B1, `(.L_x_4) ;  /* 0x000000e000017945 */ /* 0x000fe20003800200 */
[----:B------:R-:W-:Y:S01]  /*0470*/  IADD3 R12, PT, PT, R17, 0x1, RZ ;  /* 0x00000001110c7810 */ /* 0x000fe20007ffe0ff */
[----:B------:R-:W-:-:S07]  /*0480*/  IMAD.MOV.U32 R9, RZ, RZ, R17 ;  /* 0x000000ffff097224 */ /* 0x000fce00078e0011 */
.L_x_5:
[----:B------:R-:W-:Y:S01]  /*0490*/  R2UR UR4, R26 ;  /* 0x000000001a0472ca */ /* 0x000fe200000e0000 */
[----:B------:R-:W-:Y:S01]  /*04a0*/  IMAD.WIDE R4, R9, 0x4, R24 ;  /* 0x0000000409047825 */ /* 0x000fe200078e0218 */
[----:B------:R-:W-:-:S13]  /*04b0*/  R2UR UR5, R27 ;  /* 0x000000001b0572ca */ /* 0x000fda00000e0000 */
[----:B------:R-:W2:Y:S01]  /*04c0*/  LDG.E R32, desc[UR4][R4.64] ;  /* 0x0000000404207981 */ /* 0x000ea2000c1e1900 */
[----:B------:R-:W-:Y:S01]  /*04d0*/  ISETP.LT.AND P1, PT, R30, R9, PT ;  /* 0x000000091e00720c */ /* 0x000fe20003f21270 */
[----:B------:R-:W-:Y:S02]  /*04e0*/  VIADD R13, R9, 0xffffffff ;  /* 0xffffffff090d7836 */ /* 0x000fe40000000000 */
[----:B------:R-:W-:Y:S02]  /*04f0*/  IMAD.MOV.U32 R17, RZ, RZ, R9 ;  /* 0x000000ffff117224 */ /* 0x000fe400078e0009 */
[----:B------:R-:W-:Y:S02]  /*0500*/  VIADD R12, R12, 0xffffffff ;  /* 0xffffffff0c0c7836 */ /* 0x000fe40000000000 */
[----:B------:R-:W-:Y:S01]  /*0510*/  IMAD.MOV.U32 R9, RZ, RZ, R13 ;  /* 0x000000ffff097224 */ /* 0x000fe200078e000d */
[----:B--2--5:R-:W-:-:S13]  /*0520*/  ISETP.GT.AND P0, PT, R32, R3, PT ;  /* 0x000000032000720c */ /* 0x024fda0003f04270 */
[----:B------:R-:W-:Y:S05]  /*0530*/  @!P0 BRA P1, `(.L_x_5) ;  /* 0xfffffffc00d48947 */ /* 0x000fea000083ffff */
[----:B------:R-:W-:Y:S05]  /*0540*/  BSYNC.RECONVERGENT B1 ;  /* 0x0000000000017941 */ /* 0x000fea0003800200 */
.L_x_4:
[----:B------:R-:W-:Y:S01]  /*0550*/  BSSY.RECONVERGENT B1, `(.L_x_6) ;  /* 0x000000e000017945 */ /* 0x000fe20003800200 */
[----:B------:R-:W-:Y:S02]  /*0560*/  MOV R4, R30 ;  /* 0x0000001e00047202 */ /* 0x000fe40000000f00 */
[----:B------:R-:W-:-:S07]  /*0570*/  SHF.R.S32.HI R29, RZ, 0x1f, R12 ;  /* 0x0000001fff1d7819 */ /* 0x000fce000001140c */
.L_x_7:
[----:B------:R-:W-:Y:S01]  /*0580*/  R2UR UR4, R26 ;  /* 0x000000001a0472ca */ /* 0x000fe200000e0000 */
[----:B------:R-:W-:Y:S01]  /*0590*/  IMAD.WIDE R14, R4, 0x4, R24 ;  /* 0x00000004040e7825 */ /* 0x000fe200078e0218 */
[----:B------:R-:W-:-:S13]  /*05a0*/  R2UR UR5, R27 ;  /* 0x000000001b0572ca */ /* 0x000fda00000e0000 */
[----:B------:R-:W2:Y:S01]  /*05b0*/  LDG.E R19, desc[UR4][R14.64] ;  /* 0x000000040e137981 */ /* 0x000ea2000c1e1900 */
[C---:B------:R-:W-:Y:S01]  /*05c0*/  ISETP.LT.AND P1, PT, R4.reuse, R17, PT ;  /* 0x000000110400720c */ /* 0x040fe20003f21270 */
[----:B------:R-:W-:Y:S02]  /*05d0*/  VIADD R5, R4, 0x1 ;  /* 0x0000000104057836 */ /* 0x000fe40000000000 */
[--C-:B------:R-:W-:Y:S02]  /*05e0*/  IMAD.MOV.U32 R30, RZ, RZ, R4.reuse ;  /* 0x000000ffff1e7224 */ /* 0x100fe400078e0004 */
[----:B------:R-:W-:Y:S02]  /*05f0*/  IMAD.MOV.U32 R31, RZ, RZ, R4 ;  /* 0x000000ffff1f7224 */ /* 0x000fe400078e0004 */
[----:B------:R-:W-:Y:S01]  /*0600*/  IMAD.MOV.U32 R4, RZ, RZ, R5 ;  /* 0x000000ffff047224 */ /* 0x000fe200078e0005 */
[----:B--2---:R-:W-:-:S13]  /*0610*/  ISETP.GE.AND P0, PT, R19, R3, PT ;  /* 0x000000031300720c */ /* 0x004fda0003f06270 */
[----:B------:R-:W-:Y:S05]  /*0620*/  @P0 BRA P1, `(.L_x_7) ;  /* 0xfffffffc00d40947 */ /* 0x000fea000083ffff */
[----:B------:R-:W-:Y:S05]  /*0630*/  BSYNC.RECONVERGENT B1 ;  /* 0x0000000000017941 */ /* 0x000fea0003800200 */
.L_x_6:
[----:B------:R-:W-:Y:S01]  /*0640*/  ISETP.GE.AND P0, PT, R30, R17, PT ;  /* 0x000000111e00720c */ /* 0x000fe20003f06270 */
[----:B------:R-:W-:-:S12]  /*0650*/  BSSY.RECONVERGENT B1, `(.L_x_8) ;  /* 0x0000017000017945 */ /* 0x000fd80003800200 */
[----:B------:R-:W-:Y:S05]  /*0660*/  @P0 BRA `(.L_x_9) ;  /* 0x0000000000540947 */ /* 0x000fea0003800000 */
[----:B------:R-:W-:Y:S01]  /*0670*/  R2UR UR4, R26 ;  /* 0x000000001a0472ca */ /* 0x000fe200000e0000 */
[----:B------:R-:W-:Y:S01]  /*0680*/  IMAD.SHL.U32 R13, R12, 0x4, RZ ;  /* 0x000000040c0d7824 */ /* 0x000fe200078e00ff */
[C---:B------:R-:W-:Y:S02]  /*0690*/  R2UR UR5, R27.reuse ;  /* 0x000000001b0572ca */ /* 0x040fe400000e0000 */
[C---:B------:R-:W-:Y:S02]  /*06a0*/  R2UR UR6, R26.reuse ;  /* 0x000000001a0672ca */ /* 0x040fe400000e0000 */
[C---:B------:R-:W-:Y:S02]  /*06b0*/  R2UR UR7, R27.reuse ;  /* 0x000000001b0772ca */ /* 0x040fe400000e0000 */
[----:B------:R-:W-:Y:S02]  /*06c0*/  R2UR UR10, R26 ;  /* 0x000000001a0a72ca */ /* 0x000fe400000e0000 */
[----:B------:R-:W-:-:S02]  /*06d0*/  R2UR UR11, R27 ;  /* 0x000000001b0b72ca */ /* 0x000fc400000e0000 */
[----:B------:R-:W-:Y:S02]  /*06e0*/  R2UR UR8, R26 ;  /* 0x000000001a0872ca */ /* 0x000fe400000e0000 */
[----:B------:R-:W-:Y:S01]  /*06f0*/  R2UR UR9, R27 ;  /* 0x000000001b0972ca */ /* 0x000fe200000e0000 */
[----:B------:R1:W-:Y:S01]  /*0700*/  STG.E desc[UR4][R14.64], R32 ;  /* 0x000000200e007986 */ /* 0x0003e2000c101904 */
[----:B------:R-:W-:Y:S02]  /*0710*/  SHF.L.U64.HI R29, R12, 0x2, R29 ;  /* 0x000000020c1d7819 */ /* 0x000fe4000001021d */
[-C--:B------:R-:W-:Y:S02]  /*0720*/  IADD3 R4, P0, PT, R24, R13.reuse, RZ ;  /* 0x0000000d18047210 */ /* 0x080fe40007f1e0ff */
[----:B------:R-:W-:Y:S02]  /*0730*/  IADD3 R12, P1, PT, R22, R13, RZ ;  /* 0x0000000d160c7210 */ /* 0x000fe40007f3e0ff */
[----:B------:R-:W-:-:S03]  /*0740*/  IADD3.X R5, PT, PT, R25, R29, RZ, P0, !PT ;  /* 0x0000001d19057210 */ /* 0x000fc600007fe4ff */
[----:B------:R-:W-:Y:S02]  /*0750*/  IMAD.X R13, R23, 0x1, R29, P1 ;  /* 0x00000001170d7824 */ /* 0x000fe400008e061d */
[----:B------:R-:W-:Y:S01]  /*0760*/  IMAD.WIDE R28, R31, 0x4, R22 ;  /* 0x000000041f1c7825 */ /* 0x000fe200078e0216 */
[----:B------:R1:W-:Y:S04]  /*0770*/  STG.E desc[UR6][R4.64], R19 ;  /* 0x0000001304007986 */ /* 0x0003e8000c101906 */
[----:B------:R-:W2:Y:S04]  /*0780*/  LDG.E R33, desc[UR10][R12.64] ;  /* 0x0000000a0c217981 */ /* 0x000ea8000c1e1900 */
[----:B------:R-:W3:Y:S04]  /*0790*/  LDG.E R31, desc[UR8][R28.64] ;  /* 0x000000081c1f7981 */ /* 0x000ee8000c1e1900 */
[----:B--2---:R1:W-:Y:S04]  /*07a0*/  STG.E desc[UR4][R28.64], R33 ;  /* 0x000000211c007986 */ /* 0x0043e8000c101904 */
[----:B---3--:R1:W-:Y:S02]  /*07b0*/  STG.E desc[UR6][R12.64], R31 ;  /* 0x0000001f0c007986 */ /* 0x0083e4000c101906 */
.L_x_9:
[----:B------:R-:W-:Y:S05]  /*07c0*/  BSYNC.RECONVERGENT B1 ;  /* 0x0000000000017941 */ /* 0x000fea0003800200 */
.L_x_8:
[----:B-1----:R-:W-:-:S05]  /*07d0*/  IMAD.IADD R4, R9, 0x1, -R30 ;  /* 0x0000000109047824 */ /* 0x002fca00078e0a1e */
[----:B------:R-:W-:-:S13]  /*07e0*/  ISETP.NE.AND P0, PT, R4, -0x1, PT ;  /* 0xffffffff0400780c */ /* 0x000fda0003f05270 */
[----:B------:R-:W-:Y:S05]  /*07f0*/  @P0 BRA `(.L_x_10) ;  /* 0xfffffffc00180947 */ /* 0x000fea000383ffff */
.L_x_3:
[----:B------:R-:W-:Y:S05]  /*0800*/  BSYNC.RECONVERGENT B0 ;  /* 0x0000000000007941 */ /* 0x000fea0003800200 */
.L_x_2:
[----:B------:R-:W-:Y:S01]  /*0810*/  R2UR UR4, R26 ;  /* 0x000000001a0472ca */ /* 0x000fe200000e0000 */
[----:B------:R-:W-:Y:S01]  /*0820*/  IMAD.WIDE R12, R17, 0x4, R24 ;  /* 0x00000004110c7825 */ /* 0x000fe200078e0218 */
[----:B------:R-:W-:-:S13]  /*0830*/  R2UR UR5, R27 ;  /* 0x000000001b0572ca */ /* 0x000fda00000e0000 */
[----:B------:R-:W2:Y:S01]  /*0840*/  LDG.E R15, desc[UR4][R12.64] ;  /* 0x000000040c0f7981 */ /* 0x000ea2000c1e1900 */
[C---:B------:R-:W-:Y:S01]  /*0850*/  R2UR UR6, R26.reuse ;  /* 0x000000001a0672ca */ /* 0x040fe200000e0000 */
[----:B------:R-:W-:Y:S01]  /*0860*/  IMAD.WIDE R28, R17, 0x4, R22 ;  /* 0x00000004111c7825 */ /* 0x000fe200078e0216 */
[C---:B------:R-:W-:Y:S02]  /*0870*/  R2UR UR7, R27.reuse ;  /* 0x000000001b0772ca */ /* 0x040fe400000e0000 */
[----:B------:R-:W-:Y:S02]  /*0880*/  R2UR UR8, R26 ;  /* 0x000000001a0872ca */ /* 0x000fe400000e0000 */
[----:B------:R-:W-:Y:S01]  /*0890*/  R2UR UR9, R27 ;  /* 0x000000001b0972ca */ /* 0x000fe200000e0000 */
[----:B--2---:R0:W-:Y:S08]  /*08a0*/  STG.E desc[UR4][R6.64], R15 ;  /* 0x0000000f06007986 */ /* 0x0041f0000c101904 */
[----:B-----5:R1:W-:Y:S04]  /*08b0*/  STG.E desc[UR6][R12.64], R3 ;  /* 0x000000030c007986 */ /* 0x0203e8000c101906 */
[----:B------:R-:W2:Y:S01]  /*08c0*/  LDG.E R19, desc[UR8][R28.64] ;  /* 0x000000081c137981 */ /* 0x000ea2000c1e1900 */
[----:B------:R-:W-:Y:S01]  /*08d0*/  VIADD R9, R17, 0xffffffff ;  /* 0xffffffff11097836 */ /* 0x000fe20000000000 */
[----:B------:R-:W-:Y:S01]  /*08e0*/  MOV R20, 0x970 ;  /* 0x0000097000147802 */ /* 0x000fe20000000f00 */
[----:B------:R-:W-:Y:S01]  /*08f0*/  IMAD.MOV.U32 R4, RZ, RZ, R24 ;  /* 0x000000ffff047224 */ /* 0x000fe200078e0018 */
[----:B0-----:R-:W-:Y:S01]  /*0900*/  MOV R6, R22 ;  /* 0x0000001600067202 */ /* 0x001fe20000000f00 */
[----:B------:R-:W-:-:S02]  /*0910*/  IMAD.MOV.U32 R5, RZ, RZ, R25 ;  /* 0x000000ffff057224 */ /* 0x000fc400078e0019 */
[----:B------:R-:W-:Y:S02]  /*0920*/  IMAD.MOV.U32 R7, RZ, RZ, R23 ;  /* 0x000000ffff077224 */ /* 0x000fe400078e0017 */
[----:B------:R-:W-:Y:S01]  /*0930*/  IMAD.MOV.U32 R21, RZ, RZ, 0x0 ;  /* 0x00000000ff157424 */ /* 0x000fe200078e00ff */
[----:B--2---:R1:W-:Y:S04]  /*0940*/  STG.E desc[UR4][R10.64], R19 ;  /* 0x000000130a007986 */ /* 0x0043e8000c101904 */
[----:B------:R1:W-:Y:S02]  /*0950*/  STG.E desc[UR6][R28.64], R0 ;  /* 0x000000001c007986 */ /* 0x0003e4000c101906 */
[----:B-1----:R-:W-:Y:S05]  /*0960*/  CALL.REL.NOINC `($_Z22parrallel_sort_processPiS_S_iS_$_Z17quick_sort_devicePiS_ii) ;  /* 0xfffffff8000c7944 */ /* 0x002fea0003c3ffff */
[C---:B------:R-:W-:Y:S01]  /*0970*/  ISETP.GE.AND P0, PT, R17.reuse, R2, PT ;  /* 0x000000021100720c */ /* 0x040fe20003f06270 */
[----:B------:R-:W-:-:S12]  /*0980*/  VIADD R8, R17, 0x1 ;  /* 0x0000000111087836 */ /* 0x000fd80000000000 */
[----:B------:R-:W-:Y:S05]  /*0990*/  @!P0 BRA `(.L_x_11) ;  /* 0xfffffff800788947 */ /* 0x000fea000383ffff */
[----:B------:R-:W-:Y:S05]  /*09a0*/  BSYNC.RECONVERGENT B6 ;  /* 0x0000000000067941 */ /* 0x000fea0003800200 */
.L_x_1:
[----:B------:R-:W-:Y:S05]  /*09b0*/  BSYNC.RECONVERGENT B7 ;  /* 0x0000000000077941 */ /* 0x000fea0003800200 */
.L_x_0:
[----:B------:R-:W3:Y:S01]  /*09c0*/  LDL R20, [R1+0x14] ;  /* 0x0000140001147983 */ /* 0x000ee20000100800 */
[----:B------:R0:W-:Y:S05]  /*09d0*/  BMOV.32 B6, R16 ;  /* 0x0000001006007356 */ /* 0x0001ea0000000000 */
[----:B------:R-:W3:Y:S01]  /*09e0*/  LDL R21, [R1+0x18] ;  /* 0x0000180001157983 */ /* 0x000ee20000100800 */
[----:B------:R1:W-:Y:S05]  /*09f0*/  BMOV.32 B7, R18 ;  /* 0x0000001207007356 */ /* 0x0003ea0000000000 */
[----:B------:R-:W3:Y:S04]  /*0a00*/  LDL R2, [R1] ;  /* 0x0000000001027983 */ /* 0x000ee80000100800 */
[----:B0-----:R-:W3:Y:S04]  /*0a10*/  LDL R16, [R1+0x4] ;  /* 0x0000040001107983 */ /* 0x001ee80000100800 */
[----:B------:R-:W3:Y:S04]  /*0a20*/  LDL R17, [R1+0x8] ;  /* 0x0000080001117983 */ /* 0x000ee80000100800 */
[----:B-1----:R-:W3:Y:S04]  /*0a30*/  LDL R18, [R1+0xc] ;  /* 0x00000c0001127983 */ /* 0x002ee80000100800 */
[----:B------:R-:W3:Y:S04]  /*0a40*/  LDL R19, [R1+0x10] ;  /* 0x0000100001137983 */ /* 0x000ee80000100800 */
[----:B------:R-:W3:Y:S04]  /*0a50*/  LDL R22, [R1+0x1c] ;  /* 0x00001c0001167983 */ /* 0x000ee80000100800 */
[----:B------:R-:W3:Y:S04]  /*0a60*/  LDL R23, [R1+0x20] ;  /* 0x0000200001177983 */ /* 0x000ee80000100800 */
[----:B------:R-:W3:Y:S04]  /*0a70*/  LDL R24, [R1+0x24] ;  /* 0x0000240001187983 */ /* 0x000ee80000100800 */
[----:B------:R-:W3:Y:S04]  /*0a80*/  LDL R25, [R1+0x28] ;  /* 0x0000280001197983 */ /* 0x000ee80000100800 */
[----:B--2---:R-:W3:Y:S04]  /*0a90*/  LDL R26, [R1+0x2c] ;  /* 0x00002c00011a7983 */ /* 0x004ee80000100800 */
[----:B------:R-:W3:Y:S04]  /*0aa0*/  LDL R27, [R1+0x30] ;  /* 0x00003000011b7983 */ /* 0x000ee80000100800 */
[----:B------:R-:W3:Y:S04]  /*0ab0*/  LDL R28, [R1+0x34] ;  /* 0x00003400011c7983 */ /* 0x000ee80000100800 */
[----:B------:R-:W3:Y:S04]  /*0ac0*/  LDL R29, [R1+0x38] ;  /* 0x00003800011d7983 */ /* 0x000ee80000100800 */
[----:B------:R-:W3:Y:S04]  /*0ad0*/  LDL R30, [R1+0x3c] ;  /* 0x00003c00011e7983 */ /* 0x000ee80000100800 */
[----:B------:R0:W3:Y:S02]  /*0ae0*/  LDL R31, [R1+0x40] ;  /* 0x00004000011f7983 */ /* 0x0000e40000100800 */
[----:B0-----:R-:W-:Y:S01]  /*0af0*/  VIADD R1, R1, 0x48 ;  /* 0x0000004801017836 */ /* 0x001fe20000000000 */
[----:B---3--:R-:W-:Y:S06]  /*0b00*/  RET.REL.NODEC R20 `(_Z22parrallel_sort_processPiS_S_iS_) ;  /* 0xfffffff4143c7950 */ /* 0x008fec0003c3ffff */
.L_x_12:
[----:B------:R-:W-:-:S00]  /*0b10*/  BRA `(.L_x_12) ;  /* 0xfffffffc00fc7947 */ /* 0x000fc0000383ffff */
[----:B------:R-:W-:-:S00]  /*0b20*/  NOP ;  /* 0x0000000000007918 */ /* 0x000fc00000000000 */
        /* <DEDUP_REMOVED lines=13> */
.L_x_205:


//--------------------- .text._Z21parrallel_map_processPiS_S_S_i --------------------------
	.section	.text._Z21parrallel_map_processPiS_S_S_i,"ax",@progbits
	.align	128
        .global         _Z21parrallel_map_processPiS_S_S_i
        .type           _Z21parrallel_map_processPiS_S_S_i,@function
        .size           _Z21parrallel_map_processPiS_S_S_i,(.L_x_207 - _Z21parrallel_map_processPiS_S_S_i)
        .other          _Z21parrallel_map_processPiS_S_S_i,@"STO_CUDA_ENTRY STV_DEFAULT"
_Z21parrallel_map_processPiS_S_S_i:
.text._Z21parrallel_map_processPiS_S_S_i:
[----:B------:R-:W-:Y:S01]  /*0000*/  LDC R1, c[0x0][0x37c] ;  /* 0x0000df00ff017b82 */ /* 0x000fe20000000800 */
[----:B------:R-:W0:Y:S07]  /*0010*/  S2R R7, SR_TID.X ;  /* 0x0000000000077919 */ /* 0x000e2e0000002100 */
[----:B------:R-:W0:Y:S01]  /*0020*/  S2UR UR4, SR_CTAID.X ;  /* 0x00000000000479c3 */ /* 0x000e220000002500 */
[----:B------:R-:W1:Y:S07]  /*0030*/  LDCU UR5, c[0x0][0x3a0] ;  /* 0x00007400ff0577ac */ /* 0x000e6e0008000800 */
[----:B------:R-:W0:Y:S02]  /*0040*/  LDC R0, c[0x0][0x360] ;  /* 0x0000d800ff007b82 */ /* 0x000e240000000800 */
[----:B0-----:R-:W-:-:S05]  /*0050*/  IMAD R7, R0, UR4, R7 ;  /* 0x0000000400077c24 */ /* 0x001fca000f8e0207 */
[----:B-1----:R-:W-:-:S13]  /*0060*/  ISETP.GE.AND P0, PT, R7, UR5, PT ;  /* 0x0000000507007c0c */ /* 0x002fda000bf06270 */
[----:B------:R-:W-:Y:S05]  /*0070*/  @P0 EXIT ;  /* 0x000000000000094d */ /* 0x000fea0003800000 */
[----:B------:R-:W0:Y:S01]  /*0080*/  LDC.64 R2, c[0x0][0x390] ;  /* 0x0000e400ff027b82 */ /* 0x000e220000000a00 */
[----:B------:R-:W1:Y:S07]  /*0090*/  LDCU.64 UR4, c[0x0][0x358] ;  /* 0x00006b00ff0477ac */ /* 0x000e6e0008000a00 */
[----:B------:R-:W2:Y:S01]  /*00a0*/  LDC.64 R4, c[0x0][0x398] ;  /* 0x0000e600ff047b82 */ /* 0x000ea20000000a00 */
[----:B0-----:R-:W-:-:S05]  /*00b0*/  IMAD.WIDE R2, R7, 0x4, R2 ;  /* 0x0000000407027825 */ /* 0x001fca00078e0202 */
[----:B-1----:R-:W3:Y:S01]  /*00c0*/  LDG.E R0, desc[UR4][R2.64] ;  /* 0x0000000402007981 */ /* 0x002ee2000c1e1900 */
[----:B--2---:R-:W-:Y:S01]  /*00d0*/  IMAD.WIDE R4, R7, 0x4, R4 ;  /* 0x0000000407047825 */ /* 0x004fe200078e0204 */
[----:B---3--:R-:W-:-:S13]  /*00e0*/  ISETP.GE.AND P0, PT, R0, 0x1, PT ;  /* 0x000000010000780c */ /* 0x008fda0003f06270 */
[----:B------:R-:W-:Y:S05]  /*00f0*/  @!P0 EXIT ;  /* 0x000000000000894d */ /* 0x000fea0003800000 */
[----:B------:R0:W5:Y:S01]  /*0100*/  LDG.E R0, desc[UR4][R4.64] ;  /* 0x0000000404007981 */ /* 0x000162000c1e1900 */
[----:B------:R-:W-:-:S07]  /*0110*/  HFMA2 R9, -RZ, RZ, 0, 0 ;  /* 0x00000000ff097431 */ /* 0x000fce00000001ff */
.L_x_13:
[----:B0-----:R-:W0:Y:S01]  /*0120*/  LDC.64 R4, c[0x0][0x380] ;  /* 0x0000e000ff047b82 */ /* 0x001e220000000a00 */
[----:B-----5:R-:W-:-:S05]  /*0130*/  IADD3 R7, PT, PT, R0, R9, RZ ;  /* 0x0000000900077210 */ /* 0x020fca0007ffe0ff */
[----:B0-----:R-:W-:Y:S02]  /*0140*/  IMAD.WIDE R4, R7, 0x4, R4 ;  /* 0x0000000407047825 */ /* 0x001fe400078e0204 */
[----:B------:R-:W0:Y:S03]  /*0150*/  LDC.64 R6, c[0x0][0x388] ;  /* 0x0000e200ff067b82 */ /* 0x000e260000000a00 */
[----:B------:R-:W0:Y:S02]  /*0160*/  LDG.E R11, desc[UR4][R4.64] ;  /* 0x00000004040b7981 */ /* 0x000e24000c1e1900 */
[----:B0-----:R-:W-:-:S06]  /*0170*/  IMAD.WIDE R6, R11, 0x4, R6 ;  /* 0x000000040b067825 */ /* 0x001fcc00078e0206 */
[----:B------:R-:W2:Y:S01]  /*0180*/  LDG.E R7, desc[UR4][R6.64] ;  /* 0x0000000406077981 */ /* 0x000ea2000c1e1900 */
[----:B------:R-:W-:-:S03]  /*0190*/  IADD3 R9, PT, PT, R9, 0x1, RZ ;  /* 0x0000000109097810 */ /* 0x000fc60007ffe0ff */
[----:B--2---:R1:W-:Y:S04]  /*01a0*/  STG.E desc[UR4][R4.64], R7 ;  /* 0x0000000704007986 */ /* 0x0043e8000c101904 */
[----:B------:R-:W2:Y:S02]  /*01b0*/  LDG.E R8, desc[UR4][R2.64] ;  /* 0x0000000402087981 */ /* 0x000ea4000c1e1900 */
[----:B--2---:R-:W-:-:S13]  /*01c0*/  ISETP.GE.AND P0, PT, R9, R8, PT ;  /* 0x000000080900720c */ /* 0x004fda0003f06270 */
[----:B-1----:R-:W-:Y:S05]  /*01d0*/  @!P0 BRA `(.L_x_13) ;  /* 0xfffffffc00d08947 */ /* 0x002fea000383ffff */
[----:B------:R-:W-:Y:S05]  /*01e0*/  EXIT ;  /* 0x000000000000794d */ /* 0x000fea0003800000 */
.L_x_14:
        /* <DEDUP_REMOVED lines=9> */
.L_x_207:


//--------------------- .text._Z20calculate_result_onePiS_S_i --------------------------
	.section	.text._Z20calculate_result_onePiS_S_i,"ax",@progbits
	.align	128
        .global         _Z20calculate_result_onePiS_S_i
        .type           _Z20calculate_result_onePiS_S_i,@function
        .size           _Z20calculate_result_onePiS_S_i,(.L_x_208 - _Z20calculate_result_onePiS_S_i)
        .other          _Z20calculate_result_onePiS_S_i,@"STO_CUDA_ENTRY STV_DEFAULT"
_Z20calculate_result_onePiS_S_i:
.text._Z20calculate_result_onePiS_S_i:
[----:B------:R-:W0:Y:S01]  /*0000*/  LDC R1, c[0x0][0x37c] ;  /* 0x0000df00ff017b82 */ /* 0x000e220000000800 */
[----:B------:R-:W1:Y:S01]  /*0010*/  LDCU UR4, c[0x0][0x398] ;  /* 0x00007300ff0477ac */ /* 0x000e620008000800 */
[----:B0-----:R-:W-:Y:S01]  /*0020*/  VIADD R1, R1, 0xfffffff8 ;  /* 0xfffffff801017836 */ /* 0x001fe20000000000 */
[----:B------:R-:W0:Y:S01]  /*0030*/  LDCU UR5, c[0x0][0x2f8] ;  /* 0x00005f00ff0577ac */ /* 0x000e220008000800 */
[----:B------:R-:W2:Y:S01]  /*0040*/  LDCU UR6, c[0x0][0x2fc] ;  /* 0x00005f80ff0677ac */ /* 0x000ea20008000800 */
[----:B------:R-:W3:Y:S01]  /*0050*/  LDCU.64 UR10, c[0x0][0x358] ;  /* 0x00006b00ff0a77ac */ /* 0x000ee20008000a00 */
[----:B-1----:R-:W-:Y:S01]  /*0060*/  UISETP.GE.AND UP0, UPT, UR4, 0x1, UPT ;  /* 0x000000010400788c */ /* 0x002fe2000bf06270 */
[----:B0-----:R-:W-:-:S05]  /*0070*/  IADD3 R6, P0, PT, R1, UR5, RZ ;  /* 0x0000000501067c10 */ /* 0x001fca000ff1e0ff */
[----:B--2---:R-:W-:-:S03]  /*0080*/  IMAD.X R7, RZ, RZ, UR6, P0 ;  /* 0x00000006ff077e24 */ /* 0x004fc600080e06ff */
[----:B---3--:R-:W-:Y:S05]  /*0090*/  BRA.U !UP0, `(.L_x_15) ;  /* 0x0000000908f87547 */ /* 0x008fea000b800000 */
[----:B------:R-:W-:Y:S01]  /*00a0*/  UISETP.GE.U32.AND UP1, UPT, UR4, 0x8, UPT ;  /* 0x000000080400788c */ /* 0x000fe2000bf26070 */
[----:B------:R-:W-:Y:S01]  /*00b0*/  HFMA2 R0, -RZ, RZ, 0, 0 ;  /* 0x00000000ff007431 */ /* 0x000fe200000001ff */
[----:B------:R-:W-:-:S04]  /*00c0*/  ULOP3.LUT UR8, UR4, 0x7, URZ, 0xc0, !UPT ;  /* 0x0000000704087892 */ /* 0x000fc8000f8ec0ff */
[----:B------:R-:W-:-:S03]  /*00d0*/  UISETP.NE.AND UP0, UPT, UR8, URZ, UPT ;  /* 0x000000ff0800728c */ /* 0x000fc6000bf05270 */
[----:B------:R-:W-:Y:S08]  /*00e0*/  BRA.U !UP1, `(.L_x_16) ;  /* 0x0000000509747547 */ /* 0x000ff0000b800000 */
[----:B------:R-:W0:Y:S01]  /*00f0*/  LDCU.64 UR6, c[0x0][0x380] ;  /* 0x00007000ff0677ac */ /* 0x000e220008000a00 */
[----:B------:R-:W-:-:S06]  /*0100*/  ULOP3.LUT UR4, UR4, 0x7ffffff8, URZ, 0xc0, !UPT ;  /* 0x7ffffff804047892 */ /* 0x000fcc000f8ec0ff */
[----:B------:R-:W-:Y:S01]  /*0110*/  IMAD.U32 R0, RZ, RZ, UR4 ;  /* 0x00000004ff007e24 */ /* 0x000fe2000f8e00ff */
[----:B0-----:R-:W-:-:S04]  /*0120*/  UIADD3 UR5, UP1, UPT, UR6, 0x10, URZ ;  /* 0x0000001006057890 */ /* 0x001fc8000ff3e0ff */
[----:B------:R-:W-:Y:S02]  /*0130*/  UIADD3.X UR6, UPT, UPT, URZ, UR7, URZ, UP1, !UPT ;  /* 0x00000007ff067290 */ /* 0x000fe40008ffe4ff */
[----:B------:R-:W-:Y:S01]  /*0140*/  MOV R2, UR5 ;  /* 0x0000000500027c02 */ /* 0x000fe20008000f00 */
[----:B------:R-:W-:-:S03]  /*0150*/  UIADD3 UR7, UPT, UPT, -UR4, URZ, URZ ;  /* 0x000000ff04077290 */ /* 0x000fc6000fffe1ff */
[----:B------:R-:W-:-:S09]  /*0160*/  IMAD.U32 R3, RZ, RZ, UR6 ;  /* 0x00000006ff037e24 */ /* 0x000fd2000f8e00ff */
.L_x_17:
[----:B------:R-:W2:Y:S02]  /*0170*/  LDG.E R17, desc[UR10][R2.64+-0x10] ;  /* 0xfffff00a02117981 */ /* 0x000ea4000c1e1900 */
[----:B--2---:R-:W-:-:S13]  /*0180*/  ISETP.GE.AND P0, PT, R17, 0x10c8e0, PT ;  /* 0x0010c8e01100780c */ /* 0x004fda0003f06270 */
[----:B-1----:R-:W0:Y:S08]  /*0190*/  @P0 LDC.64 R4, c[0x0][0x390] ;  /* 0x0000e400ff040b82 */ /* 0x002e300000000a00 */
[----:B------:R-:W1:Y:S01]  /*01a0*/  @P0 LDC.64 R8, c[0x0][0x388] ;  /* 0x0000e200ff080b82 */ /* 0x000e620000000a00 */
[----:B0-----:R-:W1:Y:S02]  /*01b0*/  @P0 LDG.E R11, desc[UR10][R4.64] ;  /* 0x0000000a040b0981 */ /* 0x001e64000c1e1900 */
[----:B-1----:R-:W-:-:S05]  /*01c0*/  @P0 IMAD.WIDE R8, R11, 0x4, R8 ;  /* 0x000000040b080825 */ /* 0x002fca00078e0208 */
[----:B------:R0:W-:Y:S04]  /*01d0*/  @P0 STG.E desc[UR10][R8.64], R17 ;  /* 0x0000001108000986 */ /* 0x0001e8000c10190a */
[----:B------:R-:W2:Y:S02]  /*01e0*/  @P0 LDG.E R10, desc[UR10][R4.64] ;  /* 0x0000000a040a0981 */ /* 0x000ea4000c1e1900 */
[----:B--2---:R-:W-:-:S05]  /*01f0*/  @P0 IADD3 R15, PT, PT, R10, 0x1, RZ ;  /* 0x000000010a0f0810 */ /* 0x004fca0007ffe0ff */
[----:B------:R1:W-:Y:S04]  /*0200*/  @P0 STG.E desc[UR10][R4.64], R15 ;  /* 0x0000000f04000986 */ /* 0x0003e8000c10190a */
[----:B------:R-:W2:Y:S02]  /*0210*/  LDG.E R21, desc[UR10][R2.64+-0xc] ;  /* 0xfffff40a02157981 */ /* 0x000ea4000c1e1900 */
[----:B--2---:R-:W-:-:S13]  /*0220*/  ISETP.GE.AND P0, PT, R21, 0x10c8e0, PT ;  /* 0x0010c8e01500780c */ /* 0x004fda0003f06270 */
[----:B------:R-:W2:Y:S08]  /*0230*/  @P0 LDC.64 R12, c[0x0][0x390] ;  /* 0x0000e400ff0c0b82 */ /* 0x000eb00000000a00 */
[----:B------:R-:W3:Y:S01]  /*0240*/  @P0 LDC.64 R10, c[0x0][0x388] ;  /* 0x0000e200ff0a0b82 */ /* 0x000ee20000000a00 */
[----:B--2---:R-:W3:Y:S02]  /*0250*/  @P0 LDG.E R19, desc[UR10][R12.64] ;  /* 0x0000000a0c130981 */ /* 0x004ee4000c1e1900 */
[----:B---3--:R-:W-:-:S05]  /*0260*/  @P0 IMAD.WIDE R10, R19, 0x4, R10 ;  /* 0x00000004130a0825 */ /* 0x008fca00078e020a */
[----:B------:R2:W-:Y:S04]  /*0270*/  @P0 STG.E desc[UR10][R10.64], R21 ;  /* 0x000000150a000986 */ /* 0x0005e8000c10190a */
[----:B0-----:R-:W3:Y:S02]  /*0280*/  @P0 LDG.E R8, desc[UR10][R12.64] ;  /* 0x0000000a0c080981 */ /* 0x001ee4000c1e1900 */
[----:B---3--:R-:W-:-:S05]  /*0290*/  @P0 VIADD R9, R8, 0x1 ;  /* 0x0000000108090836 */ /* 0x008fca0000000000 */
[----:B------:R0:W-:Y:S04]  /*02a0*/  @P0 STG.E desc[UR10][R12.64], R9 ;  /* 0x000000090c000986 */ /* 0x0001e8000c10190a */
[----:B------:R-:W3:Y:S02]  /*02b0*/  LDG.E R19, desc[UR10][R2.64+-0x8] ;  /* 0xfffff80a02137981 */ /* 0x000ee4000c1e1900 */
[----:B---3--:R-:W-:-:S13]  /*02c0*/  ISETP.GE.AND P0, PT, R19, 0x10c8e0, PT ;  /* 0x0010c8e01300780c */ /* 0x008fda0003f06270 */
[----:B-1----:R-:W1:Y:S08]  /*02d0*/  @P0 LDC.64 R14, c[0x0][0x390] ;  /* 0x0000e400ff0e0b82 */ /* 0x002e700000000a00 */
[----:B------:R-:W3:Y:S01]  /*02e0*/  @P0 LDC.64 R4, c[0x0][0x388] ;  /* 0x0000e200ff040b82 */ /* 0x000ee20000000a00 */
[----:B-1----:R-:W3:Y:S02]  /*02f0*/  @P0 LDG.E R17, desc[UR10][R14.64] ;  /* 0x0000000a0e110981 */ /* 0x002ee4000c1e1900 */
[----:B---3--:R-:W-:-:S05]  /*0300*/  @P0 IMAD.WIDE R4, R17, 0x4, R4 ;  /* 0x0000000411040825 */ /* 0x008fca00078e0204 */
[----:B------:R1:W-:Y:S04]  /*0310*/  @P0 STG.E desc[UR10][R4.64], R19 ;  /* 0x0000001304000986 */ /* 0x0003e8000c10190a */
[----:B------:R-:W3:Y:S02]  /*0320*/  @P0 LDG.E R8, desc[UR10][R14.64] ;  /* 0x0000000a0e080981 */ /* 0x000ee4000c1e1900 */
[----:B---3--:R-:W-:-:S05]  /*0330*/  @P0 IADD3 R17, PT, PT, R8, 0x1, RZ ;  /* 0x0000000108110810 */ /* 0x008fca0007ffe0ff */
[----:B------:R3:W-:Y:S04]  /*0340*/  @P0 STG.E desc[UR10][R14.64], R17 ;  /* 0x000000110e000986 */ /* 0x0007e8000c10190a */
[----:B--2---:R-:W2:Y:S02]  /*0350*/  LDG.E R21, desc[UR10][R2.64+-0x4] ;  /* 0xfffffc0a02157981 */ /* 0x004ea4000c1e1900 */
[----:B--2---:R-:W-:-:S13]  /*0360*/  ISETP.GE.AND P0, PT, R21, 0x10c8e0, PT ;  /* 0x0010c8e01500780c */ /* 0x004fda0003f06270 */
[----:B------:R-:W2:Y:S08]  /*0370*/  @P0 LDC.64 R10, c[0x0][0x390] ;  /* 0x0000e400ff0a0b82 */ /* 0x000eb00000000a00 */
[----:B0-----:R-:W0:Y:S01]  /*0380*/  @P0 LDC.64 R8, c[0x0][0x388] ;  /* 0x0000e200ff080b82 */ /* 0x001e220000000a00 */
[----:B--2---:R-:W0:Y:S02]  /*0390*/  @P0 LDG.E R13, desc[UR10][R10.64] ;  /* 0x0000000a0a0d0981 */ /* 0x004e24000c1e1900 */
[----:B0-----:R-:W-:-:S05]  /*03a0*/  @P0 IMAD.WIDE R8, R13, 0x4, R8 ;  /* 0x000000040d080825 */ /* 0x001fca00078e0208 */
[----:B------:R0:W-:Y:S04]  /*03b0*/  @P0 STG.E desc[UR10][R8.64], R21 ;  /* 0x0000001508000986 */ /* 0x0001e8000c10190a */
[----:B-1----:R-:W2:Y:S02]  /*03c0*/  @P0 LDG.E R4, desc[UR10][R10.64] ;  /* 0x0000000a0a040981 */ /* 0x002ea4000c1e1900 */
[----:B--2---:R-:W-:-:S05]  /*03d0*/  @P0 VIADD R19, R4, 0x1 ;  /* 0x0000000104130836 */ /* 0x004fca0000000000 */
[----:B------:R1:W-:Y:S04]  /*03e0*/  @P0 STG.E desc[UR10][R10.64], R19 ;  /* 0x000000130a000986 */ /* 0x0003e8000c10190a */
[----:B---3--:R-:W2:Y:S02]  /*03f0*/  LDG.E R17, desc[UR10][R2.64] ;  /* 0x0000000a02117981 */ /* 0x008ea4000c1e1900 */
[----:B--2---:R-:W-:-:S13]  /*0400*/  ISETP.GE.AND P0, PT, R17, 0x10c8e0, PT ;  /* 0x0010c8e01100780c */ /* 0x004fda0003f06270 */
[----:B------:R-:W2:Y:S08]  /*0410*/  @P0 LDC.64 R12, c[0x0][0x390] ;  /* 0x0000e400ff0c0b82 */ /* 0x000eb00000000a00 */
[----:B------:R-:W3:Y:S01]  /*0420*/  @P0 LDC.64 R4, c[0x0][0x388] ;  /* 0x0000e200ff040b82 */ /* 0x000ee20000000a00 */
[----:B--2---:R-:W3:Y:S02]  /*0430*/  @P0 LDG.E R15, desc[UR10][R12.64] ;  /* 0x0000000a0c0f0981 */ /* 0x004ee4000c1e1900 */
[----:B---3--:R-:W-:-:S05]  /*0440*/  @P0 IMAD.WIDE R4, R15, 0x4, R4 ;  /* 0x000000040f040825 */ /* 0x008fca00078e0204 */
[----:B------:R2:W-:Y:S04]  /*0450*/  @P0 STG.E desc[UR10][R4.64], R17 ;  /* 0x0000001104000986 */ /* 0x0005e8000c10190a */
[----:B0-----:R-:W3:Y:S02]  /*0460*/  @P0 LDG.E R8, desc[UR10][R12.64] ;  /* 0x0000000a0c080981 */ /* 0x001ee4000c1e1900 */
[----:B---3--:R-:W-:-:S05]  /*0470*/  @P0 IADD3 R15, PT, PT, R8, 0x1, RZ ;  /* 0x00000001080f0810 */ /* 0x008fca0007ffe0ff */
        /* <DEDUP_REMOVED lines=8> */
[----:B--2---:R-:W2:Y:S02]  /*0500*/  @P0 LDG.E R4, desc[UR10][R10.64] ;  /* 0x0000000a0a040981 */ /* 0x004ea4000c1e1900 */
[----:B--2---:R-:W-:-:S05]  /*0510*/  @P0 VIADD R17, R4, 0x1 ;  /* 0x0000000104110836 */ /* 0x004fca0000000000 */
[----:B------:R2:W-:Y:S04]  /*0520*/  @P0 STG.E desc[UR10][R10.64], R17 ;  /* 0x000000110a000986 */ /* 0x0005e8000c10190a */
[----:B------:R-:W3:Y:S02]  /*0530*/  LDG.E R19, desc[UR10][R2.64+0x8] ;  /* 0x0000080a02137981 */ /* 0x000ee4000c1e1900 */
[----:B---3--:R-:W-:-:S13]  /*0540*/  ISETP.GE.AND P0, PT, R19, 0x10c8e0, PT ;  /* 0x0010c8e01300780c */ /* 0x008fda0003f06270 */
[----:B0-----:R-:W0:Y:S08]  /*0550*/  @P0 LDC.64 R12, c[0x0][0x390] ;  /* 0x0000e400ff0c0b82 */ /* 0x001e300000000a00 */
[----:B------:R-:W3:Y:S01]  /*0560*/  @P0 LDC.64 R4, c[0x0][0x388] ;  /* 0x0000e200ff040b82 */ /* 0x000ee20000000a00 */
[----:B0-----:R-:W3:Y:S02]  /*0570*/  @P0 LDG.E R15, desc[UR10][R12.64] ;  /* 0x0000000a0c0f0981 */ /* 0x001ee4000c1e1900 */
[----:B---3--:R-:W-:-:S05]  /*0580*/  @P0 IMAD.WIDE R4, R15, 0x4, R4 ;  /* 0x000000040f040825 */ /* 0x008fca00078e0204 */
[----:B------:R0:W-:Y:S04]  /*0590*/  @P0 STG.E desc[UR10][R4.64], R19 ;  /* 0x0000001304000986 */ /* 0x0001e8000c10190a */
[----:B-1----:R-:W3:Y:S02]  /*05a0*/  @P0 LDG.E R8, desc[UR10][R12.64] ;  /* 0x0000000a0c080981 */ /* 0x002ee4000c1e1900 */
[----:B---3--:R-:W-:-:S05]  /*05b0*/  @P0 IADD3 R15, PT, PT, R8, 0x1, RZ ;  /* 0x00000001080f0810 */ /* 0x008fca0007ffe0ff */
[----:B------:R1:W-:Y:S04]  /*05c0*/  @P0 STG.E desc[UR10][R12.64], R15 ;  /* 0x0000000f0c000986 */ /* 0x0003e8000c10190a */
[----:B------:R-:W3:Y:S02]  /*05d0*/  LDG.E R21, desc[UR10][R2.64+0xc] ;  /* 0x00000c0a02157981 */ /* 0x000ee4000c1e1900 */
[----:B---3--:R-:W-:-:S13]  /*05e0*/  ISETP.GE.AND P0, PT, R21, 0x10c8e0, PT ;  /* 0x0010c8e01500780c */ /* 0x008fda0003f06270 */
[----:B--2---:R-:W2:Y:S08]  /*05f0*/  @P0 LDC.64 R10, c[0x0][0x390] ;  /* 0x0000e400ff0a0b82 */ /* 0x004eb00000000a00 */
[----:B------:R-:W3:Y:S01]  /*0600*/  @P0 LDC.64 R8, c[0x0][0x388] ;  /* 0x0000e200ff080b82 */ /* 0x000ee20000000a00 */
[----:B--2---:R-:W3:Y:S02]  /*0610*/  @P0 LDG.E R17, desc[UR10][R10.64] ;  /* 0x0000000a0a110981 */ /* 0x004ee4000c1e1900 */
[----:B---3--:R-:W-:-:S05]  /*0620*/  @P0 IMAD.WIDE R8, R17, 0x4, R8 ;  /* 0x0000000411080825 */ /* 0x008fca00078e0208 */
[----:B------:R1:W-:Y:S04]  /*0630*/  @P0 STG.E desc[UR10][R8.64], R21 ;  /* 0x0000001508000986 */ /* 0x0003e8000c10190a */
[----:B0-----:R-:W2:Y:S01]  /*0640*/  @P0 LDG.E R4, desc[UR10][R10.64] ;  /* 0x0000000a0a040981 */ /* 0x001ea2000c1e1900 */
[----:B------:R-:W-:-:S04]  /*0650*/  UIADD3 UR7, UPT, UPT, UR7, 0x8, URZ ;  /* 0x0000000807077890 */ /* 0x000fc8000fffe0ff */
[----:B------:R-:W-:Y:S01]  /*0660*/  UISETP.NE.AND UP1, UPT, UR7, URZ, UPT ;  /* 0x000000ff0700728c */ /* 0x000fe2000bf25270 */
[----:B--2---:R-:W-:-:S05]  /*0670*/  @P0 VIADD R5, R4, 0x1 ;  /* 0x0000000104050836 */ /* 0x004fca0000000000 */
[----:B------:R1:W-:Y:S01]  /*0680*/  @P0 STG.E desc[UR10][R10.64], R5 ;  /* 0x000000050a000986 */ /* 0x0003e2000c10190a */
[----:B------:R-:W-:-:S04]  /*0690*/  IADD3 R2, P0, PT, R2, 0x20, RZ ;  /* 0x0000002002027810 */ /* 0x000fc80007f1e0ff */
[----:B------:R-:W-:Y:S01]  /*06a0*/  IADD3.X R3, PT, PT, RZ, R3, RZ, P0, !PT ;  /* 0x00000003ff037210 */ /* 0x000fe200007fe4ff */
[----:B------:R-:W-:Y:S08]  /*06b0*/  BRA.U UP1, `(.L_x_17) ;  /* 0xfffffff901ac7547 */ /* 0x000ff0000b83ffff */
.L_x_16:
[----:B------:R-:W-:Y:S05]  /*06c0*/  BRA.U !UP0, `(.L_x_15) ;  /* 0x00000005086c7547 */ /* 0x000fea000b800000 */
[----:B------:R-:W0:Y:S01]  /*06d0*/  LDCU UR4, c[0x0][0x398] ;  /* 0x00007300ff0477ac */ /* 0x000e220008000800 */
[----:B------:R-:W-:Y:S02]  /*06e0*/  UISETP.GE.U32.AND UP0, UPT, UR8, 0x4, UPT ;  /* 0x000000040800788c */ /* 0x000fe4000bf06070 */
[----:B0-----:R-:W-:-:S07]  /*06f0*/  ULOP3.LUT UR5, UR4, 0x3, URZ, 0xc0, !UPT ;  /* 0x0000000304057892 */ /* 0x001fce000f8ec0ff */
[----:B------:R-:W-:Y:S05]  /*0700*/  BRA.U !UP0, `(.L_x_18) ;  /* 0x0000000108b07547 */ /* 0x000fea000b800000 */
[----:B------:R-:W0:Y:S02]  /*0710*/  LDC.64 R2, c[0x0][0x380] ;  /* 0x0000e000ff027b82 */ /* 0x000e240000000a00 */
[----:B0-----:R-:W-:-:S05]  /*0720*/  IMAD.WIDE.U32 R2, R0, 0x4, R2 ;  /* 0x0000000400027825 */ /* 0x001fca00078e0002 */
        /* <DEDUP_REMOVED lines=8> */
[----:B--2---:R-:W-:-:S05]  /*07b0*/  @P0 VIADD R15, R8, 0x1 ;  /* 0x00000001080f0836 */ /* 0x004fca0000000000 */
        /* <DEDUP_REMOVED lines=21> */
[----:B0-----:R-:W2:Y:S02]  /*0910*/  LDG.E R13, desc[UR10][R2.64+0xc] ;  /* 0x00000c0a020d7981 */ /* 0x001ea4000c1e1900 */
[----:B--2---:R-:W-:-:S13]  /*0920*/  ISETP.GE.AND P0, PT, R13, 0x10c8e0, PT ;  /* 0x0010c8e00d00780c */ /* 0x004fda0003f06270 */
[----:B-1----:R-:W-:Y:S05]  /*0930*/  @!P0 BRA `(.L_x_19) ;  /* 0x0000000000208947 */ /* 0x002fea0003800000 */
[----:B------:R-:W0:Y:S08]  /*0940*/  LDC.64 R4, c[0x0][0x390] ;  /* 0x0000e400ff047b82 */ /* 0x000e300000000a00 */
[----:B------:R-:W1:Y:S01]  /*0950*/  LDC.64 R2, c[0x0][0x388] ;  /* 0x0000e200ff027b82 */ /* 0x000e620000000a00 */
[----:B0-----:R-:W1:Y:S02]  /*0960*/  LDG.E R9, desc[UR10][R4.64] ;  /* 0x0000000a04097981 */ /* 0x001e64000c1e1900 */
[----:B-1----:R-:W-:-:S05]  /*0970*/  IMAD.WIDE R2, R9, 0x4, R2 ;  /* 0x0000000409027825 */ /* 0x002fca00078e0202 */
[----:B------:R0:W-:Y:S04]  /*0980*/  STG.E desc[UR10][R2.64], R13 ;  /* 0x0000000d02007986 */ /* 0x0001e8000c10190a */
[----:B------:R-:W2:Y:S02]  /*0990*/  LDG.E R8, desc[UR10][R4.64] ;  /* 0x0000000a04087981 */ /* 0x000ea4000c1e1900 */
[----:B--2---:R-:W-:-:S05]  /*09a0*/  IADD3 R9, PT, PT, R8, 0x1, RZ ;  /* 0x0000000108097810 */ /* 0x004fca0007ffe0ff */
[----:B------:R0:W-:Y:S02]  /*09b0*/  STG.E desc[UR10][R4.64], R9 ;  /* 0x0000000904007986 */ /* 0x0001e4000c10190a */
.L_x_19:
[----:B------:R-:W-:-:S07]  /*09c0*/  VIADD R0, R0, 0x4 ;  /* 0x0000000400007836 */ /* 0x000fce0000000000 */
.L_x_18:
[----:B------:R-:W-:-:S09]  /*09d0*/  UISETP.NE.AND UP0, UPT, UR5, URZ, UPT ;  /* 0x000000ff0500728c */ /* 0x000fd2000bf05270 */
[----:B------:R-:W-:Y:S05]  /*09e0*/  BRA.U !UP0, `(.L_x_15) ;  /* 0x0000000108a47547 */ /* 0x000fea000b800000 */
[----:B------:R-:W-:-:S09]  /*09f0*/  UISETP.NE.AND UP0, UPT, UR5, 0x1, UPT ;  /* 0x000000010500788c */ /* 0x000fd2000bf05270 */
[----:B------:R-:W-:Y:S05]  /*0a00*/  BRA.U !UP0, `(.L_x_20) ;  /* 0x0000000108607547 */ /* 0x000fea000b800000 */
[----:B0-----:R-:W1:Y:S02]  /*0a10*/  LDC.64 R2, c[0x0][0x380] ;  /* 0x0000e000ff027b82 */ /* 0x001e640000000a00 */
[----:B-1----:R-:W-:-:S05]  /*0a20*/  IMAD.WIDE.U32 R4, R0, 0x4, R2 ;  /* 0x0000000400047825 */ /* 0x002fca00078e0002 */
[----:B------:R-:W2:Y:S02]  /*0a30*/  LDG.E R13, desc[UR10][R4.64] ;  /* 0x0000000a040d7981 */ /* 0x000ea4000c1e1900 */
[----:B--2---:R-:W-:-:S13]  /*0a40*/  ISETP.GE.AND P0, PT, R13, 0x10c8e0, PT ;  /* 0x0010c8e00d00780c */ /* 0x004fda0003f06270 */
[----:B------:R-:W0:Y:S08]  /*0a50*/  @P0 LDC.64 R8, c[0x0][0x390] ;  /* 0x0000e400ff080b82 */ /* 0x000e300000000a00 */
        /* <DEDUP_REMOVED lines=9> */
[----:B0-----:R-:W-:Y:S05]  /*0af0*/  @!P0 BRA `(.L_x_21) ;  /* 0x0000000000208947 */ /* 0x001fea0003800000 */
[----:B------:R-:W0:Y:S08]  /*0b00*/  LDC.64 R4, c[0x0][0x390] ;  /* 0x0000e400ff047b82 */ /* 0x000e300000000a00 */
[----:B------:R-:W1:Y:S01]  /*0b10*/  LDC.64 R2, c[0x0][0x388] ;  /* 0x0000e200ff027b82 */ /* 0x000e620000000a00 */
[----:B0-----:R-:W1:Y:S02]  /*0b20*/  LDG.E R9, desc[UR10][R4.64] ;  /* 0x0000000a04097981 */ /* 0x001e64000c1e1900 */
[----:B-1----:R-:W-:-:S05]  /*0b30*/  IMAD.WIDE R2, R9, 0x4, R2 ;  /* 0x0000000409027825 */ /* 0x002fca00078e0202 */
[----:B------:R0:W-:Y:S04]  /*0b40*/  STG.E desc[UR10][R2.64], R15 ;  /* 0x0000000f02007986 */ /* 0x0001e8000c10190a */
[----:B------:R-:W2:Y:S02]  /*0b50*/  LDG.E R8, desc[UR10][R4.64] ;  /* 0x0000000a04087981 */ /* 0x000ea4000c1e1900 */
[----:B--2---:R-:W-:-:S05]  /*0b60*/  VIADD R9, R8, 0x1 ;  /* 0x0000000108097836 */ /* 0x004fca0000000000 */
[----:B------:R0:W-:Y:S02]  /*0b70*/  STG.E desc[UR10][R4.64], R9 ;  /* 0x0000000904007986 */ /* 0x0001e4000c10190a */
.L_x_21:
[----:B------:R-:W-:-:S07]  /*0b80*/  IADD3 R0, PT, PT, R0, 0x2, RZ ;  /* 0x0000000200007810 */ /* 0x000fce0007ffe0ff */
.L_x_20:
[----:B------:R-:W-:-:S04]  /*0b90*/  ULOP3.LUT UR4, UR4, 0x1, URZ, 0xc0, !UPT ;  /* 0x0000000104047892 */ /* 0x000fc8000f8ec0ff */
[----:B------:R-:W-:-:S09]  /*0ba0*/  UISETP.NE.U32.AND UP0, UPT, UR4, 0x1, UPT ;  /* 0x000000010400788c */ /* 0x000fd2000bf05070 */
[----:B------:R-:W-:Y:S05]  /*0bb0*/  BRA.U UP0, `(.L_x_15) ;  /* 0x0000000100307547 */ /* 0x000fea000b800000 */
[----:B0-----:R-:W0:Y:S02]  /*0bc0*/  LDC.64 R2, c[0x0][0x380] ;  /* 0x0000e000ff027b82 */ /* 0x001e240000000a00 */
[----:B0-----:R-:W-:-:S06]  /*0bd0*/  IMAD.WIDE.U32 R2, R0, 0x4, R2 ;  /* 0x0000000400027825 */ /* 0x001fcc00078e0002 */
[----:B------:R-:W2:Y:S02]  /*0be0*/  LDG.E R3, desc[UR10][R2.64] ;  /* 0x0000000a02037981 */ /* 0x000ea4000c1e1900 */
[----:B--2---:R-:W-:-:S13]  /*0bf0*/  ISETP.GE.AND P0, PT, R3, 0x10c8e0, PT ;  /* 0x0010c8e00300780c */ /* 0x004fda0003f06270 */
[----:B-1----:R-:W0:Y:S08]  /*0c00*/  @P0 LDC.64 R8, c[0x0][0x390] ;  /* 0x0000e400ff080b82 */ /* 0x002e300000000a00 */
[----:B------:R-:W1:Y:S01]  /*0c10*/  @P0 LDC.64 R4, c[0x0][0x388] ;  /* 0x0000e200ff040b82 */ /* 0x000e620000000a00 */
[----:B0-----:R-:W1:Y:S02]  /*0c20*/  @P0 LDG.E R11, desc[UR10][R8.64] ;  /* 0x0000000a080b0981 */ /* 0x001e64000c1e1900 */
[----:B-1----:R-:W-:-:S05]  /*0c30*/  @P0 IMAD.WIDE R4, R11, 0x4, R4 ;  /* 0x000000040b040825 */ /* 0x002fca00078e0204 */
[----:B------:R2:W-:Y:S04]  /*0c40*/  @P0 STG.E desc[UR10][R4.64], R3 ;  /* 0x0000000304000986 */ /* 0x0005e8000c10190a */
[----:B------:R-:W3:Y:S02]  /*0c50*/  @P0 LDG.E R0, desc[UR10][R8.64] ;  /* 0x0000000a08000981 */ /* 0x000ee4000c1e1900 */
[----:B---3--:R-:W-:-:S05]  /*0c60*/  @P0 VIADD R11, R0, 0x1 ;  /* 0x00000001000b0836 */ /* 0x008fca0000000000 */
[----:B------:R2:W-:Y:S02]  /*0c70*/  @P0 STG.E desc[UR10][R8.64], R11 ;  /* 0x0000000b08000986 */ /* 0x0005e4000c10190a */
.L_x_15:
[----:B012---:R-:W0:Y:S01]  /*0c80*/  LDC.64 R8, c[0x0][0x390] ;  /* 0x0000e400ff087b82 */ /* 0x007e220000000a00 */
[----:B------:R-:W-:Y:S01]  /*0c90*/  MOV R0, 0x80 ;  /* 0x0000008000007802 */ /* 0x000fe20000000f00 */
[----:B------:R-:W1:Y:S01]  /*0ca0*/  LDCU.64 UR4, c[0x4][0x58] ;  /* 0x01000b00ff0477ac */ /* 0x000e620008000a00 */
[----:B0-----:R-:W2:Y:S05]  /*0cb0*/  LDG.E R8, desc[UR10][R8.64] ;  /* 0x0000000a08087981 */ /* 0x001eaa000c1e1900 */
[----:B------:R0:W3:Y:S01]  /*0cc0*/  LDC.64 R2, c[0x4][R0] ;  /* 0x0100000000027b82 */ /* 0x0000e20000000a00 */
[----:B-1----:R-:W-:Y:S02]  /*0cd0*/  MOV R4, UR4 ;  /* 0x0000000400047c02 */ /* 0x002fe40008000f00 */
[----:B------:R-:W-:Y:S01]  /*0ce0*/  MOV R5, UR5 ;  /* 0x0000000500057c02 */ /* 0x000fe20008000f00 */
[----:B--23--:R0:W-:Y:S06]  /*0cf0*/  STL [R1], R8 ;  /* 0x0000000801007387 */ /* 0x00c1ec0000100800 */
[----:B------:R-:W-:-:S07]  /*0d00*/  LEPC R20, `(.L_x_22) ;  /* 0x000000001014794e */ /* 0x000fce0000000000 */
[----:B0-----:R-:W-:Y:S05]  /*0d10*/  CALL.ABS.NOINC R2 ;  /* 0x0000000002007343 */ /* 0x001fea0003c00000 */
.L_x_22:
[----:B------:R-:W-:Y:S05]  /*0d20*/  EXIT ;  /* 0x000000000000794d */ /* 0x000fea0003800000 */
.L_x_23:
        /* <DEDUP_REMOVED lines=13> */
.L_x_208:


//--------------------- .text._Z7kernel1PiS_S_S_S_S_S_S_iS_S_S_S_ii --------------------------
	.section	.text._Z7kernel1PiS_S_S_S_S_S_S_iS_S_S_S_ii,"ax",@progbits
	.align	128
        .global         _Z7kernel1PiS_S_S_S_S_S_S_iS_S_S_S_ii
        .type           _Z7kernel1PiS_S_S_S_S_S_S_iS_S_S_S_ii,@function
        .size           _Z7kernel1PiS_S_S_S_S_S_S_iS_S_S_S_ii,(.L_x_209 - _Z7kernel1PiS_S_S_S_S_S_S_iS_S_S_S_ii)
        .other          _Z7kernel1PiS_S_S_S_S_S_S_iS_S_S_S_ii,@"STO_CUDA_ENTRY STV_DEFAULT"
_Z7kernel1PiS_S_S_S_S_S_S_iS_S_S_S_ii:
.text._Z7kernel1PiS_S_S_S_S_S_S_iS_S_S_S_ii:
[----:B------:R-:W-:Y:S01]  /*0000*/  LDC R1, c[0x0][0x37c] ;  /* 0x0000df00ff017b82 */ /* 0x000fe20000000800 */
[----:B------:R-:W0:Y:S01]  /*0010*/  S2R R9, SR_TID.X ;  /* 0x0000000000097919 */ /* 0x000e220000002100 */
[----:B------:R-:W0:Y:S01]  /*0020*/  LDCU UR4, c[0x0][0x360] ;  /* 0x00006c00ff0477ac */ /* 0x000e220008000800 */
[----:B------:R-:W0:Y:S01]  /*0030*/  S2R R0, SR_CTAID.X ;  /* 0x0000000000007919 */ /* 0x000e220000002500 */
[----:B------:R-:W1:Y:S01]  /*0040*/  LDCU UR8, c[0x0][0x3c0] ;  /* 0x00007800ff0877ac */ /* 0x000e620008000800 */
[----:B0-----:R-:W-:-:S05]  /*0050*/  IMAD R9, R0, UR4, R9 ;  /* 0x0000000400097c24 */ /* 0x001fca000f8e0209 */
[----:B-1----:R-:W-:-:S13]  /*0060*/  ISETP.GE.AND P0, PT, R9, UR8, PT ;  /* 0x0000000809007c0c */ /* 0x002fda000bf06270 */
[----:B------:R-:W-:Y:S05]  /*0070*/  @P0 EXIT ;  /* 0x000000000000094d */ /* 0x000fea0003800000 */
[----:B------:R-:W0:Y:S01]  /*0080*/  S2R R0, SR_CTAID.Y ;  /* 0x0000000000007919 */ /* 0x000e220000002600 */
[----:B------:R-:W0:Y:S01]  /*0090*/  LDC.64 R2, c[0x0][0x3c8] ;  /* 0x0000f200ff027b82 */ /* 0x000e220000000a00 */
[----:B------:R-:W1:Y:S07]  /*00a0*/  LDCU.64 UR6, c[0x0][0x358] ;  /* 0x00006b00ff0677ac */ /* 0x000e6e0008000a00 */
[----:B------:R-:W2:Y:S08]  /*00b0*/  LDC.64 R10, c[0x0][0x3d0] ;  /* 0x0000f400ff0a7b82 */ /* 0x000eb00000000a00 */
[----:B------:R-:W3:Y:S08]  /*00c0*/  LDC.64 R12, c[0x0][0x3d8] ;  /* 0x0000f600ff0c7b82 */ /* 0x000ef00000000a00 */
[----:B------:R-:W4:Y:S01]  /*00d0*/  LDC.64 R14, c[0x0][0x3e0] ;  /* 0x0000f800ff0e7b82 */ /* 0x000f220000000a00 */
[----:B0-----:R-:W-:-:S04]  /*00e0*/  IMAD.WIDE.U32 R2, R0, 0x4, R2 ;  /* 0x0000000400027825 */ /* 0x001fc800078e0002 */
[C---:B--2---:R-:W-:Y:S01]  /*00f0*/  IMAD.WIDE.U32 R10, R0.reuse, 0x4, R10 ;  /* 0x00000004000a7825 */ /* 0x044fe200078e000a */
[----:B-1----:R-:W2:Y:S03]  /*0100*/  LDG.E R4, desc[UR6][R2.64] ;  /* 0x0000000602047981 */ /* 0x002ea6000c1e1900 */
[C---:B---3--:R-:W-:Y:S01]  /*0110*/  IMAD.WIDE.U32 R12, R0.reuse, 0x4, R12 ;  /* 0x00000004000c7825 */ /* 0x048fe200078e000c */
[----:B------:R-:W2:Y:S04]  /*0120*/  LDG.E R5, desc[UR6][R10.64] ;  /* 0x000000060a057981 */ /* 0x000ea8000c1e1900 */
[----:B------:R-:W3:Y:S01]  /*0130*/  LDG.E R6, desc[UR6][R12.64] ;  /* 0x000000060c067981 */ /* 0x000ee2000c1e1900 */
[----:B----4-:R-:W-:-:S05]  /*0140*/  IMAD.WIDE.U32 R14, R0, 0x4, R14 ;  /* 0x00000004000e7825 */ /* 0x010fca00078e000e */
[----:B------:R-:W4:Y:S01]  /*0150*/  LDG.E R7, desc[UR6][R14.64] ;  /* 0x000000060e077981 */ /* 0x000f22000c1e1900 */
[----:B------:R-:W0:Y:S01]  /*0160*/  S2UR UR5, SR_CgaCtaId ;  /* 0x00000000000579c3 */ /* 0x000e220000008800 */
[----:B------:R-:W-:Y:S02]  /*0170*/  UMOV UR4, 0x400 ;  /* 0x0000040000047882 */ /* 0x000fe40000000000 */
[----:B0-----:R-:W-:Y:S01]  /*0180*/  ULEA UR4, UR5, UR4, 0x18 ;  /* 0x0000000405047291 */ /* 0x001fe2000f8ec0ff */
[----:B--2---:R-:W-:Y:S02]  /*0190*/  ISETP.GT.AND P1, PT, R5, R4, PT ;  /* 0x000000040500720c */ /* 0x004fe40003f24270 */
[----:B---3--:R-:W-:Y:S02]  /*01a0*/  ISETP.GT.AND P0, PT, R6, R5, PT ;  /* 0x000000050600720c */ /* 0x008fe40003f04270 */
[----:B------:R-:W-:-:S04]  /*01b0*/  SEL R8, RZ, 0x1, !P1 ;  /* 0x00000001ff087807 */ /* 0x000fc80004800000 */
[----:B------:R-:W-:Y:S02]  /*01c0*/  SEL R8, R8, 0x2, !P0 ;  /* 0x0000000208087807 */ /* 0x000fe40004000000 */
[----:B----4-:R-:W-:-:S04]  /*01d0*/  ISETP.GT.AND P1, PT, R7, R6, PT ;  /* 0x000000060700720c */ /* 0x010fc80003f24270 */
[----:B------:R-:W-:-:S04]  /*01e0*/  SEL R16, R8, 0x3, !P1 ;  /* 0x0000000308107807 */ /* 0x000fc80004800000 */
[----:B------:R-:W-:Y:S01]  /*01f0*/  ISETP.GT.AND P0, PT, R16, 0x1, PT ;  /* 0x000000011000780c */ /* 0x000fe20003f04270 */
[----:B------:R0:W-:Y:S01]  /*0200*/  STS.128 [UR4], R4 ;  /* 0x00000004ff007988 */ /* 0x0001e20008000c04 */
[----:B------:R-:W-:-:S11]  /*0210*/  IMAD R8, R0, UR8, R9 ;  /* 0x0000000800087c24 */ /* 0x000fd6000f8e0209 */
[----:B------:R-:W-:Y:S05]  /*0220*/  @P0 BRA `(.L_x_24) ;  /* 0x00000000004c0947 */ /* 0x000fea0003800000 */
[----:B------:R-:W-:-:S13]  /*0230*/  ISETP.NE.AND P0, PT, R16, RZ, PT ;  /* 0x000000ff1000720c */ /* 0x000fda0003f05270 */
[----:B------:R-:W-:Y:S05]  /*0240*/  @!P0 EXIT ;  /* 0x000000000000894d */ /* 0x000fea0003800000 */
[----:B0-----:R-:W0:Y:S08]  /*0250*/  LDC.64 R4, c[0x0][0x388] ;  /* 0x0000e200ff047b82 */ /* 0x001e300000000a00 */
[----:B------:R-:W1:Y:S01]  /*0260*/  LDC.64 R6, c[0x0][0x380] ;  /* 0x0000e000ff067b82 */ /* 0x000e620000000a00 */
[----:B0-----:R-:W-:-:S06]  /*0270*/  IMAD.WIDE R4, R8, 0x4, R4 ;  /* 0x0000000408047825 */ /* 0x001fcc00078e0204 */
[----:B------:R-:W2:Y:S01]  /*0280*/  LDG.E R5, desc[UR6][R4.64] ;  /* 0x0000000604057981 */ /* 0x000ea2000c1e1900 */
[----:B------:R-:W-:Y:S01]  /*0290*/  ISETP.NE.AND P0, PT, R9, RZ, PT ;  /* 0x000000ff0900720c */ /* 0x000fe20003f05270 */
[----:B-1----:R-:W-:-:S05]  /*02a0*/  IMAD.WIDE R8, R8, 0x4, R6 ;  /* 0x0000000408087825 */ /* 0x002fca00078e0206 */
[----:B--2---:R0:W-:Y:S07]  /*02b0*/  STG.E desc[UR6][R8.64], R5 ;  /* 0x0000000508007986 */ /* 0x0041ee000c101906 */
[----:B------:R-:W-:Y:S05]  /*02c0*/  @P0 EXIT ;  /* 0x000000000000094d */ /* 0x000fea0003800000 */
[----:B------:R-:W2:Y:S01]  /*02d0*/  LDG.E R11, desc[UR6][R10.64] ;  /* 0x000000060a0b7981 */ /* 0x000ea2000c1e1900 */
[----:B0-----:R-:W0:Y:S08]  /*02e0*/  LDC.64 R4, c[0x0][0x3a8] ;  /* 0x0000ea00ff047b82 */ /* 0x001e300000000a00 */
[----:B------:R-:W1:Y:S01]  /*02f0*/  LDC.64 R6, c[0x0][0x3a0] ;  /* 0x0000e800ff067b82 */ /* 0x000e620000000a00 */
[C---:B0-----:R-:W-:Y:S01]  /*0300*/  IMAD.WIDE.U32 R4, R0.reuse, 0x4, R4 ;  /* 0x0000000400047825 */ /* 0x041fe200078e0004 */
[----:B--2---:R-:W-:Y:S05]  /*0310*/  STG.E desc[UR6][R2.64], R11 ;  /* 0x0000000b02007986 */ /* 0x004fea000c101906 */
[----:B------:R-:W2:Y:S01]  /*0320*/  LDG.E R5, desc[UR6][R4.64] ;  /* 0x0000000604057981 */ /* 0x000ea2000c1e1900 */
[----:B-1----:R-:W-:-:S05]  /*0330*/  IMAD.WIDE.U32 R6, R0, 0x4, R6 ;  /* 0x0000000400067825 */ /* 0x002fca00078e0006 */
[----:B--2---:R-:W-:Y:S01]  /*0340*/  STG.E desc[UR6][R6.64], R5 ;  /* 0x0000000506007986 */ /* 0x004fe2000c101906 */
[----:B------:R-:W-:Y:S05]  /*0350*/  EXIT ;  /* 0x000000000000794d */ /* 0x000fea0003800000 */
.L_x_24:
[----:B------:R-:W-:-:S13]  /*0360*/  ISETP.NE.AND P0, PT, R16, 0x2, PT ;  /* 0x000000021000780c */ /* 0x000fda0003f05270 */
[----:B------:R-:W-:Y:S05]  /*0370*/  @!P0 BRA `(.L_x_25) ;  /* 0x0000000000448947 */ /* 0x000fea0003800000 */
        /* <DEDUP_REMOVED lines=17> */
.L_x_25:
        /* <DEDUP_REMOVED lines=17> */
.L_x_26:
        /* <DEDUP_REMOVED lines=14> */
.L_x_209:


//--------------------- .text._Z8mutationPiS_iS_liS_S_Pf --------------------------
	.section	.text._Z8mutationPiS_iS_liS_S_Pf,"ax",@progbits
	.align	128
        .global         _Z8mutationPiS_iS_liS_S_Pf
        .type           _Z8mutationPiS_iS_liS_S_Pf,@function
        .size           _Z8mutationPiS_iS_liS_S_Pf,(.L_x_210 - _Z8mutationPiS_iS_liS_S_Pf)
        .other          _Z8mutationPiS_iS_liS_S_Pf,@"STO_CUDA_ENTRY STV_DEFAULT"
_Z8mutationPiS_iS_liS_S_Pf:
.text._Z8mutationPiS_iS_liS_S_Pf:
[----:B------:R-:W0:Y:S08]  /*0000*/  LDC R1, c[0x0][0x37c] ;  /* 0x0000df00ff017b82 */ /* 0x000e300000000800 */
[----:B------:R-:W1:Y:S01]  /*0010*/  LDC.64 R2, c[0x0][0x3a0] ;  /* 0x0000e800ff027b82 */ /* 0x000e620000000a00 */
[----:B------:R-:W2:Y:S01]  /*0020*/  S2R R8, SR_TID.X ;  /* 0x0000000000087919 */ /* 0x000ea20000002100 */
[----:B0-----:R-:W-:Y:S01]  /*0030*/  VIADD R1, R1, 0xffffffd0 ;  /* 0xffffffd001017836 */ /* 0x001fe20000000000 */
[----:B------:R-:W0:Y:S01]  /*0040*/  LDCU.64 UR6, c[0x0][0x358] ;  /* 0x00006b00ff0677ac */ /* 0x000e220008000a00 */
[----:B------:R-:W-:Y:S04]  /*0050*/  BSSY.RECONVERGENT B0, `(.L_x_27) ;  /* 0x000025f000007945 */ /* 0x000fe80003800200 */
[----:B------:R-:W2:Y:S08]  /*0060*/  S2UR UR4, SR_CTAID.X ;  /* 0x00000000000479c3 */ /* 0x000eb00000002500 */
[----:B------:R-:W2:Y:S01]  /*0070*/  LDC R11, c[0x0][0x360] ;  /* 0x0000d800ff0b7b82 */ /* 0x000ea20000000800 */
[----:B-1----:R-:W-:-:S02]  /*0080*/  LOP3.LUT R0, R2, 0xaad26b49, RZ, 0x3c, !PT ;  /* 0xaad26b4902007812 */ /* 0x002fc400078e3cff */
[----:B------:R-:W-:-:S03]  /*0090*/  LOP3.LUT R2, R3, 0xf7dcefdd, RZ, 0x3c, !PT ;  /* 0xf7dcefdd03027812 */ /* 0x000fc600078e3cff */
[----:B------:R-:W-:Y:S02]  /*00a0*/  IMAD R0, R0, 0x4182bed5, RZ ;  /* 0x4182bed500007824 */ /* 0x000fe400078e02ff */
[----:B------:R-:W-:Y:S02]  /*00b0*/  IMAD R9, R2, -0x658354e5, RZ ;  /* 0x9a7cab1b02097824 */ /* 0x000fe400078e02ff */
[C---:B------:R-:W-:Y:S01]  /*00c0*/  VIADD R5, R0.reuse, 0x583f19 ;  /* 0x00583f1900057836 */ /* 0x040fe20000000000 */
[C---:B------:R-:W-:Y:S01]  /*00d0*/  LOP3.LUT R6, R0.reuse, 0x159a55e5, RZ, 0x3c, !PT ;  /* 0x159a55e500067812 */ /* 0x040fe200078e3cff */
[C---:B------:R-:W-:Y:S01]  /*00e0*/  VIADD R3, R0.reuse, 0x75bcd15 ;  /* 0x075bcd1500037836 */ /* 0x040fe20000000000 */
[----:B------:R-:W-:Y:S01]  /*00f0*/  IADD3 R2, PT, PT, R0, 0x64f0c9, R9 ;  /* 0x0064f0c900027810 */ /* 0x000fe20007ffe009 */
[C---:B------:R-:W-:Y:S01]  /*0100*/  VIADD R7, R9.reuse, 0x1f123bb5 ;  /* 0x1f123bb509077836 */ /* 0x040fe20000000000 */
[----:B------:R-:W-:Y:S01]  /*0110*/  LOP3.LUT R4, R9, 0x5491333, RZ, 0x3c, !PT ;  /* 0x0549133309047812 */ /* 0x000fe200078e3cff */
[----:B--2---:R-:W-:-:S02]  /*0120*/  IMAD R0, R11, UR4, R8 ;  /* 0x000000040b007c24 */ /* 0x004fc4000f8e0208 */
[----:B------:R1:W-:Y:S04]  /*0130*/  STL.64 [R1], R2 ;  /* 0x0000000201007387 */ /* 0x0003e80000100a00 */
[----:B------:R1:W-:Y:S01]  /*0140*/  STL.64 [R1+0x8], R6 ;  /* 0x0000080601007387 */ /* 0x0003e20000100a00 */
[----:B------:R-:W-:Y:S02]  /*0150*/  ISETP.NE.AND P0, PT, R0, RZ, PT ;  /* 0x000000ff0000720c */ /* 0x000fe40003f05270 */
[----:B------:R-:W-:Y:S01]  /*0160*/  SHF.R.S32.HI R8, RZ, 0x1f, R0 ;  /* 0x0000001fff087819 */ /* 0x000fe20000011400 */
[----:B------:R1:W-:Y:S10]  /*0170*/  STL.64 [R1+0x10], R4 ;  /* 0x0000100401007387 */ /* 0x0003f40000100a00 */
[----:B0-----:R-:W-:Y:S05]  /*0180*/  @!P0 BRA `(.L_x_28) ;  /* 0x00000024002c8947 */ /* 0x001fea0003800000 */
[----:B------:R-:W-:Y:S02]  /*0190*/  IMAD.MOV.U32 R13, RZ, RZ, R8 ;  /* 0x000000ffff0d7224 */ /* 0x000fe400078e0008 */
[----:B------:R-:W-:Y:S02]  /*01a0*/  IMAD.MOV.U32 R11, RZ, RZ, RZ ;  /* 0x000000ffff0b7224 */ /* 0x000fe400078e00ff */
[----:B------:R-:W-:-:S07]  /*01b0*/  IMAD.MOV.U32 R10, RZ, RZ, R0 ;  /* 0x000000ffff0a7224 */ /* 0x000fce00078e0000 */
.L_x_37:
[----:B-1----:R-:W-:Y:S01]  /*01c0*/  LOP3.LUT R2, R10, 0x3, RZ, 0xc0, !PT ;  /* 0x000000030a027812 */ /* 0x002fe200078ec0ff */
[----:B------:R-:W-:Y:S03]  /*01d0*/  BSSY.RECONVERGENT B1, `(.L_x_29) ;  /* 0x0000240000017945 */ /* 0x000fe60003800200 */
[----:B------:R-:W-:-:S04]  /*01e0*/  ISETP.NE.U32.AND P0, PT, R2, RZ, PT ;  /* 0x000000ff0200720c */ /* 0x000fc80003f05070 */
[----:B------:R-:W-:-:S13]  /*01f0*/  ISETP.NE.AND.EX P0, PT, RZ, RZ, PT, P0 ;  /* 0x000000ffff00720c */ /* 0x000fda0003f05300 */
[----:B0-----:R-:W-:Y:S05]  /*0200*/  @!P0 BRA `(.L_x_30) ;  /* 0x0000002000f08947 */ /* 0x001fea0003800000 */
[----:B------:R-:W0:Y:S01]  /*0210*/  LDC.64 R8, c[0x4][RZ] ;  /* 0x01000000ff087b82 */ /* 0x000e220000000a00 */
[----:B------:R-:W-:Y:S02]  /*0220*/  CS2R R2, SRZ ;  /* 0x0000000000027805 */ /* 0x000fe4000001ff00 */
[----:B------:R-:W-:Y:S02]  /*0230*/  CS2R R4, SRZ ;  /* 0x0000000000047805 */ /* 0x000fe4000001ff00 */
[----:B------:R-:W-:Y:S01]  /*0240*/  CS2R R6, SRZ ;  /* 0x0000000000067805 */ /* 0x000fe2000001ff00 */
[----:B0-----:R-:W-:-:S07]  /*0250*/  IMAD.WIDE.U32 R8, R11, 0xc80, R8 ;  /* 0x00000c800b087825 */ /* 0x001fce00078e0008 */
.L_x_32:
[----:B------:R-:W-:-:S06]  /*0260*/  IMAD R12, R2, 0x4, R1 ;  /* 0x00000004020c7824 */ /* 0x000fcc00078e0201 */
[----:B------:R-:W5:Y:S01]  /*0270*/  LDL R12, [R12+0x4] ;  /* 0x000004000c0c7983 */ /* 0x000f620000100800 */
[----:B------:R-:W-:-:S05]  /*0280*/  UMOV UR4, URZ ;  /* 0x000000ff00047c82 */ /* 0x000fca0008000000 */
.L_x_31:
[----:B-----5:R-:W-:Y:S01]  /*0290*/  SHF.R.U32.HI R22, RZ, UR4, R12 ;  /* 0x00000004ff167c19 */ /* 0x020fe2000801160c */
[----:B------:R-:W-:-:S03]  /*02a0*/  IMAD.SHL.U32 R14, R2, 0x20, RZ ;  /* 0x00000020020e7824 */ /* 0x000fc600078e00ff */
[----:B------:R-:W-:Y:S01]  /*02b0*/  LOP3.LUT R15, R22, 0x1, RZ, 0xc0, !PT ;  /* 0x00000001160f7812 */ /* 0x000fe200078ec0ff */
[----:B------:R-:W-:-:S03]  /*02c0*/  VIADD R14, R14, UR4 ;  /* 0x000000040e0e7c36 */ /* 0x000fc60008000000 */
[----:B------:R-:W-:Y:S01]  /*02d0*/  ISETP.NE.U32.AND P0, PT, R15, 0x1, PT ;  /* 0x000000010f00780c */ /* 0x000fe20003f05070 */
[----:B------:R-:W-:-:S03]  /*02e0*/  IMAD R15, R14, 0x5, RZ ;  /* 0x000000050e0f7824 */ /* 0x000fc600078e02ff */
[----:B------:R-:W-:Y:S01]  /*02f0*/  R2P PR, R22, 0x7e ;  /* 0x0000007e16007804 */ /* 0x000fe20000000000 */
[----:B------:R-:W-:-:S08]  /*0300*/  IMAD.WIDE.U32 R14, R15, 0x4, R8 ;  /* 0x000000040f0e7825 */ /* 0x000fd000078e0008 */
[----:B------:R-:W2:Y:S04]  /*0310*/  @!P0 LDG.E R16, desc[UR6][R14.64+0x10] ;  /* 0x000010060e108981 */ /* 0x000ea8000c1e1900 */
[----:B------:R-:W3:Y:S04]  /*0320*/  @P1 LDG.E R18, desc[UR6][R14.64+0x24] ;  /* 0x000024060e121981 */ /* 0x000ee8000c1e1900 */
[----:B------:R-:W4:Y:S04]  /*0330*/  @P2 LDG.E R20, desc[UR6][R14.64+0x38] ;  /* 0x000038060e142981 */ /* 0x000f28000c1e1900 */
[----:B------:R-:W4:Y:S04]  /*0340*/  @P3 LDG.E R24, desc[UR6][R14.64+0x4c] ;  /* 0x00004c060e183981 */ /* 0x000f28000c1e1900 */
[----:B------:R-:W4:Y:S04]  /*0350*/  @P4 LDG.E R26, desc[UR6][R14.64+0x60] ;  /* 0x000060060e1a4981 */ /* 0x000f28000c1e1900 */
[----:B------:R-:W4:Y:S04]  /*0360*/  @!P0 LDG.E R17, desc[UR6][R14.64+0x4] ;  /* 0x000004060e118981 */ /* 0x000f28000c1e1900 */
[----:B------:R-:W4:Y:S04]  /*0370*/  @!P0 LDG.E R19, desc[UR6][R14.64+0xc] ;  /* 0x00000c060e138981 */ /* 0x000f28000c1e1900 */
[----:B------:R-:W4:Y:S04]  /*0380*/  @P1 LDG.E R21, desc[UR6][R14.64+0x18] ;  /* 0x000018060e151981 */ /* 0x000f28000c1e1900 */
[----:B------:R-:W4:Y:S04]  /*0390*/  @P3 LDG.E R23, desc[UR6][R14.64+0x40] ;  /* 0x000040060e173981 */ /* 0x000f28000c1e1900 */
[----:B------:R-:W4:Y:S04]  /*03a0*/  @P5 LDG.E R25, desc[UR6][R14.64+0x70] ;  /* 0x000070060e195981 */ /* 0x000f28000c1e1900 */
[----:B------:R-:W4:Y:S01]  /*03b0*/  @P6 LDG.E R28, desc[UR6][R14.64+0x88] ;  /* 0x000088060e1c6981 */ /* 0x000f22000c1e1900 */
[----:B--2---:R-:W-:-:S03]  /*03c0*/  @!P0 LOP3.LUT R5, R5, R16, RZ, 0x3c, !PT ;  /* 0x0000001005058212 */ /* 0x004fc600078e3cff */
[----:B------:R-:W2:Y:S01]  /*03d0*/  @!P0 LDG.E R16, desc[UR6][R14.64] ;  /* 0x000000060e108981 */ /* 0x000ea2000c1e1900 */
[----:B---3--:R-:W-:-:S03]  /*03e0*/  @P1 LOP3.LUT R5, R5, R18, RZ, 0x3c, !PT ;  /* 0x0000001205051212 */ /* 0x008fc600078e3cff */
[----:B------:R-:W3:Y:S01]  /*03f0*/  @!P0 LDG.E R18, desc[UR6][R14.64+0x8] ;  /* 0x000008060e128981 */ /* 0x000ee2000c1e1900 */
[----:B----4-:R-:W-:-:S03]  /*0400*/  @P2 LOP3.LUT R5, R5, R20, RZ, 0x3c, !PT ;  /* 0x0000001405052212 */ /* 0x010fc600078e3cff */
[----:B------:R-:W4:Y:S01]  /*0410*/  @P1 LDG.E R20, desc[UR6][R14.64+0x14] ;  /* 0x000014060e141981 */ /* 0x000f22000c1e1900 */
[----:B------:R-:W-:-:S03]  /*0420*/  @P3 LOP3.LUT R5, R5, R24, RZ, 0x3c, !PT ;  /* 0x0000001805053212 */ /* 0x000fc600078e3cff */
[----:B------:R-:W4:Y:S01]  /*0430*/  @P5 LDG.E R24, desc[UR6][R14.64+0x74] ;  /* 0x000074060e185981 */ /* 0x000f22000c1e1900 */
[----:B------:R-:W-:-:S03]  /*0440*/  @P4 LOP3.LUT R5, R5, R26, RZ, 0x3c, !PT ;  /* 0x0000001a05054212 */ /* 0x000fc600078e3cff */
[----:B------:R-:W4:Y:S01]  /*0450*/  @P3 LDG.E R26, desc[UR6][R14.64+0x44] ;  /* 0x000044060e1a3981 */ /* 0x000f22000c1e1900 */
[----:B------:R-:W-:-:S03]  /*0460*/  @!P0 LOP3.LUT R6, R6, R17, RZ, 0x3c, !PT ;  /* 0x0000001106068212 */ /* 0x000fc600078e3cff */
[----:B------:R-:W4:Y:S01]  /*0470*/  @P1 LDG.E R17, desc[UR6][R14.64+0x20] ;  /* 0x000020060e111981 */ /* 0x000f22000c1e1900 */
[----:B------:R-:W-:-:S03]  /*0480*/  @!P0 LOP3.LUT R4, R4, R19, RZ, 0x3c, !PT ;  /* 0x0000001304048212 */ /* 0x000fc600078e3cff */
[----:B------:R-:W4:Y:S01]  /*0490*/  @P2 LDG.E R19, desc[UR6][R14.64+0x2c] ;  /* 0x00002c060e132981 */ /* 0x000f22000c1e1900 */
[----:B------:R-:W-:-:S03]  /*04a0*/  @P1 LOP3.LUT R6, R6, R21, RZ, 0x3c, !PT ;  /* 0x0000001506061212 */ /* 0x000fc600078e3cff */
[----:B------:R-:W4:Y:S01]  /*04b0*/  @P2 LDG.E R21, desc[UR6][R14.64+0x34] ;  /* 0x000034060e152981 */ /* 0x000f22000c1e1900 */
[----:B--2---:R-:W-:-:S03]  /*04c0*/  @!P0 LOP3.LUT R3, R3, R16, RZ, 0x3c, !PT ;  /* 0x0000001003038212 */ /* 0x004fc600078e3cff */
[----:B------:R-:W2:Y:S01]  /*04d0*/  @P1 LDG.E R16, desc[UR6][R14.64+0x1c] ;  /* 0x00001c060e101981 */ /* 0x000ea2000c1e1900 */
[----:B---3--:R-:W-:-:S03]  /*04e0*/  @!P0 LOP3.LUT R7, R7, R18, RZ, 0x3c, !PT ;  /* 0x0000001207078212 */ /* 0x008fc600078e3cff */
[----:B------:R-:W3:Y:S01]  /*04f0*/  @P2 LDG.E R18, desc[UR6][R14.64+0x28] ;  /* 0x000028060e122981 */ /* 0x000ee2000c1e1900 */
[----:B----4-:R-:W-:-:S03]  /*0500*/  @P1 LOP3.LUT R3, R3, R20, RZ, 0x3c, !PT ;  /* 0x0000001403031212 */ /* 0x010fc600078e3cff */
[----:B------:R-:W4:Y:S01]  /*0510*/  @P2 LDG.E R20, desc[UR6][R14.64+0x30] ;  /* 0x000030060e142981 */ /* 0x000f22000c1e1900 */
[----:B------:R-:W-:-:S03]  /*0520*/  @P5 LOP3.LUT R5, R5, R24, RZ, 0x3c, !PT ;  /* 0x0000001805055212 */ /* 0x000fc600078e3cff */
[----:B------:R-:W4:Y:S01]  /*0530*/  @P3 LDG.E R24, desc[UR6][R14.64+0x3c] ;  /* 0x00003c060e183981 */ /* 0x000f22000c1e1900 */
[----:B------:R-:W-:-:S03]  /*0540*/  @P1 LOP3.LUT R4, R4, R17, RZ, 0x3c, !PT ;  /* 0x0000001104041212 */ /* 0x000fc600078e3cff */
[----:B------:R-:W4:Y:S01]  /*0550*/  @P3 LDG.E R17, desc[UR6][R14.64+0x48] ;  /* 0x000048060e113981 */ /* 0x000f22000c1e1900 */
[----:B------:R-:W-:-:S03]  /*0560*/  @P2 LOP3.LUT R6, R6, R19, RZ, 0x3c, !PT ;  /* 0x0000001306062212 */ /* 0x000fc600078e3cff */
[----:B------:R-:W4:Y:S01]  /*0570*/  @P4 LDG.E R19, desc[UR6][R14.64+0x54] ;  /* 0x000054060e134981 */ /* 0x000f22000c1e1900 */
[----:B------:R-:W-:Y:S02]  /*0580*/  @P2 LOP3.LUT R4, R4, R21, RZ, 0x3c, !PT ;  /* 0x0000001504042212 */ /* 0x000fe400078e3cff */
[----:B------:R-:W-:Y:S01]  /*0590*/  @P3 LOP3.LUT R6, R6, R23, RZ, 0x3c, !PT ;  /* 0x0000001706063212 */ /* 0x000fe200078e3cff */
[----:B------:R-:W4:Y:S04]  /*05a0*/  @P4 LDG.E R21, desc[UR6][R14.64+0x5c] ;  /* 0x00005c060e154981 */ /* 0x000f28000c1e1900 */
[----:B------:R-:W4:Y:S01]  /*05b0*/  @P5 LDG.E R23, desc[UR6][R14.64+0x68] ;  /* 0x000068060e175981 */ /* 0x000f22000c1e1900 */
[----:B--2---:R-:W-:-:S03]  /*05c0*/  @P1 LOP3.LUT R7, R7, R16, RZ, 0x3c, !PT ;  /* 0x0000001007071212 */ /* 0x004fc600078e3cff */
[----:B------:R-:W2:Y:S01]  /*05d0*/  @P4 LDG.E R16, desc[UR6][R14.64+0x50] ;  /* 0x000050060e104981 */ /* 0x000ea2000c1e1900 */
[----:B---3--:R-:W-:-:S03]  /*05e0*/  @P2 LOP3.LUT R3, R3, R18, RZ, 0x3c, !PT ;  /* 0x0000001203032212 */ /* 0x008fc600078e3cff */
[----:B------:R-:W3:Y:S01]  /*05f0*/  @P4 LDG.E R18, desc[UR6][R14.64+0x58] ;  /* 0x000058060e124981 */ /* 0x000ee2000c1e1900 */
[----:B----4-:R-:W-:-:S03]  /*0600*/  @P2 LOP3.LUT R7, R7, R20, RZ, 0x3c, !PT ;  /* 0x0000001407072212 */ /* 0x010fc600078e3cff */
[----:B------:R-:W4:Y:S01]  /*0610*/  @P5 LDG.E R20, desc[UR6][R14.64+0x64] ;  /* 0x000064060e145981 */ /* 0x000f22000c1e1900 */
[----:B------:R-:W-:-:S03]  /*0620*/  @P3 LOP3.LUT R3, R3, R24, RZ, 0x3c, !PT ;  /* 0x0000001803033212 */ /* 0x000fc600078e3cff */
[----:B------:R-:W4:Y:S01]  /*0630*/  @P5 LDG.E R24, desc[UR6][R14.64+0x6c] ;  /* 0x00006c060e185981 */ /* 0x000f22000c1e1900 */
[----:B------:R-:W-:Y:S02]  /*0640*/  LOP3.LUT P0, RZ, R22, 0x80, RZ, 0xc0, !PT ;  /* 0x0000008016ff7812 */ /* 0x000fe4000780c0ff */
[----:B------:R-:W-:Y:S02]  /*0650*/  @P3 LOP3.LUT R7, R7, R26, RZ, 0x3c, !PT ;  /* 0x0000001a07073212 */ /* 0x000fe400078e3cff */
[----:B------:R-:W-:Y:S02]  /*0660*/  @P3 LOP3.LUT R4, R4, R17, RZ, 0x3c, !PT ;  /* 0x0000001104043212 */ /* 0x000fe400078e3cff */
[----:B------:R-:W4:Y:S01]  /*0670*/  @P6 LDG.E R17, desc[UR6][R14.64+0x7c] ;  /* 0x00007c060e116981 */ /* 0x000f22000c1e1900 */
[----:B------:R-:W-:-:S03]  /*0680*/  @P4 LOP3.LUT R6, R6, R19, RZ, 0x3c, !PT ;  /* 0x0000001306064212 */ /* 0x000fc600078e3cff */
[----:B------:R-:W4:Y:S01]  /*0690*/  @P6 LDG.E R19, desc[UR6][R14.64+0x84] ;  /* 0x000084060e136981 */ /* 0x000f22000c1e1900 */
[----:B------:R-:W-:-:S03]  /*06a0*/  @P4 LOP3.LUT R4, R4, R21, RZ, 0x3c, !PT ;  /* 0x0000001504044212 */ /* 0x000fc600078e3cff */
[----:B------:R-:W4:Y:S01]  /*06b0*/  @P0 LDG.E R26, desc[UR6][R14.64+0x9c] ;  /* 0x00009c060e1a0981 */ /* 0x000f22000c1e1900 */
[----:B------:R-:W-:-:S03]  /*06c0*/  @P5 LOP3.LUT R6, R6, R23, RZ, 0x3c, !PT ;  /* 0x0000001706065212 */ /* 0x000fc600078e3cff */
        /* <DEDUP_REMOVED lines=10> */
[----:B------:R-:W-:Y:S02]  /*0770*/  @P5 LOP3.LUT R4, R4, R25, RZ, 0x3c, !PT ;  /* 0x0000001904045212 */ /* 0x000fe400078e3cff */
[----:B------:R-:W-:Y:S02]  /*0780*/  @P6 LOP3.LUT R5, R5, R28, RZ, 0x3c, !PT ;  /* 0x0000001c05056212 */ /* 0x000fe400078e3cff */
[----:B------:R-:W-:Y:S02]  /*0790*/  @P6 LOP3.LUT R6, R6, R17, RZ, 0x3c, !PT ;  /* 0x0000001106066212 */ /* 0x000fe400078e3cff */
[----:B------:R-:W-:Y:S02]  /*07a0*/  @P6 LOP3.LUT R4, R4, R19, RZ, 0x3c, !PT ;  /* 0x0000001304046212 */ /* 0x000fe400078e3cff */
[----:B------:R-:W-:Y:S02]  /*07b0*/  @P0 LOP3.LUT R5, R5, R26, RZ, 0x3c, !PT ;  /* 0x0000001a05050212 */ /* 0x000fe400078e3cff */
[----:B------:R-:W-:-:S02]  /*07c0*/  @P0 LOP3.LUT R6, R6, R21, RZ, 0x3c, !PT ;  /* 0x0000001506060212 */ /* 0x000fc400078e3cff */
[----:B------:R-:W-:Y:S02]  /*07d0*/  @P0 LOP3.LUT R4, R4, R23, RZ, 0x3c, !PT ;  /* 0x0000001704040212 */ /* 0x000fe400078e3cff */
[----:B--2---:R-:W-:Y:S02]  /*07e0*/  @P6 LOP3.LUT R3, R3, R16, RZ, 0x3c, !PT ;  /* 0x0000001003036212 */ /* 0x004fe400078e3cff */
[----:B---3--:R-:W-:Y:S02]  /*07f0*/  @P6 LOP3.LUT R7, R7, R18, RZ, 0x3c, !PT ;  /* 0x0000001207076212 */ /* 0x008fe400078e3cff */
[----:B----4-:R-:W-:Y:S02]  /*0800*/  @P0 LOP3.LUT R3, R3, R20, RZ, 0x3c, !PT ;  /* 0x0000001403030212 */ /* 0x010fe400078e3cff */
[----:B------:R-:W-:Y:S02]  /*0810*/  @P0 LOP3.LUT R7, R7, R24, RZ, 0x3c, !PT ;  /* 0x0000001807070212 */ /* 0x000fe400078e3cff */
[----:B------:R-:W-:-:S13]  /*0820*/  R2P PR, R22.B1, 0x7f ;  /* 0x0000007f16007804 */ /* 0x000fda0000001000 */
[----:B------:R-:W2:Y:S04]  /*0830*/  @P0 LDG.E R18, desc[UR6][R14.64+0xa0] ;  /* 0x0000a0060e120981 */ /* 0x000ea8000c1e1900 */
[----:B------:R-:W3:Y:S04]  /*0840*/  @P0 LDG.E R19, desc[UR6][R14.64+0xa4] ;  /* 0x0000a4060e130981 */ /* 0x000ee8000c1e1900 */
[----:B------:R-:W4:Y:S04]  /*0850*/  @P0 LDG.E R20, desc[UR6][R14.64+0xa8] ;  /* 0x0000a8060e140981 */ /* 0x000f28000c1e1900 */
[----:B------:R-:W4:Y:S04]  /*0860*/  @P0 LDG.E R21, desc[UR6][R14.64+0xac] ;  /* 0x0000ac060e150981 */ /* 0x000f28000c1e1900 */
[----:B------:R-:W4:Y:S04]  /*0870*/  @P0 LDG.E R24, desc[UR6][R14.64+0xb0] ;  /* 0x0000b0060e180981 */ /* 0x000f28000c1e1900 */
[----:B------:R-:W4:Y:S04]  /*0880*/  @P1 LDG.E R16, desc[UR6][R14.64+0xbc] ;  /* 0x0000bc060e101981 */ /* 0x000f28000c1e1900 */
[----:B------:R-:W4:Y:S04]  /*0890*/  @P1 LDG.E R26, desc[UR6][R14.64+0xb4] ;  /* 0x0000b4060e1a1981 */ /* 0x000f28000c1e1900 */
        /* <DEDUP_REMOVED lines=11> */
[----:B------:R-:W-:Y:S01]  /*0950*/  LOP3.LUT P0, RZ, R22, 0x8000, RZ, 0xc0, !PT ;  /* 0x0000800016ff7812 */ /* 0x000fe2000780c0ff */
[----:B------:R-:W4:Y:S01]  /*0960*/  @P2 LDG.E R24, desc[UR6][R14.64+0xd8] ;  /* 0x0000d8060e182981 */ /* 0x000f22000c1e1900 */
[----:B------:R-:W-:-:S03]  /*0970*/  @P1 LOP3.LUT R7, R7, R16, RZ, 0x3c, !PT ;  /* 0x0000001007071212 */ /* 0x000fc600078e3cff */
[----:B------:R-:W4:Y:S01]  /*0980*/  @P2 LDG.E R22, desc[UR6][R14.64+0xd0] ;  /* 0x0000d0060e162981 */ /* 0x000f22000c1e1900 */
[----:B------:R-:W-:-:S03]  /*0990*/  @P1 LOP3.LUT R3, R3, R26, RZ, 0x3c, !PT ;  /* 0x0000001a03031212 */ /* 0x000fc600078e3cff */
[----:B------:R-:W4:Y:S01]  /*09a0*/  @P3 LDG.E R16, desc[UR6][R14.64+0xe4] ;  /* 0x0000e4060e103981 */ /* 0x000f22000c1e1900 */
[----:B------:R-:W-:-:S03]  /*09b0*/  @P1 LOP3.LUT R6, R6, R23, RZ, 0x3c, !PT ;  /* 0x0000001706061212 */ /* 0x000fc600078e3cff */
[----:B------:R-:W4:Y:S01]  /*09c0*/  @P3 LDG.E R26, desc[UR6][R14.64+0xdc] ;  /* 0x0000dc060e1a3981 */ /* 0x000f22000c1e1900 */
[----:B------:R-:W-:-:S03]  /*09d0*/  @P1 LOP3.LUT R4, R4, R17, RZ, 0x3c, !PT ;  /* 0x0000001104041212 */ /* 0x000fc600078e3cff */
        /* <DEDUP_REMOVED lines=43> */
[----:B------:R-:W-:-:S04]  /*0c90*/  UIADD3 UR4, UPT, UPT, UR4, 0x10, URZ ;  /* 0x0000001004047890 */ /* 0x000fc8000fffe0ff */
[----:B------:R-:W-:Y:S01]  /*0ca0*/  UISETP.NE.AND UP0, UPT, UR4, 0x20, UPT ;  /* 0x000000200400788c */ /* 0x000fe2000bf05270 */
[----:B--2---:R-:W-:Y:S02]  /*0cb0*/  @P5 LOP3.LUT R5, R5, R18, RZ, 0x3c, !PT ;  /* 0x0000001205055212 */ /* 0x004fe400078e3cff */
[----:B---3--:R-:W-:Y:S02]  /*0cc0*/  @P6 LOP3.LUT R6, R6, R19, RZ, 0x3c, !PT ;  /* 0x0000001306066212 */ /* 0x008fe400078e3cff */
[----:B----4-:R-:W-:Y:S02]  /*0cd0*/  @P6 LOP3.LUT R3, R3, R20, RZ, 0x3c, !PT ;  /* 0x0000001403036212 */ /* 0x010fe400078e3cff */
[----:B------:R-:W-:Y:S02]  /*0ce0*/  @P6 LOP3.LUT R4, R4, R21, RZ, 0x3c, !PT ;  /* 0x0000001504046212 */ /* 0x000fe400078e3cff */
[----:B------:R-:W-:Y:S02]  /*0cf0*/  @P6 LOP3.LUT R7, R7, R22, RZ, 0x3c, !PT ;  /* 0x0000001607076212 */ /* 0x000fe400078e3cff */
[----:B------:R-:W-:-:S02]  /*0d00*/  @P6 LOP3.LUT R5, R5, R16, RZ, 0x3c, !PT ;  /* 0x0000001005056212 */ /* 0x000fc400078e3cff */
[----:B------:R-:W-:Y:S02]  /*0d10*/  @P0 LOP3.LUT R3, R3, R24, RZ, 0x3c, !PT ;  /* 0x0000001803030212 */ /* 0x000fe400078e3cff */
[----:B------:R-:W-:Y:S02]  /*0d20*/  @P0 LOP3.LUT R5, R5, R28, RZ, 0x3c, !PT ;  /* 0x0000001c05050212 */ /* 0x000fe400078e3cff */
[----:B------:R-:W-:Y:S02]  /*0d30*/  @P0 LOP3.LUT R7, R7, R26, RZ, 0x3c, !PT ;  /* 0x0000001a07070212 */ /* 0x000fe400078e3cff */
[----:B------:R-:W-:Y:S02]  /*0d40*/  @P0 LOP3.LUT R4, R4, R23, RZ, 0x3c, !PT ;  /* 0x0000001704040212 */ /* 0x000fe400078e3cff */
[----:B------:R-:W-:Y:S01]  /*0d50*/  @P0 LOP3.LUT R6, R6, R17, RZ, 0x3c, !PT ;  /* 0x0000001106060212 */ /* 0x000fe200078e3cff */
[----:B------:R-:W-:Y:S06]  /*0d60*/  BRA.U UP0, `(.L_x_31) ;  /* 0xfffffff500487547 */ /* 0x000fec000b83ffff */
[----:B------:R-:W-:-:S05]  /*0d70*/  VIADD R2, R2, 0x1 ;  /* 0x0000000102027836 */ /* 0x000fca0000000000 */
[----:B------:R-:W-:-:S13]  /*0d80*/  ISETP.NE.AND P0, PT, R2, 0x5, PT ;  /* 0x000000050200780c */ /* 0x000fda0003f05270 */
[----:B------:R-:W-:Y:S05]  /*0d90*/  @P0 BRA `(.L_x_32) ;  /* 0xfffffff400300947 */ /* 0x000fea000383ffff */
[----:B------:R-:W-:Y:S01]  /*0da0*/  LOP3.LUT R2, R10, 0x3, RZ, 0xc0, !PT ;  /* 0x000000030a027812 */ /* 0x000fe200078ec0ff */
[----:B------:R0:W-:Y:S03]  /*0db0*/  STL.64 [R1+0x8], R6 ;  /* 0x0000080601007387 */ /* 0x0001e60000100a00 */
[----:B------:R-:W-:Y:S01]  /*0dc0*/  ISETP.NE.U32.AND P0, PT, R2, 0x1, PT ;  /* 0x000000010200780c */ /* 0x000fe20003f05070 */
[----:B------:R0:W-:Y:S03]  /*0dd0*/  STL.64 [R1+0x10], R4 ;  /* 0x0000100401007387 */ /* 0x0001e60000100a00 */
[----:B------:R-:W-:Y:S01]  /*0de0*/  ISETP.NE.AND.EX P0, PT, RZ, RZ, PT, P0 ;  /* 0x000000ffff00720c */ /* 0x000fe20003f05300 */
[----:B------:R0:W-:-:S12]  /*0df0*/  STL [R1+0x4], R3 ;  /* 0x0000040301007387 */ /* 0x0001d80000100800 */
[----:B0-----:R-:W-:Y:S05]  /*0e00*/  @!P0 BRA `(.L_x_30) ;  /* 0x0000001400f08947 */ /* 0x001fea0003800000 */
[----:B------:R-:W-:Y:S01]  /*0e10*/  UMOV UR4, URZ ;  /* 0x000000ff00047c82 */ /* 0x000fe20008000000 */
[----:B------:R-:W-:Y:S01]  /*0e20*/  CS2R R2, SRZ ;  /* 0x0000000000027805 */ /* 0x000fe2000001ff00 */
[----:B------:R-:W-:Y:S01]  /*0e30*/  IMAD.MOV.U32 R4, RZ, RZ, RZ ;  /* 0x000000ffff047224 */ /* 0x000fe200078e00ff */
[----:B------:R-:W-:Y:S01]  /*0e40*/  CS2R R6, SRZ ;  /* 0x0000000000067805 */ /* 0x000fe2000001ff00 */
[----:B------:R-:W-:-:S07]  /*0e50*/  IMAD.U32 R5, RZ, RZ, UR4 ;  /* 0x00000004ff057e24 */ /* 0x000fce000f8e00ff */
.L_x_34:
[----:B------:R-:W-:-:S06]  /*0e60*/  IMAD R12, R2, 0x4, R1 ;  /* 0x00000004020c7824 */ /* 0x000fcc00078e0201 */
[----:B------:R-:W5:Y:S01]  /*0e70*/  LDL R12, [R12+0x4] ;  /* 0x000004000c0c7983 */ /* 0x000f620000100800 */
[----:B------:R-:W-:-:S05]  /*0e80*/  UMOV UR4, URZ ;  /* 0x000000ff00047c82 */ /* 0x000fca0008000000 */
.L_x_33:
        /* <DEDUP_REMOVED lines=180> */
[----:B------:R0:W-:Y:S03]  /*19d0*/  STL [R1+0x4], R3 ;  /* 0x0000040301007387 */ /* 0x0001e60000100800 */
[----:B------:R-:W-:Y:S01]  /*19e0*/  ISETP.NE.AND.EX P0, PT, RZ, RZ, PT, P0 ;  /* 0x000000ffff00720c */ /* 0x000fe20003f05300 */
[----:B------:R0:W-:-:S12]  /*19f0*/  STL.64 [R1+0x10], R4 ;  /* 0x0000100401007387 */ /* 0x0001d80000100a00 */
[----:B0-----:R-:W-:Y:S05]  /*1a00*/  @P0 BRA `(.L_x_30) ;  /* 0x0000000800f00947 */ /* 0x001fea0003800000 */
[----:B------:R-:W-:Y:S01]  /*1a10*/  UMOV UR4, URZ ;  /* 0x000000ff00047c82 */ /* 0x000fe20008000000 */
[----:B------:R-:W-:Y:S01]  /*1a20*/  CS2R R2, SRZ ;  /* 0x0000000000027805 */ /* 0x000fe2000001ff00 */
[----:B------:R-:W-:Y:S01]  /*1a30*/  IMAD.MOV.U32 R4, RZ, RZ, RZ ;  /* 0x000000ffff047224 */ /* 0x000fe200078e00ff */
[----:B------:R-:W-:Y:S01]  /*1a40*/  CS2R R6, SRZ ;  /* 0x0000000000067805 */ /* 0x000fe2000001ff00 */
[----:B------:R-:W-:-:S07]  /*1a50*/  IMAD.U32 R5, RZ, RZ, UR4 ;  /* 0x00000004ff057e24 */ /* 0x000fce000f8e00ff */
.L_x_36:
[----:B------:R-:W-:-:S06]  /*1a60*/  IMAD R12, R2, 0x4, R1 ;  /* 0x00000004020c7824 */ /* 0x000fcc00078e0201 */
[----:B------:R-:W5:Y:S01]  /*1a70*/  LDL R12, [R12+0x4] ;  /* 0x000004000c0c7983 */ /* 0x000f620000100800 */
[----:B------:R-:W-:-:S05]  /*1a80*/  UMOV UR4, URZ ;  /* 0x000000ff00047c82 */ /* 0x000fca0008000000 */
.L_x_35:
        /* <DEDUP_REMOVED lines=177> */
[----:B------:R0:W-:Y:S04]  /*25a0*/  STL.64 [R1+0x8], R6 ;  /* 0x0000080601007387 */ /* 0x0001e80000100a00 */
[----:B------:R0:W-:Y:S04]  /*25b0*/  STL [R1+0x4], R3 ;  /* 0x0000040301007387 */ /* 0x0001e80000100800 */
[----:B------:R0:W-:Y:S02]  /*25c0*/  STL.64 [R1+0x10], R4 ;  /* 0x0000100401007387 */ /* 0x0001e40000100a00 */
.L_x_30:
[----:B------:R-:W-:Y:S05]  /*25d0*/  BSYNC.RECONVERGENT B1 ;  /* 0x0000000000017941 */ /* 0x000fea0003800200 */
.L_x_29:
[C---:B------:R-:W-:Y:S01]  /*25e0*/  ISETP.GT.U32.AND P0, PT, R10.reuse, 0x3, PT ;  /* 0x000000030a00780c */ /* 0x040fe20003f04070 */
[----:B------:R-:W-:Y:S01]  /*25f0*/  VIADD R11, R11, 0x1 ;  /* 0x000000010b0b7836 */ /* 0x000fe20000000000 */
[--C-:B------:R-:W-:Y:S02]  /*2600*/  SHF.R.U64 R10, R10, 0x2, R13.reuse ;  /* 0x000000020a0a7819 */ /* 0x100fe4000000120d */
[----:B------:R-:W-:Y:S02]  /*2610*/  ISETP.GT.U32.AND.EX P0, PT, R13, RZ, PT, P0 ;  /* 0x000000ff0d00720c */ /* 0x000fe40003f04100 */
[----:B------:R-:W-:-:S11]  /*2620*/  SHF.R.U32.HI R13, RZ, 0x2, R13 ;  /* 0x00000002ff0d7819 */ /* 0x000fd6000001160d */
[----:B------:R-:W-:Y:S05]  /*2630*/  @P0 BRA `(.L_x_37) ;  /* 0xffffffd800e00947 */ /* 0x000fea000383ffff */
.L_x_28:
[----:B------:R-:W-:Y:S05]  /*2640*/  BSYNC.RECONVERGENT B0 ;  /* 0x0000000000007941 */ /* 0x000fea0003800200 */
.L_x_27:
[----:B-1----:R-:W1:Y:S08]  /*2650*/  LDC R2, c[0x0][0x390] ;  /* 0x0000e400ff027b82 */ /* 0x002e700000000800 */
[----:B0-----:R-:W1:Y:S08]  /*2660*/  LDC.64 R6, c[0x0][0x3c0] ;  /* 0x0000f000ff067b82 */ /* 0x001e700000000a00 */
[----:B------:R-:W0:Y:S01]  /*2670*/  LDC.64 R8, c[0x0][0x3a0] ;  /* 0x0000e800ff087b82 */ /* 0x000e220000000a00 */
[----:B-1----:R-:W-:-:S06]  /*2680*/  IMAD.WIDE R6, R2, 0x4, R6 ;  /* 0x0000000402067825 */ /* 0x002fcc00078e0206 */
[----:B------:R1:W2:Y:S01]  /*2690*/  LDG.E R6, desc[UR6][R6.64+-0x4] ;  /* 0xfffffc0606067981 */ /* 0x0002a2000c1e1900 */
[----:B------:R-:W-:Y:S01]  /*26a0*/  SHF.R.U32.HI R4, RZ, 0x2, R3 ;  /* 0x00000002ff047819 */ /* 0x000fe20000011603 */
[----:B------:R-:W-:Y:S01]  /*26b0*/  BSSY.RECONVERGENT B0, `(.L_x_38) ;  /* 0x0000037000007945 */ /* 0x000fe20003800200 */
[----:B0-----:R-:W-:Y:S02]  /*26c0*/  LOP3.LUT R10, R8, 0xaad26b49, RZ, 0x3c, !PT ;  /* 0xaad26b49080a7812 */ /* 0x001fe400078e3cff */
[----:B------:R-:W-:Y:S01]  /*26d0*/  LOP3.LUT R4, R4, R3, RZ, 0x3c, !PT ;  /* 0x0000000304047212 */ /* 0x000fe200078e3cff */
[----:B------:R-:W-:Y:S01]  /*26e0*/  IMAD.SHL.U32 R3, R5, 0x10, RZ ;  /* 0x0000001005037824 */ /* 0x000fe200078e00ff */
[----:B------:R-:W-:Y:S01]  /*26f0*/  LOP3.LUT R9, R9, 0xf7dcefdd, RZ, 0x3c, !PT ;  /* 0xf7dcefdd09097812 */ /* 0x000fe200078e3cff */
[----:B------:R-:W-:Y:S02]  /*2700*/  IMAD R10, R10, 0x4182bed5, RZ ;  /* 0x4182bed50a0a7824 */ /* 0x000fe400078e02ff */
[----:B------:R-:W-:-:S02]  /*2710*/  IMAD.SHL.U32 R8, R4, 0x2, RZ ;  /* 0x0000000204087824 */ /* 0x000fc400078e00ff */
[----:B------:R-:W-:-:S03]  /*2720*/  IMAD R9, R9, -0x658354e5, RZ ;  /* 0x9a7cab1b09097824 */ /* 0x000fc600078e02ff */
[----:B------:R-:W-:Y:S01]  /*2730*/  LOP3.LUT R8, R4, R8, R3, 0x96, !PT ;  /* 0x0000000804087212 */ /* 0x000fe200078e9603 */
[----:B------:R-:W-:Y:S01]  /*2740*/  IMAD.MOV.U32 R3, RZ, RZ, 0x2f800000 ;  /* 0x2f800000ff037424 */ /* 0x000fe200078e00ff */
[----:B------:R-:W-:Y:S02]  /*2750*/  IADD3 R9, PT, PT, R10, 0x64f0c9, R9 ;  /* 0x0064f0c90a097810 */ /* 0x000fe40007ffe009 */
[----:B------:R-:W-:-:S04]  /*2760*/  LOP3.LUT R8, R8, R5, RZ, 0x3c, !PT ;  /* 0x0000000508087212 */ /* 0x000fc800078e3cff */
[----:B------:R-:W-:-:S04]  /*2770*/  IADD3 R8, PT, PT, R9, 0x587c5, R8 ;  /* 0x000587c509087810 */ /* 0x000fc80007ffe008 */
[----:B------:R-:W-:-:S05]  /*2780*/  I2FP.F32.U32 R8, R8 ;  /* 0x0000000800087245 */ /* 0x000fca0000201000 */
[----:B------:R-:W-:Y:S01]  /*2790*/  FFMA R11, R8, R3, 1.1641532182693481445e-10 ;  /* 0x2f000000080b7423 */ /* 0x000fe20000000003 */
[----:B------:R-:W-:-:S04]  /*27a0*/  VIADD R3, R2, 0xffffffff ;  /* 0xffffffff02037836 */ /* 0x000fc80000000000 */
[----:B-1----:R-:W-:Y:S01]  /*27b0*/  IMAD.MOV.U32 R7, RZ, RZ, R3 ;  /* 0x000000ffff077224 */ /* 0x002fe200078e0003 */
[----:B--2---:R-:W-:-:S13]  /*27c0*/  FSETP.GT.AND P0, PT, R11, R6, PT ;  /* 0x000000060b00720b */ /* 0x004fda0003f04000 */
[----:B------:R-:W-:Y:S05]  /*27d0*/  @P0 BRA `(.L_x_39) ;  /* 0x0000000000900947 */ /* 0x000fea0003800000 */
[----:B------:R-:W0:Y:S02]  /*27e0*/  LDC.64 R4, c[0x0][0x3c0] ;  /* 0x0000f000ff047b82 */ /* 0x000e240000000a00 */
[----:B0-----:R-:W2:Y:S01]  /*27f0*/  LDG.E R4, desc[UR6][R4.64] ;  /* 0x0000000604047981 */ /* 0x001ea2000c1e1900 */
[----:B------:R-:W-:Y:S01]  /*2800*/  IMAD.MOV.U32 R7, RZ, RZ, RZ ;  /* 0x000000ffff077224 */ /* 0x000fe200078e00ff */
[----:B--2---:R-:W-:-:S13]  /*2810*/  FSETP.GEU.AND P0, PT, R11, R4, PT ;  /* 0x000000040b00720b */ /* 0x004fda0003f0e000 */
[----:B------:R-:W-:Y:S05]  /*2820*/  @!P0 BRA `(.L_x_39) ;  /* 0x00000000007c8947 */ /* 0x000fea0003800000 */
[----:B------:R-:W-:Y:S01]  /*2830*/  ISETP.GE.AND P0, PT, R2, 0x1, PT ;  /* 0x000000010200780c */ /* 0x000fe20003f06270 */
[----:B------:R-:W-:-:S12]  /*2840*/  IMAD.MOV.U32 R7, RZ, RZ, -0x1 ;  /* 0xffffffffff077424 */ /* 0x000fd800078e00ff */
[----:B------:R-:W-:Y:S05]  /*2850*/  @!P0 BRA `(.L_x_39) ;  /* 0x0000000000708947 */ /* 0x000fea0003800000 */
[----:B------:R-:W0:Y:S01]  /*2860*/  LDC.64 R4, c[0x0][0x3c0] ;  /* 0x0000f000ff047b82 */ /* 0x000e220000000a00 */
[----:B------:R-:W-:-:S07]  /*2870*/  IMAD.MOV.U32 R2, RZ, RZ, RZ ;  /* 0x000000ffff027224 */ /* 0x000fce00078e00ff */
.L_x_42:
[----:B------:R-:W-:Y:S02]  /*2880*/  IMAD.MOV.U32 R9, RZ, RZ, R3 ;  /* 0x000000ffff097224 */ /* 0x000fe400078e0003 */
[----:B------:R-:W-:-:S04]  /*2890*/  IMAD.MOV.U32 R6, RZ, RZ, R2 ;  /* 0x000000ffff067224 */ /* 0x000fc800078e0002 */
[----:B------:R-:W-:-:S05]  /*28a0*/  IMAD.IADD R2, R6, 0x1, R9 ;  /* 0x0000000106027824 */ /* 0x000fca00078e0209 */
[----:B------:R-:W-:-:S05]  /*28b0*/  SHF.R.U32.HI R13, RZ, 0x1, R2 ;  /* 0x00000001ff0d7819 */ /* 0x000fca0000011602 */
[----:B0-----:R-:W-:-:S05]  /*28c0*/  IMAD.WIDE.U32 R2, R13, 0x4, R4 ;  /* 0x000000040d027825 */ /* 0x001fca00078e0004 */
[----:B------:R-:W2:Y:S01]  /*28d0*/  LDG.E R8, desc[UR6][R2.64] ;  /* 0x0000000602087981 */ /* 0x000ea2000c1e1900 */
[----:B------:R-:W-:Y:S01]  /*28e0*/  IMAD.MOV.U32 R7, RZ, RZ, R13 ;  /* 0x000000ffff077224 */ /* 0x000fe200078e000d */
[----:B--2---:R-:W-:-:S13]  /*28f0*/  FSETP.NEU.AND P0, PT, R8, R11, PT ;  /* 0x0000000b0800720b */ /* 0x004fda0003f0d000 */
[----:B------:R-:W-:Y:S05]  /*2900*/  @!P0 BRA `(.L_x_39) ;  /* 0x0000000000448947 */ /* 0x000fea0003800000 */
[----:B------:R-:W-:Y:S01]  /*2910*/  FSETP.GEU.AND P1, PT, R8, R11, PT ;  /* 0x0000000b0800720b */ /* 0x000fe20003f2e000 */
[----:B------:R-:W-:-:S12]  /*2920*/  BSSY.RELIABLE B1, `(.L_x_40) ;  /* 0x0000007000017945 */ /* 0x000fd80003800100 */
[----:B------:R-:W-:Y:S05]  /*2930*/  @P1 BRA `(.L_x_41) ;  /* 0x0000000000141947 */ /* 0x000fea0003800000 */
[----:B------:R-:W2:Y:S01]  /*2940*/  LDG.E R2, desc[UR6][R2.64+0x4] ;  /* 0x0000040602027981 */ /* 0x000ea2000c1e1900 */
[----:B------:R-:W-:Y:S01]  /*2950*/  VIADD R7, R13, 0x1 ;  /* 0x000000010d077836 */ /* 0x000fe20000000000 */
[----:B--2---:R-:W-:-:S13]  /*2960*/  FSETP.GE.AND P0, PT, R2, R11, PT ;  /* 0x0000000b0200720b */ /* 0x004fda0003f06000 */
[----:B------:R-:W-:Y:S05]  /*2970*/  @P0 BREAK.RELIABLE B1 ;  /* 0x0000000000010942 */ /* 0x000fea0003800100 */
[----:B------:R-:W-:Y:S05]  /*2980*/  @P0 BRA `(.L_x_39) ;  /* 0x0000000000240947 */ /* 0x000fea0003800000 */
.L_x_41:
[----:B------:R-:W-:Y:S05]  /*2990*/  BSYNC.RELIABLE B1 ;  /* 0x0000000000017941 */ /* 0x000fea0003800100 */
.L_x_40:
[----:B------:R-:W-:Y:S01]  /*29a0*/  FSETP.GT.AND P0, PT, R8, R11, PT ;  /* 0x0000000b0800720b */ /* 0x000fe20003f04000 */
[----:B------:R-:W-:-:S04]  /*29b0*/  @!P1 VIADD R6, R13, 0x1 ;  /* 0x000000010d069836 */ /* 0x000fc80000000000 */
[----:B------:R-:W-:-:S08]  /*29c0*/  IMAD.MOV.U32 R2, RZ, RZ, R6 ;  /* 0x000000ffff027224 */ /* 0x000fd000078e0006 */
[----:B------:R-:W-:-:S04]  /*29d0*/  @P0 VIADD R9, R13, 0xffffffff ;  /* 0xffffffff0d090836 */ /* 0x000fc80000000000 */
[----:B------:R-:W-:Y:S01]  /*29e0*/  IMAD.MOV.U32 R3, RZ, RZ, R9 ;  /* 0x000000ffff037224 */ /* 0x000fe200078e0009 */
[----:B------:R-:W-:-:S13]  /*29f0*/  ISETP.GT.AND P0, PT, R6, R9, PT ;  /* 0x000000090600720c */ /* 0x000fda0003f04270 */
[----:B------:R-:W-:Y:S05]  /*2a00*/  @!P0 BRA `(.L_x_42) ;  /* 0xfffffffc009c8947 */ /* 0x000fea000383ffff */
[----:B------:R-:W-:-:S07]  /*2a10*/  IMAD.MOV.U32 R7, RZ, RZ, -0x1 ;  /* 0xffffffffff077424 */ /* 0x000fce00078e00ff */
.L_x_39:
[----:B------:R-:W-:Y:S05]  /*2a20*/  BSYNC.RECONVERGENT B0 ;  /* 0x0000000000007941 */ /* 0x000fea0003800200 */
.L_x_38:
[----:B------:R-:W-:Y:S05]  /*2a30*/  WARPSYNC.ALL ;  /* 0x0000000000007948 */ /* 0x000fea0003800000 */
[----:B------:R-:W0:Y:S01]  /*2a40*/  LDC.64 R2, c[0x0][0x380] ;  /* 0x0000e000ff027b82 */ /* 0x000e220000000a00 */
[----:B------:R-:W1:Y:S02]  /*2a50*/  LDCU UR4, c[0x0][0x390] ;  /* 0x00007200ff0477ac */ /* 0x000e640008000800 */
[----:B-1----:R-:W-:Y:S01]  /*2a60*/  IMAD R7, R0, UR4, R7 ;  /* 0x0000000400077c24 */ /* 0x002fe2000f8e0207 */
[----:B------:R-:W1:Y:S03]  /*2a70*/  LDCU.64 UR4, c[0x0][0x398] ;  /* 0x00007300ff0477ac */ /* 0x000e660008000a00 */
[----:B0-----:R-:W-:-:S05]  /*2a80*/  IMAD.WIDE R2, R7, 0x4, R2 ;  /* 0x0000000407027825 */ /* 0x001fca00078e0202 */
[----:B------:R-:W2:Y:S01]  /*2a90*/  LDG.E R6, desc[UR6][R2.64] ;  /* 0x0000000602067981 */ /* 0x000ea2000c1e1900 */
[----:B------:R-:W-:Y:S02]  /*2aa0*/  SHF.R.S32.HI R5, RZ, 0x1f, R0 ;  /* 0x0000001fff057819 */ /* 0x000fe40000011400 */
[----:B-1----:R-:W-:-:S04]  /*2ab0*/  LEA R4, P1, R0, UR4, 0x2 ;  /* 0x0000000400047c11 */ /* 0x002fc8000f8210ff */
[----:B------:R-:W-:Y:S02]  /*2ac0*/  LEA.HI.X R5, R0, UR5, R5, 0x2, P1 ;  /* 0x0000000500057c11 */ /* 0x000fe400088f1405 */
[----:B--2---:R-:W-:-:S04]  /*2ad0*/  ISETP.NE.AND P0, PT, R6, 0x1, PT ;  /* 0x000000010600780c */ /* 0x004fc80003f05270 */
[----:B------:R-:W-:-:S05]  /*2ae0*/  SEL R7, RZ, 0x1, !P0 ;  /* 0x00000001ff077807 */ /* 0x000fca0004000000 */
[----:B------:R-:W-:Y:S04]  /*2af0*/  STG.E desc[UR6][R2.64], R7 ;  /* 0x0000000702007986 */ /* 0x000fe8000c101906 */
[----:B------:R-:W2:Y:S02]  /*2b00*/  LDG.E R0, desc[UR6][R4.64] ;  /* 0x0000000604007981 */ /* 0x000ea4000c1e1900 */
[C---:B--2---:R-:W-:Y:S02]  /*2b10*/  VIADD R9, R0.reuse, 0x1 ;  /* 0x0000000100097836 */ /* 0x044fe40000000000 */
[----:B------:R-:W-:-:S05]  /*2b20*/  @!P0 VIADD R9, R0, 0xffffffff ;  /* 0xffffffff00098836 */ /* 0x000fca0000000000 */
[----:B------:R-:W-:Y:S01]  /*2b30*/  STG.E desc[UR6][R4.64], R9 ;  /* 0x0000000904007986 */ /* 0x000fe2000c101906 */
[----:B------:R-:W-:Y:S05]  /*2b40*/  EXIT ;  /* 0x000000000000794d */ /* 0x000fea0003800000 */
.L_x_43:
        /* <DEDUP_REMOVED lines=11> */
.L_x_210:


//--------------------- .text._Z16calculate_resultPiS_S_S_S_S_ii --------------------------
	.section	.text._Z16calculate_resultPiS_S_S_S_S_ii,"ax",@progbits
	.align	128
        .global         _Z16calculate_resultPiS_S_S_S_S_ii
        .type           _Z16calculate_resultPiS_S_S_S_S_ii,@function
        .size           _Z16calculate_resultPiS_S_S_S_S_ii,(.L_x_211 - _Z16calculate_resultPiS_S_S_S_S_ii)
        .other          _Z16calculate_resultPiS_S_S_S_S_ii,@"STO_CUDA_ENTRY STV_DEFAULT"
_Z16calculate_resultPiS_S_S_S_S_ii:
.text._Z16calculate_resultPiS_S_S_S_S_ii:
[----:B------:R-:W-:Y:S01]  /*0000*/  LDC R1, c[0x0][0x37c] ;  /* 0x0000df00ff017b82 */ /* 0x000fe20000000800 */
[----:B------:R-:W0:Y:S01]  /*0010*/  LDCU UR4, c[0x0][0x3b0] ;  /* 0x00007600ff0477ac */ /* 0x000e220008000800 */
[----:B------:R-:W1:Y:S01]  /*0020*/  LDCU.64 UR6, c[0x0][0x358] ;  /* 0x00006b00ff0677ac */ /* 0x000e620008000a00 */
[----:B0-----:R-:W-:-:S09]  /*0030*/  UISETP.GT.AND UP0, UPT, UR4, URZ, UPT ;  /* 0x000000ff0400728c */ /* 0x001fd2000bf04270 */
[----:B-1----:R-:W-:Y:S05]  /*0040*/  BRA.U UP0, `(.L_x_44) ;  /* 0x0000000100787547 */ /* 0x002fea000b800000 */
[----:B------:R-:W-:-:S07]  /*0050*/  IMAD.MOV.U32 R7, RZ, RZ, RZ ;  /* 0x000000ffff077224 */ /* 0x000fce00078e00ff */
.L_x_48:
[----:B0-----:R-:W0:Y:S02]  /*0060*/  LDC.64 R2, c[0x0][0x380] ;  /* 0x0000e000ff027b82 */ /* 0x001e240000000a00 */
[----:B0-----:R-:W-:-:S05]  /*0070*/  IMAD.WIDE.U32 R2, R7, 0x4, R2 ;  /* 0x0000000407027825 */ /* 0x001fca00078e0002 */
[----:B------:R-:W2:Y:S01]  /*0080*/  LDG.E R11, desc[UR6][R2.64] ;  /* 0x00000006020b7981 */ /* 0x000ea2000c1e1900 */
[----:B------:R-:W-:-:S05]  /*0090*/  VIADD R7, R7, 0x1 ;  /* 0x0000000107077836 */ /* 0x000fca0000000000 */
[----:B------:R-:W-:Y:S02]  /*00a0*/  ISETP.NE.AND P0, PT, R7, 0x64, PT ;  /* 0x000000640700780c */ /* 0x000fe40003f05270 */
[----:B--2---:R-:W-:-:S13]  /*00b0*/  ISETP.GE.AND P1, PT, R11, 0x10c8e0, PT ;  /* 0x0010c8e00b00780c */ /* 0x004fda0003f26270 */
[----:B------:R-:W-:Y:S05]  /*00c0*/  @!P1 BRA `(.L_x_45) ;  /* 0x0000000000509947 */ /* 0x000fea0003800000 */
[----:B------:R-:W0:Y:S02]  /*00d0*/  LDC.64 R2, c[0x0][0x390] ;  /* 0x0000e400ff027b82 */ /* 0x000e240000000a00 */
[----:B0-----:R-:W2:Y:S02]  /*00e0*/  LDG.E R9, desc[UR6][R2.64] ;  /* 0x0000000602097981 */ /* 0x001ea4000c1e1900 */
[----:B--2---:R-:W-:-:S13]  /*00f0*/  ISETP.GE.AND P1, PT, R9, 0x1, PT ;  /* 0x000000010900780c */ /* 0x004fda0003f26270 */
[----:B------:R-:W-:Y:S05]  /*0100*/  @!P1 BRA `(.L_x_46) ;  /* 0x0000000000249947 */ /* 0x000fea0003800000 */
[----:B------:R-:W0:Y:S01]  /*0110*/  LDC.64 R4, c[0x0][0x388] ;  /* 0x0000e200ff047b82 */ /* 0x000e220000000a00 */
[----:B------:R-:W-:-:S07]  /*0120*/  HFMA2 R0, -RZ, RZ, 0, 0 ;  /* 0x00000000ff007431 */ /* 0x000fce00000001ff */
.L_x_47:
[----:B0-----:R-:W-:-:S06]  /*0130*/  IMAD.WIDE.U32 R2, R0, 0x4, R4 ;  /* 0x0000000400027825 */ /* 0x001fcc00078e0004 */
[----:B------:R-:W2:Y:S02]  /*0140*/  LDG.E R2, desc[UR6][R2.64] ;  /* 0x0000000602027981 */ /* 0x000ea4000c1e1900 */
[----:B--2---:R-:W-:-:S13]  /*0150*/  ISETP.NE.AND P1, PT, R2, R11, PT ;  /* 0x0000000b0200720c */ /* 0x004fda0003f25270 */
[----:B------:R-:W-:Y:S05]  /*0160*/  @!P1 BRA `(.L_x_45) ;  /* 0x0000000000289947 */ /* 0x000fea0003800000 */
[----:B------:R-:W-:-:S05]  /*0170*/  VIADD R0, R0, 0x1 ;  /* 0x0000000100007836 */ /* 0x000fca0000000000 */
[----:B------:R-:W-:-:S13]  /*0180*/  ISETP.GE.AND P1, PT, R0, R9, PT ;  /* 0x000000090000720c */ /* 0x000fda0003f26270 */
[----:B------:R-:W-:Y:S05]  /*0190*/  @!P1 BRA `(.L_x_47) ;  /* 0xfffffffc00e49947 */ /* 0x000fea000383ffff */
.L_x_46:
[----:B------:R-:W0:Y:S08]  /*01a0*/  LDC.64 R2, c[0x0][0x388] ;  /* 0x0000e200ff027b82 */ /* 0x000e300000000a00 */
[----:B------:R-:W1:Y:S01]  /*01b0*/  LDC.64 R4, c[0x0][0x390] ;  /* 0x0000e400ff047b82 */ /* 0x000e620000000a00 */
[----:B0-----:R-:W-:-:S05]  /*01c0*/  IMAD.WIDE R2, R9, 0x4, R2 ;  /* 0x0000000409027825 */ /* 0x001fca00078e0202 */
[----:B------:R0:W-:Y:S04]  /*01d0*/  STG.E desc[UR6][R2.64], R11 ;  /* 0x0000000b02007986 */ /* 0x0001e8000c101906 */
[----:B-1----:R-:W2:Y:S02]  /*01e0*/  LDG.E R0, desc[UR6][R4.64] ;  /* 0x0000000604007981 */ /* 0x002ea4000c1e1900 */
[----:B--2---:R-:W-:-:S05]  /*01f0*/  VIADD R9, R0, 0x1 ;  /* 0x0000000100097836 */ /* 0x004fca0000000000 */
[----:B------:R0:W-:Y:S02]  /*0200*/  STG.E desc[UR6][R4.64], R9 ;  /* 0x0000000904007986 */ /* 0x0001e4000c101906 */
.L_x_45:
[----:B------:R-:W-:Y:S05]  /*0210*/  @P0 BRA `(.L_x_48) ;  /* 0xfffffffc00900947 */ /* 0x000fea000383ffff */
[----:B------:R-:W-:Y:S05]  /*0220*/  EXIT ;  /* 0x000000000000794d */ /* 0x000fea0003800000 */
.L_x_44:
[----:B------:R-:W-:-:S07]  /*0230*/  HFMA2 R0, -RZ, RZ, 0, 0 ;  /* 0x00000000ff007431 */ /* 0x000fce00000001ff */
.L_x_56:
[----:B0-----:R-:W0:Y:S02]  /*0240*/  LDC.64 R2, c[0x0][0x380] ;  /* 0x0000e000ff027b82 */ /* 0x001e240000000a00 */
[----:B0-----:R-:W-:-:S06]  /*0250*/  IMAD.WIDE.U32 R2, R0, 0x4, R2 ;  /* 0x0000000400027825 */ /* 0x001fcc00078e0002 */
[----:B------:R-:W2:Y:S02]  /*0260*/  LDG.E R2, desc[UR6][R2.64] ;  /* 0x0000000602027981 */ /* 0x000ea4000c1e1900 */
[----:B--2---:R-:W-:-:S13]  /*0270*/  ISETP.GE.AND P0, PT, R2, 0x10c8e0, PT ;  /* 0x0010c8e00200780c */ /* 0x004fda0003f06270 */
[----:B------:R-:W-:Y:S05]  /*0280*/  @!P0 BRA `(.L_x_49) ;  /* 0x0000000000dc8947 */ /* 0x000fea0003800000 */
[----:B------:R-:W0:Y:S02]  /*0290*/  LDC.64 R4, c[0x0][0x390] ;  /* 0x0000e400ff047b82 */ /* 0x000e240000000a00 */
[----:B0-----:R-:W2:Y:S02]  /*02a0*/  LDG.E R3, desc[UR6][R4.64] ;  /* 0x0000000604037981 */ /* 0x001ea4000c1e1900 */
[----:B--2---:R-:W-:-:S13]  /*02b0*/  ISETP.GE.AND P0, PT, R3, 0x1, PT ;  /* 0x000000010300780c */ /* 0x004fda0003f06270 */
[----:B------:R-:W-:Y:S05]  /*02c0*/  @!P0 BRA `(.L_x_50) ;  /* 0x0000000000248947 */ /* 0x000fea0003800000 */
[----:B------:R-:W0:Y:S01]  /*02d0*/  LDC.64 R6, c[0x0][0x388] ;  /* 0x0000e200ff067b82 */ /* 0x000e220000000a00 */
[----:B------:R-:W-:-:S07]  /*02e0*/  IMAD.MOV.U32 R8, RZ, RZ, RZ ;  /* 0x000000ffff087224 */ /* 0x000fce00078e00ff */
.L_x_51:
[----:B0-----:R-:W-:-:S06]  /*02f0*/  IMAD.WIDE.U32 R4, R8, 0x4, R6 ;  /* 0x0000000408047825 */ /* 0x001fcc00078e0006 */
[----:B------:R-:W2:Y:S02]  /*0300*/  LDG.E R5, desc[UR6][R4.64] ;  /* 0x0000000604057981 */ /* 0x000ea4000c1e1900 */
[----:B--2---:R-:W-:-:S13]  /*0310*/  ISETP.NE.AND P0, PT, R5, R2, PT ;  /* 0x000000020500720c */ /* 0x004fda0003f05270 */
[----:B------:R-:W-:Y:S05]  /*0320*/  @!P0 BRA `(.L_x_49) ;  /* 0x0000000000b48947 */ /* 0x000fea0003800000 */
[----:B------:R-:W-:-:S05]  /*0330*/  VIADD R8, R8, 0x1 ;  /* 0x0000000108087836 */ /* 0x000fca0000000000 */
[----:B------:R-:W-:-:S13]  /*0340*/  ISETP.GE.AND P0, PT, R8, R3, PT ;  /* 0x000000030800720c */ /* 0x000fda0003f06270 */
[----:B------:R-:W-:Y:S05]  /*0350*/  @!P0 BRA `(.L_x_51) ;  /* 0xfffffffc00e48947 */ /* 0x000fea000383ffff */
.L_x_50:
[----:B------:R-:W-:-:S07]  /*0360*/  HFMA2 R3, -RZ, RZ, 0, 0 ;  /* 0x00000000ff037431 */ /* 0x000fce00000001ff */
.L_x_55:
[----:B------:R-:W0:Y:S01]  /*0370*/  LDC.64 R4, c[0x0][0x3a8] ;  /* 0x0000ea00ff047b82 */ /* 0x000e220000000a00 */
[----:B------:R-:W1:Y:S02]  /*0380*/  LDCU UR4, c[0x0][0x3b0] ;  /* 0x00007600ff0477ac */ /* 0x000e640008000800 */
[----:B-1----:R-:W-:-:S04]  /*0390*/  IMAD R7, R0, UR4, R3 ;  /* 0x0000000400077c24 */ /* 0x002fc8000f8e0203 */
[----:B0-----:R-:W-:-:S06]  /*03a0*/  IMAD.WIDE.U32 R4, R7, 0x4, R4 ;  /* 0x0000000407047825 */ /* 0x001fcc00078e0004 */
[----:B------:R-:W2:Y:S02]  /*03b0*/  LDG.E R4, desc[UR6][R4.64] ;  /* 0x0000000604047981 */ /* 0x000ea4000c1e1900 */
[----:B--2---:R-:W-:-:S13]  /*03c0*/  ISETP.NE.AND P0, PT, R4, 0x1, PT ;  /* 0x000000010400780c */ /* 0x004fda0003f05270 */
[----:B------:R-:W-:Y:S05]  /*03d0*/  @P0 BRA `(.L_x_52) ;  /* 0x0000000000580947 */ /* 0x000fea0003800000 */
[----:B------:R-:W0:Y:S02]  /*03e0*/  LDC.64 R4, c[0x0][0x3a0] ;  /* 0x0000e800ff047b82 */ /* 0x000e240000000a00 */
[----:B0-----:R-:W2:Y:S02]  /*03f0*/  LDG.E R9, desc[UR6][R4.64] ;  /* 0x0000000604097981 */ /* 0x001ea4000c1e1900 */
[----:B--2---:R-:W-:-:S13]  /*0400*/  ISETP.GE.AND P0, PT, R9, 0x1, PT ;  /* 0x000000010900780c */ /* 0x004fda0003f06270 */
[----:B------:R-:W-:Y:S05]  /*0410*/  @!P0 BRA `(.L_x_53) ;  /* 0x0000000000308947 */ /* 0x000fea0003800000 */
[----:B------:R-:W0:Y:S01]  /*0420*/  LDCU.64 UR8, c[0x0][0x398] ;  /* 0x00007300ff0877ac */ /* 0x000e220008000a00 */
[----:B------:R-:W-:-:S05]  /*0430*/  UMOV UR4, URZ ;  /* 0x000000ff00047c82 */ /* 0x000fca0008000000 */
.L_x_54:
[----:B0-----:R-:W-:Y:S01]  /*0440*/  IMAD.U32 R4, RZ, RZ, UR8 ;  /* 0x00000008ff047e24 */ /* 0x001fe2000f8e00ff */
[----:B------:R-:W-:-:S05]  /*0450*/  MOV R5, UR9 ;  /* 0x0000000900057c02 */ /* 0x000fca0008000f00 */
[----:B------:R-:W2:Y:S02]  /*0460*/  LDG.E R4, desc[UR6][R4.64] ;  /* 0x0000000604047981 */ /* 0x000ea4000c1e1900 */
[----:B--2---:R-:W-:-:S13]  /*0470*/  ISETP.NE.AND P0, PT, R4, R3, PT ;  /* 0x000000030400720c */ /* 0x004fda0003f05270 */
[----:B------:R-:W-:Y:S05]  /*0480*/  @!P0 BRA `(.L_x_52) ;  /* 0x00000000002c8947 */ /* 0x000fea0003800000 */
[----:B------:R-:W-:Y:S02]  /*0490*/  UIADD3 UR4, UPT, UPT, UR4, 0x1, URZ ;  /* 0x0000000104047890 */ /* 0x000fe4000fffe0ff */
[----:B------:R-:W-:-:S04]  /*04a0*/  UIADD3 UR8, UP0, UPT, UR8, 0x4, URZ ;  /* 0x0000000408087890 */ /* 0x000fc8000ff1e0ff */
[----:B------:R-:W-:Y:S01]  /*04b0*/  ISETP.LE.AND P0, PT, R9, UR4, PT ;  /* 0x0000000409007c0c */ /* 0x000fe2000bf03270 */
[----:B------:R-:W-:-:S12]  /*04c0*/  UIADD3.X UR9, UPT, UPT, URZ, UR9, URZ, UP0, !UPT ;  /* 0x00000009ff097290 */ /* 0x000fd800087fe4ff */
[----:B------:R-:W-:Y:S05]  /*04d0*/  @!P0 BRA `(.L_x_54) ;  /* 0xfffffffc00d88947 */ /* 0x000fea000383ffff */
.L_x_53:
[----:B------:R-:W0:Y:S01]  /*04e0*/  LDC.64 R4, c[0x0][0x398] ;  /* 0x0000e600ff047b82 */ /* 0x000e220000000a00 */
[----:B------:R-:W-:-:S07]  /*04f0*/  VIADD R11, R9, 0x1 ;  /* 0x00000001090b7836 */ /* 0x000fce0000000000 */
[----:B------:R-:W1:Y:S01]  /*0500*/  LDC.64 R6, c[0x0][0x3a0] ;  /* 0x0000e800ff067b82 */ /* 0x000e620000000a00 */
[----:B0-----:R-:W-:Y:S01]  /*0510*/  IMAD.WIDE R4, R9, 0x4, R4 ;  /* 0x0000000409047825 */ /* 0x001fe200078e0204 */
[----:B-1----:R0:W-:Y:S04]  /*0520*/  STG.E desc[UR6][R6.64], R11 ;  /* 0x0000000b06007986 */ /* 0x0021e8000c101906 */
[----:B------:R0:W-:Y:S02]  /*0530*/  STG.E desc[UR6][R4.64], R3 ;  /* 0x0000000304007986 */ /* 0x0001e4000c101906 */
.L_x_52:
[----:B------:R-:W1:Y:S01]  /*0540*/  LDCU UR4, c[0x0][0x3b0] ;  /* 0x00007600ff0477ac */ /* 0x000e620008000800 */
[----:B0-----:R-:W-:-:S04]  /*0550*/  IADD3 R3, PT, PT, R3, 0x1, RZ ;  /* 0x0000000103037810 */ /* 0x001fc80007ffe0ff */
[----:B-1----:R-:W-:-:S13]  /*0560*/  ISETP.NE.AND P0, PT, R3, UR4, PT ;  /* 0x0000000403007c0c */ /* 0x002fda000bf05270 */
[----:B------:R-:W-:Y:S05]  /*0570*/  @P0 BRA `(.L_x_55) ;  /* 0xfffffffc007c0947 */ /* 0x000fea000383ffff */
        /* <DEDUP_REMOVED lines=8> */
.L_x_49:
[----:B------:R-:W-:-:S04]  /*0600*/  IADD3 R0, PT, PT, R0, 0x1, RZ ;  /* 0x0000000100007810 */ /* 0x000fc80007ffe0ff */
[----:B------:R-:W-:-:S13]  /*0610*/  ISETP.NE.AND P0, PT, R0, 0x64, PT ;  /* 0x000000640000780c */ /* 0x000fda0003f05270 */
[----:B------:R-:W-:Y:S05]  /*0620*/  @!P0 EXIT ;  /* 0x000000000000894d */ /* 0x000fea0003800000 */
[----:B------:R-:W-:Y:S05]  /*0630*/  BRA `(.L_x_56) ;  /* 0xfffffffc00007947 */ /* 0x000fea000383ffff */
.L_x_57:
        /* <DEDUP_REMOVED lines=12> */
.L_x_211:


//--------------------- .text._Z17calculate_fitnessPiS_S_S_S_iS_S_i --------------------------
	.section	.text._Z17calculate_fitnessPiS_S_S_S_iS_S_i,"ax",@progbits
	.align	128
        .global         _Z17calculate_fitnessPiS_S_S_S_iS_S_i
        .type           _Z17calculate_fitnessPiS_S_S_S_iS_S_i,@function
        .size           _Z17calculate_fitnessPiS_S_S_S_iS_S_i,(.L_x_212 - _Z17calculate_fitnessPiS_S_S_S_iS_S_i)
        .other          _Z17calculate_fitnessPiS_S_S_S_iS_S_i,@"STO_CUDA_ENTRY STV_DEFAULT"
_Z17calculate_fitnessPiS_S_S_S_iS_S_i:
.text._Z17calculate_fitnessPiS_S_S_S_iS_S_i:
[----:B------:R-:W-:Y:S01]  /*0000*/  LDC R1, c[0x0][0x37c] ;  /* 0x0000df00ff017b82 */ /* 0x000fe20000000800 */
[----:B------:R-:W0:Y:S07]  /*0010*/  S2R R2, SR_TID.X ;  /* 0x0000000000027919 */ /* 0x000e2e0000002100 */
[----:B------:R-:W1:Y:S01]  /*0020*/  LDC R5, c[0x0][0x3a8] ;  /* 0x0000ea00ff057b82 */ /* 0x000e620000000800 */
[----:B------:R-:W0:Y:S01]  /*0030*/  LDCU UR4, c[0x0][0x360] ;  /* 0x00006c00ff0477ac */ /* 0x000e220008000800 */
[----:B------:R-:W-:Y:S01]  /*0040*/  BSSY.RECONVERGENT B1, `(.L_x_58) ;  /* 0x00000d9000017945 */ /* 0x000fe20003800200 */
[----:B------:R-:W0:Y:S01]  /*0050*/  S2R R3, SR_CTAID.X ;  /* 0x0000000000037919 */ /* 0x000e220000002500 */
[----:B------:R-:W-:Y:S01]  /*0060*/  HFMA2 R4, -RZ, RZ, 0, 0 ;  /* 0x00000000ff047431 */ /* 0x000fe200000001ff */
[----:B------:R-:W2:Y:S01]  /*0070*/  LDCU.64 UR6, c[0x0][0x358] ;  /* 0x00006b00ff0677ac */ /* 0x000ea20008000a00 */
[----:B------:R-:W3:Y:S01]  /*0080*/  S2R R0, SR_CTAID.Y ;  /* 0x0000000000007919 */ /* 0x000ee20000002600 */
[----:B------:R-:W4:Y:S01]  /*0090*/  LDCU UR5, c[0x0][0x3c0] ;  /* 0x00007800ff0577ac */ /* 0x000f220008000800 */
[----:B0-----:R-:W-:-:S05]  /*00a0*/  IMAD R2, R3, UR4, R2 ;  /* 0x0000000403027c24 */ /* 0x001fca000f8e0202 */
[C---:B-1----:R-:W-:Y:S02]  /*00b0*/  ISETP.GE.AND P0, PT, R2.reuse, R5, PT ;  /* 0x000000050200720c */ /* 0x042fe40003f06270 */
[----:B------:R-:W-:-:S04]  /*00c0*/  IADD3 R3, PT, PT, -R2, 0x1, R5 ;  /* 0x0000000102037810 */ /* 0x000fc80007ffe105 */
[----:B------:R-:W-:-:S04]  /*00d0*/  SEL R3, R3, 0x1, P0 ;  /* 0x0000000103037807 */ /* 0x000fc80000000000 */
[----:B------:R-:W-:-:S13]  /*00e0*/  ISETP.GE.AND P0, PT, R3, 0x1, PT ;  /* 0x000000010300780c */ /* 0x000fda0003f06270 */
[----:B--234-:R-:W-:Y:S05]  /*00f0*/  @!P0 BRA `(.L_x_59) ;  /* 0x0000000c00348947 */ /* 0x01cfea0003800000 */
[----:B------:R-:W0:Y:S02]  /*0100*/  LDC.64 R8, c[0x0][0x398] ;  /* 0x0000e600ff087b82 */ /* 0x000e240000000a00 */
[----:B0-----:R-:W-:-:S05]  /*0110*/  IMAD.WIDE.U32 R8, R0, 0x4, R8 ;  /* 0x0000000400087825 */ /* 0x001fca00078e0008 */
[----:B------:R0:W5:Y:S01]  /*0120*/  LDG.E R5, desc[UR6][R8.64] ;  /* 0x0000000608057981 */ /* 0x000162000c1e1900 */
[----:B------:R-:W-:Y:S01]  /*0130*/  IMAD.MOV.U32 R6, RZ, RZ, RZ ;  /* 0x000000ffff067224 */ /* 0x000fe200078e00ff */
[----:B------:R-:W-:-:S07]  /*0140*/  MOV R4, RZ ;  /* 0x000000ff00047202 */ /* 0x000fce0000000f00 */
.L_x_69:
[----:B------:R-:W1:Y:S01]  /*0150*/  LDC.64 R10, c[0x0][0x3b0] ;  /* 0x0000ec00ff0a7b82 */ /* 0x000e620000000a00 */
[----:B------:R-:W-:-:S04]  /*0160*/  IMAD.IADD R15, R2, 0x1, R6 ;  /* 0x00000001020f7824 */ /* 0x000fc800078e0206 */
[----:B-1----:R-:W-:-:S05]  /*0170*/  IMAD.WIDE R10, R15, 0x4, R10 ;  /* 0x000000040f0a7825 */ /* 0x002fca00078e020a */
[----:B------:R-:W2:Y:S01]  /*0180*/  LDG.E R7, desc[UR6][R10.64] ;  /* 0x000000060a077981 */ /* 0x000ea2000c1e1900 */
[----:B------:R-:W-:Y:S01]  /*0190*/  IADD3 R6, PT, PT, R6, 0x1, RZ ;  /* 0x0000000106067810 */ /* 0x000fe20007ffe0ff */
[----:B------:R-:W-:Y:S01]  /*01a0*/  BSSY.RECONVERGENT B0, `(.L_x_60) ;  /* 0x00000be000007945 */ /* 0x000fe20003800200 */
[----:B0-----:R-:W-:Y:S02]  /*01b0*/  CS2R R8, SRZ ;  /* 0x0000000000087805 */ /* 0x001fe4000001ff00 */
[----:B------:R-:W-:Y:S02]  /*01c0*/  ISETP.NE.AND P0, PT, R6, R3, PT ;  /* 0x000000030600720c */ /* 0x000fe40003f05270 */
[----:B--2---:R-:W-:-:S13]  /*01d0*/  ISETP.GE.AND P1, PT, R7, 0x1, PT ;  /* 0x000000010700780c */ /* 0x004fda0003f26270 */
[----:B------:R-:W-:Y:S05]  /*01e0*/  @!P1 BRA `(.L_x_61) ;  /* 0x0000000800e49947 */ /* 0x000fea0003800000 */
[----:B------:R-:W0:Y:S02]  /*01f0*/  LDC.64 R12, c[0x0][0x3b8] ;  /* 0x0000ee00ff0c7b82 */ /* 0x000e240000000a00 */
[----:B0-----:R-:W-:-:S05]  /*0200*/  IMAD.WIDE R12, R15, 0x4, R12 ;  /* 0x000000040f0c7825 */ /* 0x001fca00078e020c */
[----:B------:R0:W5:Y:S01]  /*0210*/  LDG.E R10, desc[UR6][R12.64] ;  /* 0x000000060c0a7981 */ /* 0x000162000c1e1900 */
[C---:B------:R-:W-:Y:S01]  /*0220*/  ISETP.GE.U32.AND P1, PT, R7.reuse, 0x8, PT ;  /* 0x000000080700780c */ /* 0x040fe20003f26070 */
[----:B------:R-:W-:Y:S01]  /*0230*/  BSSY.RECONVERGENT B2, `(.L_x_62) ;  /* 0x0000054000027945 */ /* 0x000fe20003800200 */
[----:B------:R-:W-:Y:S01]  /*0240*/  LOP3.LUT R11, R7, 0x7, RZ, 0xc0, !PT ;  /* 0x00000007070b7812 */ /* 0x000fe200078ec0ff */
[----:B------:R-:W-:Y:S01]  /*0250*/  IMAD.MOV.U32 R20, RZ, RZ, RZ ;  /* 0x000000ffff147224 */ /* 0x000fe200078e00ff */
[----:B------:R-:W-:-:S09]  /*0260*/  CS2R R8, SRZ ;  /* 0x0000000000087805 */ /* 0x000fd2000001ff00 */
[----:B0-----:R-:W-:Y:S05]  /*0270*/  @!P1 BRA `(.L_x_63) ;  /* 0x00000004003c9947 */ /* 0x001fea0003800000 */
[----:B------:R-:W-:Y:S01]  /*0280*/  LOP3.LUT R20, R7, 0x7ffffff8, RZ, 0xc0, !PT ;  /* 0x7ffffff807147812 */ /* 0x000fe200078ec0ff */
[----:B------:R-:W-:Y:S01]  /*0290*/  BSSY.RECONVERGENT B3, `(.L_x_63) ;  /* 0x000004d000037945 */ /* 0x000fe20003800200 */
[----:B------:R-:W-:Y:S02]  /*02a0*/  CS2R R8, SRZ ;  /* 0x0000000000087805 */ /* 0x000fe4000001ff00 */
[----:B-----5:R-:W-:Y:S01]  /*02b0*/  MOV R21, R10 ;  /* 0x0000000a00157202 */ /* 0x020fe20000000f00 */
[----:B------:R-:W-:-:S07]  /*02c0*/  IMAD.MOV R22, RZ, RZ, -R20 ;  /* 0x000000ffff167224 */ /* 0x000fce00078e0a14 */
.L_x_64:
[----:B------:R-:W0:Y:S08]  /*02d0*/  LDC.64 R26, c[0x0][0x388] ;  /* 0x0000e200ff1a7b82 */ /* 0x000e300000000a00 */
[----:B------:R-:W1:Y:S01]  /*02e0*/  LDC.64 R12, c[0x0][0x380] ;  /* 0x0000e000ff0c7b82 */ /* 0x000e620000000a00 */
[----:B0-----:R-:W-:-:S05]  /*02f0*/  IMAD.WIDE R26, R21, 0x4, R26 ;  /* 0x00000004151a7825 */ /* 0x001fca00078e021a */
[----:B------:R-:W2:Y:S04]  /*0300*/  LDG.E R15, desc[UR6][R26.64] ;  /* 0x000000061a0f7981 */ /* 0x000ea8000c1e1900 */
[----:B------:R-:W3:Y:S04]  /*0310*/  LDG.E R17, desc[UR6][R26.64+0x4] ;  /* 0x000004061a117981 */ /* 0x000ee8000c1e1900 */
[----:B------:R-:W4:Y:S04]  /*0320*/  LDG.E R23, desc[UR6][R26.64+0x8] ;  /* 0x000008061a177981 */ /* 0x000f28000c1e1900 */
[----:B------:R-:W5:Y:S04]  /*0330*/  LDG.E R18, desc[UR6][R26.64+0xc] ;  /* 0x00000c061a127981 */ /* 0x000f68000c1e1900 */
[----:B------:R-:W5:Y:S04]  /*0340*/  LDG.E R16, desc[UR6][R26.64+0x14] ;  /* 0x000014061a107981 */ /* 0x000f68000c1e1900 */
[----:B------:R-:W5:Y:S01]  /*0350*/  LDG.E R19, desc[UR6][R26.64+0x1c] ;  /* 0x00001c061a137981 */ /* 0x000f62000c1e1900 */
[----:B--2---:R-:W-:-:S02]  /*0360*/  IMAD R15, R0, UR5, R15 ;  /* 0x00000005000f7c24 */ /* 0x004fc4000f8e020f */
[C---:B---3--:R-:W-:Y:S02]  /*0370*/  IMAD R17, R0.reuse, UR5, R17 ;  /* 0x0000000500117c24 */ /* 0x048fe4000f8e0211 */
[--C-:B-1----:R-:W-:Y:S02]  /*0380*/  IMAD.WIDE R28, R15, 0x4, R12.reuse ;  /* 0x000000040f1c7825 */ /* 0x102fe400078e020c */
[----:B------:R-:W0:Y:S02]  /*0390*/  LDC.64 R14, c[0x0][0x390] ;  /* 0x0000e400ff0e7b82 */ /* 0x000e240000000a00 */
[----:B------:R-:W-:Y:S02]  /*03a0*/  IMAD.WIDE R24, R17, 0x4, R12 ;  /* 0x0000000411187825 */ /* 0x000fe400078e020c */
[----:B------:R-:W2:Y:S04]  /*03b0*/  LDG.E R28, desc[UR6][R28.64] ;  /* 0x000000061c1c7981 */ /* 0x000ea8000c1e1900 */
[----:B------:R-:W3:Y:S04]  /*03c0*/  LDG.E R24, desc[UR6][R24.64] ;  /* 0x0000000618187981 */ /* 0x000ee8000c1e1900 */
[----:B------:R1:W3:Y:S04]  /*03d0*/  LDG.E R17, desc[UR6][R26.64+0x18] ;  /* 0x000018061a117981 */ /* 0x0002e8000c1e1900 */
[----:B------:R-:W1:Y:S01]  /*03e0*/  LDG.E R25, desc[UR6][R26.64+0x10] ;  /* 0x000010061a197981 */ /* 0x000e62000c1e1900 */
[----:B----4-:R-:W-:-:S02]  /*03f0*/  IMAD R23, R0, UR5, R23 ;  /* 0x0000000500177c24 */ /* 0x010fc4000f8e0217 */
[C---:B-----5:R-:W-:Y:S02]  /*0400*/  IMAD R18, R0.reuse, UR5, R18 ;  /* 0x0000000500127c24 */ /* 0x060fe4000f8e0212 */
[----:B------:R-:W-:Y:S02]  /*0410*/  IMAD R16, R0, UR5, R16 ;  /* 0x0000000500107c24 */ /* 0x000fe4000f8e0210 */
[----:B0-----:R-:W-:Y:S01]  /*0420*/  IMAD.WIDE R14, R21, 0x4, R14 ;  /* 0x00000004150e7825 */ /* 0x001fe200078e020e */
[----:B--2---:R-:W-:-:S03]  /*0430*/  ISETP.NE.AND P1, PT, R28, 0x1, PT ;  /* 0x000000011c00780c */ /* 0x004fc60003f25270 */
[----:B------:R-:W-:Y:S01]  /*0440*/  IMAD.WIDE R28, R23, 0x4, R12 ;  /* 0x00000004171c7825 */ /* 0x000fe200078e020c */
[----:B---3--:R-:W-:-:S04]  /*0450*/  ISETP.NE.AND P6, PT, R24, 0x1, PT ;  /* 0x000000011800780c */ /* 0x008fc80003fc5270 */
[----:B------:R-:W2:Y:S01]  /*0460*/  LDG.E R23, desc[UR6][R28.64] ;  /* 0x000000061c177981 */ /* 0x000ea2000c1e1900 */
[----:B-1----:R-:W-:Y:S02]  /*0470*/  IMAD R27, R0, UR5, R25 ;  /* 0x00000005001b7c24 */ /* 0x002fe4000f8e0219 */
[--C-:B------:R-:W-:Y:S02]  /*0480*/  IMAD.WIDE R24, R18, 0x4, R12.reuse ;  /* 0x0000000412187825 */ /* 0x100fe400078e020c */
[----:B------:R-:W3:Y:S02]  /*0490*/  @!P1 LDG.E R28, desc[UR6][R14.64] ;  /* 0x000000060e1c9981 */ /* 0x000ee4000c1e1900 */
[----:B------:R-:W-:Y:S02]  /*04a0*/  IMAD.WIDE R26, R27, 0x4, R12 ;  /* 0x000000041b1a7825 */ /* 0x000fe400078e020c */
[----:B------:R0:W4:Y:S02]  /*04b0*/  LDG.E R24, desc[UR6][R24.64] ;  /* 0x0000000618187981 */ /* 0x000124000c1e1900 */
[----:B------:R-:W-:-:S02]  /*04c0*/  IMAD R18, R0, UR5, R17 ;  /* 0x0000000500127c24 */ /* 0x000fc4000f8e0211 */
[----:B------:R-:W-:Y:S01]  /*04d0*/  IMAD.WIDE R16, R16, 0x4, R12 ;  /* 0x0000000410107825 */ /* 0x000fe200078e020c */
[----:B------:R-:W5:Y:S03]  /*04e0*/  LDG.E R26, desc[UR6][R26.64] ;  /* 0x000000061a1a7981 */ /* 0x000f66000c1e1900 */
[----:B0-----:R-:W-:Y:S02]  /*04f0*/  IMAD R25, R0, UR5, R19 ;  /* 0x0000000500197c24 */ /* 0x001fe4000f8e0213 */
[----:B------:R-:W3:Y:S01]  /*0500*/  LDG.E R16, desc[UR6][R16.64] ;  /* 0x0000000610107981 */ /* 0x000ee2000c1e1900 */
[----:B------:R-:W-:-:S04]  /*0510*/  IMAD.WIDE R18, R18, 0x4, R12 ;  /* 0x0000000412127825 */ /* 0x000fc800078e020c */
[----:B------:R-:W-:Y:S02]  /*0520*/  IMAD.WIDE R12, R25, 0x4, R12 ;  /* 0x00000004190c7825 */ /* 0x000fe400078e020c */
[----:B------:R-:W3:Y:S04]  /*0530*/  @!P6 LDG.E R25, desc[UR6][R14.64+0x4] ;  /* 0x000004060e19e981 */ /* 0x000ee8000c1e1900 */
[----:B------:R-:W3:Y:S04]  /*0540*/  LDG.E R12, desc[UR6][R12.64] ;  /* 0x000000060c0c7981 */ /* 0x000ee8000c1e1900 */
[----:B------:R-:W3:Y:S01]  /*0550*/  LDG.E R18, desc[UR6][R18.64] ;  /* 0x0000000612127981 */ /* 0x000ee2000c1e1900 */
[----:B------:R-:W-:-:S04]  /*0560*/  @!P1 IADD3 R8, PT, PT, R8, 0x1, RZ ;  /* 0x0000000108089810 */ /* 0x000fc80007ffe0ff */
[----:B------:R-:W-:Y:S02]  /*0570*/  @!P6 IADD3 R8, PT, PT, R8, 0x1, RZ ;  /* 0x000000010808e810 */ /* 0x000fe40007ffe0ff */
[----:B--2---:R-:W-:Y:S02]  /*0580*/  ISETP.NE.AND P5, PT, R23, 0x1, PT ;  /* 0x000000011700780c */ /* 0x004fe40003fa5270 */
[----:B----4-:R-:W-:-:S11]  /*0590*/  ISETP.NE.AND P4, PT, R24, 0x1, PT ;  /* 0x000000011800780c */ /* 0x010fd60003f85270 */
[----:B------:R-:W2:Y:S01]  /*05a0*/  @!P5 LDG.E R24, desc[UR6][R14.64+0x8] ;  /* 0x000008060e18d981 */ /* 0x000ea2000c1e1900 */
[----:B-----5:R-:W-:Y:S01]  /*05b0*/  ISETP.NE.AND P3, PT, R26, 0x1, PT ;  /* 0x000000011a00780c */ /* 0x020fe20003f65270 */
[----:B---3--:R-:W-:Y:S01]  /*05c0*/  @!P1 IMAD.IADD R9, R9, 0x1, R28 ;  /* 0x0000000109099824 */ /* 0x008fe200078e021c */
[----:B------:R-:W-:Y:S02]  /*05d0*/  ISETP.NE.AND P2, PT, R16, 0x1, PT ;  /* 0x000000011000780c */ /* 0x000fe40003f45270 */
[----:B------:R-:W3:Y:S01]  /*05e0*/  @!P4 LDG.E R16, desc[UR6][R14.64+0xc] ;  /* 0x00000c060e10c981 */ /* 0x000ee2000c1e1900 */
[----:B------:R-:W-:Y:S01]  /*05f0*/  @!P6 IMAD.IADD R9, R9, 0x1, R25 ;  /* 0x000000010909e824 */ /* 0x000fe200078e0219 */
[----:B------:R-:W-:-:S07]  /*0600*/  ISETP.NE.AND P6, PT, R12, 0x1, PT ;  /* 0x000000010c00780c */ /* 0x000fce0003fc5270 */
[----:B------:R-:W4:Y:S01]  /*0610*/  @!P3 LDG.E R12, desc[UR6][R14.64+0x10] ;  /* 0x000010060e0cb981 */ /* 0x000f22000c1e1900 */
[----:B------:R-:W-:-:S03]  /*0620*/  ISETP.NE.AND P1, PT, R18, 0x1, PT ;  /* 0x000000011200780c */ /* 0x000fc60003f25270 */
[----:B------:R-:W5:Y:S04]  /*0630*/  @!P2 LDG.E R18, desc[UR6][R14.64+0x14] ;  /* 0x000014060e12a981 */ /* 0x000f68000c1e1900 */
[----:B------:R-:W5:Y:S06]  /*0640*/  @!P6 LDG.E R28, desc[UR6][R14.64+0x1c] ;  /* 0x00001c060e1ce981 */ /* 0x000f6c000c1e1900 */
[----:B------:R-:W5:Y:S01]  /*0650*/  @!P1 LDG.E R26, desc[UR6][R14.64+0x18] ;  /* 0x000018060e1a9981 */ /* 0x000f62000c1e1900 */
[----:B------:R-:W-:-:S05]  /*0660*/  @!P5 IADD3 R8, PT, PT, R8, 0x1, RZ ;  /* 0x000000010808d810 */ /* 0x000fca0007ffe0ff */
[----:B------:R-:W-:Y:S02]  /*0670*/  @!P4 VIADD R8, R8, 0x1 ;  /* 0x000000010808c836 */ /* 0x000fe40000000000 */
[----:B------:R-:W-:Y:S02]  /*0680*/  VIADD R22, R22, 0x8 ;  /* 0x0000000816167836 */ /* 0x000fe40000000000 */
[----:B------:R-:W-:-:S05]  /*0690*/  @!P3 VIADD R8, R8, 0x1 ;  /* 0x000000010808b836 */ /* 0x000fca0000000000 */
[----:B------:R-:W-:-:S04]  /*06a0*/  @!P2 IADD3 R8, PT, PT, R8, 0x1, RZ ;  /* 0x000000010808a810 */ /* 0x000fc80007ffe0ff */
[----:B------:R-:W-:Y:S02]  /*06b0*/  @!P1 IADD3 R8, PT, PT, R8, 0x1, RZ ;  /* 0x0000000108089810 */ /* 0x000fe40007ffe0ff */
[----:B------:R-:W-:-:S03]  /*06c0*/  IADD3 R21, PT, PT, R21, 0x8, RZ ;  /* 0x0000000815157810 */ /* 0x000fc60007ffe0ff */
[----:B------:R-:W-:Y:S02]  /*06d0*/  @!P6 VIADD R8, R8, 0x1 ;  /* 0x000000010808e836 */ /* 0x000fe40000000000 */
[----:B--2---:R-:W-:-:S05]  /*06e0*/  @!P5 IMAD.IADD R9, R9, 0x1, R24 ;  /* 0x000000010909d824 */ /* 0x004fca00078e0218 */
[----:B---3--:R-:W-:-:S04]  /*06f0*/  @!P4 IADD3 R9, PT, PT, R9, R16, RZ ;  /* 0x000000100909c210 */ /* 0x008fc80007ffe0ff */
[----:B----4-:R-:W-:-:S04]  /*0700*/  @!P3 IADD3 R9, PT, PT, R9, R12, RZ ;  /* 0x0000000c0909b210 */ /* 0x010fc80007ffe0ff */
[----:B-----5:R-:W-:Y:S02]  /*0710*/  @!P2 IADD3 R9, PT, PT, R9, R18, RZ ;  /* 0x000000120909a210 */ /* 0x020fe40007ffe0ff */
[----:B------:R-:W-:-:S03]  /*0720*/  ISETP.NE.AND P2, PT, R22, RZ, PT ;  /* 0x000000ff1600720c */ /* 0x000fc60003f45270 */
[----:B------:R-:W-:-:S04]  /*0730*/  @!P1 IMAD.IADD R9, R9, 0x1, R26 ;  /* 0x0000000109099824 */ /* 0x000fc800078e021a */
[----:B------:R-:W-:-:S06]  /*0740*/  @!P6 IMAD.IADD R9, R9, 0x1, R28 ;  /* 0x000000010909e824 */ /* 0x000fcc00078e021c */
[----:B------:R-:W-:Y:S05]  /*0750*/  @P2 BRA `(.L_x_64) ;  /* 0xfffffff800dc2947 */ /* 0x000fea000383ffff */
[----:B------:R-:W-:Y:S05]  /*0760*/  BSYNC.RECONVERGENT B3 ;  /* 0x0000000000037941 */ /* 0x000fea0003800200 */
.L_x_63:
[----:B------:R-:W-:Y:S05]  /*0770*/  BSYNC.RECONVERGENT B2 ;  /* 0x0000000000027941 */ /* 0x000fea0003800200 */
.L_x_62:
[----:B------:R-:W-:-:S13]  /*0780*/  ISETP.NE.AND P1, PT, R11, RZ, PT ;  /* 0x000000ff0b00720c */ /* 0x000fda0003f25270 */
[----:B------:R-:W-:Y:S05]  /*0790*/  @!P1 BRA `(.L_x_61) ;  /* 0x0000000400789947 */ /* 0x000fea0003800000 */
[----:B------:R-:W-:Y:S01]  /*07a0*/  ISETP.GE.U32.AND P1, PT, R11, 0x4, PT ;  /* 0x000000040b00780c */ /* 0x000fe20003f26070 */
[----:B------:R-:W-:Y:S01]  /*07b0*/  BSSY.RECONVERGENT B2, `(.L_x_65) ;  /* 0x000002c000027945 */ /* 0x000fe20003800200 */
[----:B------:R-:W-:-:S04]  /*07c0*/  LOP3.LUT R21, R7, 0x3, RZ, 0xc0, !PT ;  /* 0x0000000307157812 */ /* 0x000fc800078ec0ff */
[----:B------:R-:W-:-:S07]  /*07d0*/  ISETP.NE.AND P5, PT, R21, RZ, PT ;  /* 0x000000ff1500720c */ /* 0x000fce0003fa5270 */
[----:B------:R-:W-:Y:S06]  /*07e0*/  @!P1 BRA `(.L_x_66) ;  /* 0x0000000000a09947 */ /* 0x000fec0003800000 */
[----:B------:R-:W0:Y:S01]  /*07f0*/  LDC.64 R22, c[0x0][0x388] ;  /* 0x0000e200ff167b82 */ /* 0x000e220000000a00 */
[----:B-----5:R-:W-:Y:S01]  /*0800*/  IADD3 R11, PT, PT, R10, R20, RZ ;  /* 0x000000140a0b7210 */ /* 0x020fe20007ffe0ff */
[----:B------:R-:W1:Y:S06]  /*0810*/  LDCU UR4, c[0x0][0x3c0] ;  /* 0x00007800ff0477ac */ /* 0x000e6c0008000800 */
[----:B------:R-:W2:Y:S01]  /*0820*/  LDC.64 R12, c[0x0][0x380] ;  /* 0x0000e000ff0c7b82 */ /* 0x000ea20000000a00 */
[----:B0-----:R-:W-:-:S05]  /*0830*/  IMAD.WIDE R22, R11, 0x4, R22 ;  /* 0x000000040b167825 */ /* 0x001fca00078e0216 */
[----:B------:R-:W1:Y:S04]  /*0840*/  LDG.E R15, desc[UR6][R22.64] ;  /* 0x00000006160f7981 */ /* 0x000e68000c1e1900 */
[----:B------:R-:W3:Y:S04]  /*0850*/  LDG.E R17, desc[UR6][R22.64+0x4] ;  /* 0x0000040616117981 */ /* 0x000ee8000c1e1900 */
[----:B------:R-:W4:Y:S04]  /*0860*/  LDG.E R25, desc[UR6][R22.64+0x8] ;  /* 0x0000080616197981 */ /* 0x000f28000c1e1900 */
[----:B------:R0:W4:Y:S02]  /*0870*/  LDG.E R27, desc[UR6][R22.64+0xc] ;  /* 0x00000c06161b7981 */ /* 0x000124000c1e1900 */
[----:B0-----:R-:W0:Y:S01]  /*0880*/  LDC.64 R22, c[0x0][0x390] ;  /* 0x0000e400ff167b82 */ /* 0x001e220000000a00 */
[----:B-1----:R-:W-:-:S02]  /*0890*/  IMAD R15, R0, UR4, R15 ;  /* 0x00000004000f7c24 */ /* 0x002fc4000f8e020f */
[----:B---3--:R-:W-:Y:S02]  /*08a0*/  IMAD R19, R0, UR4, R17 ;  /* 0x0000000400137c24 */ /* 0x008fe4000f8e0211 */
[----:B--2---:R-:W-:-:S04]  /*08b0*/  IMAD.WIDE R16, R15, 0x4, R12 ;  /* 0x000000040f107825 */ /* 0x004fc800078e020c */
[C---:B----4-:R-:W-:Y:S02]  /*08c0*/  IMAD R25, R0.reuse, UR4, R25 ;  /* 0x0000000400197c24 */ /* 0x050fe4000f8e0219 */
[--C-:B------:R-:W-:Y:S01]  /*08d0*/  IMAD.WIDE R14, R19, 0x4, R12.reuse ;  /* 0x00000004130e7825 */ /* 0x100fe200078e020c */
[----:B------:R-:W2:Y:S03]  /*08e0*/  LDG.E R16, desc[UR6][R16.64] ;  /* 0x0000000610107981 */ /* 0x000ea6000c1e1900 */
[----:B------:R-:W-:Y:S02]  /*08f0*/  IMAD.WIDE R18, R25, 0x4, R12 ;  /* 0x0000000419127825 */ /* 0x000fe400078e020c */
[----:B------:R-:W3:Y:S02]  /*0900*/  LDG.E R14, desc[UR6][R14.64] ;  /* 0x000000060e0e7981 */ /* 0x000ee4000c1e1900 */
[----:B------:R-:W-:-:S02]  /*0910*/  IMAD R27, R0, UR4, R27 ;  /* 0x00000004001b7c24 */ /* 0x000fc4000f8e021b */
[----:B------:R-:W4:Y:S02]  /*0920*/  LDG.E R18, desc[UR6][R18.64] ;  /* 0x0000000612127981 */ /* 0x000f24000c1e1900 */
[----:B------:R-:W-:-:S06]  /*0930*/  IMAD.WIDE R12, R27, 0x4, R12 ;  /* 0x000000041b0c7825 */ /* 0x000fcc00078e020c */
[----:B------:R-:W4:Y:S01]  /*0940*/  LDG.E R12, desc[UR6][R12.64] ;  /* 0x000000060c0c7981 */ /* 0x000f22000c1e1900 */
[----:B0-----:R-:W-:Y:S01]  /*0950*/  IMAD.WIDE R22, R11, 0x4, R22 ;  /* 0x000000040b167825 */ /* 0x001fe200078e0216 */
[----:B--2---:R-:W-:Y:S02]  /*0960*/  ISETP.NE.AND P1, PT, R16, 0x1, PT ;  /* 0x000000011000780c */ /* 0x004fe40003f25270 */
[----:B---3--:R-:W-:Y:S02]  /*0970*/  ISETP.NE.AND P2, PT, R14, 0x1, PT ;  /* 0x000000010e00780c */ /* 0x008fe40003f45270 */
[----:B----4-:R-:W-:-:S09]  /*0980*/  ISETP.NE.AND P3, PT, R18, 0x1, PT ;  /* 0x000000011200780c */ /* 0x010fd20003f65270 */
[----:B------:R-:W2:Y:S01]  /*0990*/  @!P1 LDG.E R16, desc[UR6][R22.64] ;  /* 0x0000000616109981 */ /* 0x000ea2000c1e1900 */
[----:B------:R-:W-:-:S03]  /*09a0*/  ISETP.NE.AND P4, PT, R12, 0x1, PT ;  /* 0x000000010c00780c */ /* 0x000fc60003f85270 */
[----:B------:R-:W3:Y:S04]  /*09b0*/  @!P2 LDG.E R14, desc[UR6][R22.64+0x4] ;  /* 0x00000406160ea981 */ /* 0x000ee8000c1e1900 */
[----:B------:R-:W4:Y:S06]  /*09c0*/  @!P3 LDG.E R18, desc[UR6][R22.64+0x8] ;  /* 0x000008061612b981 */ /* 0x000f2c000c1e1900 */
[----:B------:R-:W4:Y:S01]  /*09d0*/  @!P4 LDG.E R24, desc[UR6][R22.64+0xc] ;  /* 0x00000c061618c981 */ /* 0x000f22000c1e1900 */
[----:B------:R-:W-:-:S04]  /*09e0*/  @!P1 VIADD R8, R8, 0x1 ;  /* 0x0000000108089836 */ /* 0x000fc80000000000 */
[----:B------:R-:W-:-:S04]  /*09f0*/  @!P2 VIADD R8, R8, 0x1 ;  /* 0x000000010808a836 */ /* 0x000fc80000000000 */
[----:B------:R-:W-:Y:S02]  /*0a00*/  @!P3 VIADD R8, R8, 0x1 ;  /* 0x000000010808b836 */ /* 0x000fe40000000000 */
[----:B------:R-:W-:-:S03]  /*0a10*/  VIADD R20, R20, 0x4 ;  /* 0x0000000414147836 */ /* 0x000fc60000000000 */
[----:B------:R-:W-:Y:S02]  /*0a20*/  @!P4 IADD3 R8, PT, PT, R8, 0x1, RZ ;  /* 0x000000010808c810 */ /* 0x000fe40007ffe0ff */
[----:B--2---:R-:W-:-:S04]  /*0a30*/  @!P1 IADD3 R9, PT, PT, R9, R16, RZ ;  /* 0x0000001009099210 */ /* 0x004fc80007ffe0ff */
[----:B---3--:R-:W-:-:S04]  /*0a40*/  @!P2 IADD3 R9, PT, PT, R9, R14, RZ ;  /* 0x0000000e0909a210 */ /* 0x008fc80007ffe0ff */
[----:B----4-:R-:W-:-:S05]  /*0a50*/  @!P3 IADD3 R9, PT, PT, R9, R18, RZ ;  /* 0x000000120909b210 */ /* 0x010fca0007ffe0ff */
[----:B------:R-:W-:-:S07]  /*0a60*/  @!P4 IMAD.IADD R9, R9, 0x1, R24 ;  /* 0x000000010909c824 */ /* 0x000fce00078e0218 */
.L_x_66:
[----:B------:R-:W-:Y:S05]  /*0a70*/  BSYNC.RECONVERGENT B2 ;  /* 0x0000000000027941 */ /* 0x000fea0003800200 */
.L_x_65:
[----:B------:R-:W-:Y:S05]  /*0a80*/  @!P5 BRA `(.L_x_61) ;  /* 0x0000000000bcd947 */ /* 0x000fea0003800000 */
[----:B------:R-:W-:Y:S01]  /*0a90*/  ISETP.NE.AND P1, PT, R21, 0x1, PT ;  /* 0x000000011500780c */ /* 0x000fe20003f25270 */
[----:B------:R-:W-:Y:S01]  /*0aa0*/  BSSY.RECONVERGENT B2, `(.L_x_67) ;  /* 0x000001c000027945 */ /* 0x000fe20003800200 */
[----:B------:R-:W-:-:S04]  /*0ab0*/  LOP3.LUT R7, R7, 0x1, RZ, 0xc0, !PT ;  /* 0x0000000107077812 */ /* 0x000fc800078ec0ff */
[----:B------:R-:W-:-:S07]  /*0ac0*/  ISETP.NE.U32.AND P3, PT, R7, 0x1, PT ;  /* 0x000000010700780c */ /* 0x000fce0003f65070 */
[----:B------:R-:W-:Y:S06]  /*0ad0*/  @!P1 BRA `(.L_x_68) ;  /* 0x0000000000609947 */ /* 0x000fec0003800000 */
[----:B------:R-:W0:Y:S01]  /*0ae0*/  LDC.64 R12, c[0x0][0x388] ;  /* 0x0000e200ff0c7b82 */ /* 0x000e220000000a00 */
[----:B-----5:R-:W-:Y:S01]  /*0af0*/  IADD3 R21, PT, PT, R10, R20, RZ ;  /* 0x000000140a157210 */ /* 0x020fe20007ffe0ff */
[----:B------:R-:W1:Y:S06]  /*0b00*/  LDCU UR4, c[0x0][0x3c0] ;  /* 0x00007800ff0477ac */ /* 0x000e6c0008000800 */
[----:B------:R-:W2:Y:S01]  /*0b10*/  LDC.64 R18, c[0x0][0x390] ;  /* 0x0000e400ff127b82 */ /* 0x000ea20000000a00 */
[----:B0-----:R-:W-:-:S07]  /*0b20*/  IMAD.WIDE R16, R21, 0x4, R12 ;  /* 0x0000000415107825 */ /* 0x001fce00078e020c */
[----:B------:R-:W0:Y:S01]  /*0b30*/  LDC.64 R12, c[0x0][0x380] ;  /* 0x0000e000ff0c7b82 */ /* 0x000e220000000a00 */
[----:B------:R-:W1:Y:S04]  /*0b40*/  LDG.E R7, desc[UR6][R16.64] ;  /* 0x0000000610077981 */ /* 0x000e68000c1e1900 */
[----:B------:R-:W3:Y:S01]  /*0b50*/  LDG.E R11, desc[UR6][R16.64+0x4] ;  /* 0x00000406100b7981 */ /* 0x000ee2000c1e1900 */
[C---:B-1----:R-:W-:Y:S02]  /*0b60*/  IMAD R7, R0.reuse, UR4, R7 ;  /* 0x0000000400077c24 */ /* 0x042fe4000f8e0207 */
[----:B---3--:R-:W-:Y:S02]  /*0b70*/  IMAD R11, R0, UR4, R11 ;  /* 0x00000004000b7c24 */ /* 0x008fe4000f8e020b */
[----:B0-----:R-:W-:-:S04]  /*0b80*/  IMAD.WIDE R14, R7, 0x4, R12 ;  /* 0x00000004070e7825 */ /* 0x001fc800078e020c */
[----:B------:R-:W-:Y:S02]  /*0b90*/  IMAD.WIDE R12, R11, 0x4, R12 ;  /* 0x000000040b0c7825 */ /* 0x000fe400078e020c */
[----:B------:R-:W3:Y:S04]  /*0ba0*/  LDG.E R14, desc[UR6][R14.64] ;  /* 0x000000060e0e7981 */ /* 0x000ee8000c1e1900 */
[----:B------:R-:W4:Y:S01]  /*0bb0*/  LDG.E R12, desc[UR6][R12.64] ;  /* 0x000000060c0c7981 */ /* 0x000f22000c1e1900 */
[----:B--2---:R-:W-:Y:S01]  /*0bc0*/  IMAD.WIDE R18, R21, 0x4, R18 ;  /* 0x0000000415127825 */ /* 0x004fe200078e0212 */
[----:B---3--:R-:W-:Y:S02]  /*0bd0*/  ISETP.NE.AND P1, PT, R14, 0x1, PT ;  /* 0x000000010e00780c */ /* 0x008fe40003f25270 */
[----:B----4-:R-:W-:-:S11]  /*0be0*/  ISETP.NE.AND P2, PT, R12, 0x1, PT ;  /* 0x000000010c00780c */ /* 0x010fd60003f45270 */
[----:B------:R-:W2:Y:S04]  /*0bf0*/  @!P1 LDG.E R16, desc[UR6][R18.64] ;  /* 0x0000000612109981 */ /* 0x000ea8000c1e1900 */
[----:B------:R-:W3:Y:S01]  /*0c00*/  @!P2 LDG.E R22, desc[UR6][R18.64+0x4] ;  /* 0x000004061216a981 */ /* 0x000ee2000c1e1900 */
[----:B------:R-:W-:Y:S02]  /*0c10*/  @!P1 IADD3 R8, PT, PT, R8, 0x1, RZ ;  /* 0x0000000108089810 */ /* 0x000fe40007ffe0ff */
[----:B------:R-:W-:Y:S02]  /*0c20*/  IADD3 R20, PT, PT, R20, 0x2, RZ ;  /* 0x0000000214147810 */ /* 0x000fe40007ffe0ff */
[----:B------:R-:W-:Y:S01]  /*0c30*/  @!P2 IADD3 R8, PT, PT, R8, 0x1, RZ ;  /* 0x000000010808a810 */ /* 0x000fe20007ffe0ff */
[----:B--2---:R-:W-:-:S04]  /*0c40*/  @!P1 IMAD.IADD R9, R9, 0x1, R16 ;  /* 0x0000000109099824 */ /* 0x004fc800078e0210 */
[----:B---3--:R-:W-:-:S07]  /*0c50*/  @!P2 IMAD.IADD R9, R9, 0x1, R22 ;  /* 0x000000010909a824 */ /* 0x008fce00078e0216 */
.L_x_68:
[----:B------:R-:W-:Y:S05]  /*0c60*/  BSYNC.RECONVERGENT B2 ;  /* 0x0000000000027941 */ /* 0x000fea0003800200 */
.L_x_67:
[----:B------:R-:W-:Y:S05]  /*0c70*/  @P3 BRA `(.L_x_61) ;  /* 0x0000000000403947 */ /* 0x000fea0003800000 */
[----:B------:R-:W0:Y:S01]  /*0c80*/  LDC.64 R12, c[0x0][0x388] ;  /* 0x0000e200ff0c7b82 */ /* 0x000e220000000a00 */
[----:B-----5:R-:W-:Y:S01]  /*0c90*/  IADD3 R15, PT, PT, R10, R20, RZ ;  /* 0x000000140a0f7210 */ /* 0x020fe20007ffe0ff */
[----:B------:R-:W1:Y:S04]  /*0ca0*/  LDCU UR4, c[0x0][0x3c0] ;  /* 0x00007800ff0477ac */ /* 0x000e680008000800 */
[----:B0-----:R-:W-:Y:S02]  /*0cb0*/  IMAD.WIDE R10, R15, 0x4, R12 ;  /* 0x000000040f0a7825 */ /* 0x001fe400078e020c */
[----:B------:R-:W0:Y:S04]  /*0cc0*/  LDC.64 R12, c[0x0][0x380] ;  /* 0x0000e000ff0c7b82 */ /* 0x000e280000000a00 */
[----:B------:R-:W1:Y:S02]  /*0cd0*/  LDG.E R11, desc[UR6][R10.64] ;  /* 0x000000060a0b7981 */ /* 0x000e64000c1e1900 */
[----:B-1----:R-:W-:-:S04]  /*0ce0*/  IMAD R7, R0, UR4, R11 ;  /* 0x0000000400077c24 */ /* 0x002fc8000f8e020b */
[----:B0-----:R-:W-:-:S06]  /*0cf0*/  IMAD.WIDE R12, R7, 0x4, R12 ;  /* 0x00000004070c7825 */ /* 0x001fcc00078e020c */
[----:B------:R-:W2:Y:S02]  /*0d00*/  LDG.E R12, desc[UR6][R12.64] ;  /* 0x000000060c0c7981 */ /* 0x000ea4000c1e1900 */
[----:B--2---:R-:W-:-:S13]  /*0d10*/  ISETP.NE.AND P1, PT, R12, 0x1, PT ;  /* 0x000000010c00780c */ /* 0x004fda0003f25270 */
[----:B------:R-:W-:Y:S05]  /*0d20*/  @P1 BRA `(.L_x_61) ;  /* 0x0000000000141947 */ /* 0x000fea0003800000 */
[----:B------:R-:W0:Y:S02]  /*0d30*/  LDC.64 R10, c[0x0][0x390] ;  /* 0x0000e400ff0a7b82 */ /* 0x000e240000000a00 */
[----:B0-----:R-:W-:-:S06]  /*0d40*/  IMAD.WIDE R10, R15, 0x4, R10 ;  /* 0x000000040f0a7825 */ /* 0x001fcc00078e020a */
[----:B------:R-:W2:Y:S01]  /*0d50*/  LDG.E R10, desc[UR6][R10.64] ;  /* 0x000000060a0a7981 */ /* 0x000ea2000c1e1900 */
[----:B------:R-:W-:Y:S01]  /*0d60*/  IADD3 R8, PT, PT, R8, 0x1, RZ ;  /* 0x0000000108087810 */ /* 0x000fe20007ffe0ff */
[----:B--2---:R-:W-:-:S07]  /*0d70*/  IMAD.IADD R9, R9, 0x1, R10 ;  /* 0x0000000109097824 */ /* 0x004fce00078e020a */
.L_x_61:
[----:B------:R-:W-:Y:S05]  /*0d80*/  BSYNC.RECONVERGENT B0 ;  /* 0x0000000000007941 */ /* 0x000fea0003800200 */
.L_x_60:
[----:B-----5:R-:W-:-:S04]  /*0d90*/  ISETP.NE.AND P1, PT, R8, R5, PT ;  /* 0x000000050800720c */ /* 0x020fc80003f25270 */
[----:B------:R-:W-:-:S04]  /*0da0*/  SEL R9, R9, RZ, !P1 ;  /* 0x000000ff09097207 */ /* 0x000fc80004800000 */
[----:B------:R-:W-:Y:S01]  /*0db0*/  IADD3 R4, PT, PT, R9, R4, RZ ;  /* 0x0000000409047210 */ /* 0x000fe20007ffe0ff */
[----:B------:R-:W-:Y:S06]  /*0dc0*/  @P0 BRA `(.L_x_69) ;  /* 0xfffffff000e00947 */ /* 0x000fec000383ffff */
.L_x_59:
[----:B------:R-:W-:Y:S05]  /*0dd0*/  BSYNC.RECONVERGENT B1 ;  /* 0x0000000000017941 */ /* 0x000fea0003800200 */
.L_x_58:
[----:B------:R-:W0:Y:S01]  /*0de0*/  S2R R5, SR_LANEID ;  /* 0x0000000000057919 */ /* 0x000e220000000000 */
[----:B------:R-:W1:Y:S08]  /*0df0*/  REDUX.SUM UR8, R4 ;  /* 0x00000000040873c4 */ /* 0x000e70000000c000 */
[----:B------:R-:W2:Y:S01]  /*0e00*/  LDC.64 R2, c[0x0][0x3a0] ;  /* 0x0000e800ff027b82 */ /* 0x000ea20000000a00 */
[----:B------:R-:W-:-:S02]  /*0e10*/  VOTEU.ANY UR4, UPT, PT ;  /* 0x0000000000047886 */ /* 0x000fc400038e0100 */
[----:B------:R-:W-:Y:S01]  /*0e20*/  UFLO.U32 UR4, UR4 ;  /* 0x00000004000472bd */ /* 0x000fe200080e0000 */
[----:B--2---:R-:W-:-:S05]  /*0e30*/  IMAD.WIDE.U32 R2, R0, 0x4, R2 ;  /* 0x0000000400027825 */ /* 0x004fca00078e0002 */
[----:B0-----:R-:W-:Y:S02]  /*0e40*/  ISETP.EQ.U32.AND P0, PT, R5, UR4, PT ;  /* 0x0000000405007c0c */ /* 0x001fe4000bf02070 */
[----:B-1----:R-:W-:-:S11]  /*0e50*/  MOV R5, UR8 ;  /* 0x0000000800057c02 */ /* 0x002fd60008000f00 */
[----:B------:R-:W-:Y:S01]  /*0e60*/  @P0 REDG.E.ADD.STRONG.GPU desc[UR6][R2.64], R5 ;  /* 0x000000050200098e */ /* 0x000fe2000c12e106 */
[----:B------:R-:W-:Y:S05]  /*0e70*/  EXIT ;  /* 0x000000000000794d */ /* 0x000fea0003800000 */
.L_x_70:
        /* <DEDUP_REMOVED lines=16> */
.L_x_212:


//--------------------- .text._Z14printf_kernel4Pii --------------------------
	.section	.text._Z14printf_kernel4Pii,"ax",@progbits
	.align	128
        .global         _Z14printf_kernel4Pii
        .type           _Z14printf_kernel4Pii,@function
        .size           _Z14printf_kernel4Pii,(.L_x_213 - _Z14printf_kernel4Pii)
        .other          _Z14printf_kernel4Pii,@"STO_CUDA_ENTRY STV_DEFAULT"
_Z14printf_kernel4Pii:
.text._Z14printf_kernel4Pii:
[----:B------:R-:W0:Y:S01]  /*0000*/  LDC R1, c[0x0][0x37c] ;  /* 0x0000df00ff017b82 */ /* 0x000e220000000800 */
[----:B------:R-:W1:Y:S01]  /*0010*/  LDCU UR38, c[0x0][0x388] ;  /* 0x00007100ff2677ac */ /* 0x000e620008000800 */
[----:B0-----:R-:W-:Y:S01]  /*0020*/  VIADD R1, R1, 0xfffffff8 ;  /* 0xfffffff801017836 */ /* 0x001fe20000000000 */
[----:B------:R-:W0:Y:S01]  /*0030*/  LDCU UR4, c[0x0][0x2f8] ;  /* 0x00005f00ff0477ac */ /* 0x000e220008000800 */
[----:B------:R-:W2:Y:S01]  /*0040*/  LDCU UR5, c[0x0][0x2fc] ;  /* 0x00005f80ff0577ac */ /* 0x000ea20008000800 */
[----:B-1----:R-:W-:Y:S02]  /*0050*/  UISETP.GE.AND UP0, UPT, UR38, 0x1, UPT ;  /* 0x000000012600788c */ /* 0x002fe4000bf06270 */
[----:B0-----:R-:W-:-:S05]  /*0060*/  IADD3 R19, P0, PT, R1, UR4, RZ ;  /* 0x0000000401137c10 */ /* 0x001fca000ff1e0ff */
[----:B--2---:R-:W-:Y:S02]  /*0070*/  IMAD.X R18, RZ, RZ, UR5, P0 ;  /* 0x00000005ff127e24 */ /* 0x004fe400080e06ff */
[----:B------:R-:W-:Y:S06]  /*0080*/  BRA.U !UP0, `(.L_x_71) ;  /* 0x0000001108f47547 */ /* 0x000fec000b800000 */
[----:B------:R-:W-:Y:S01]  /*0090*/  ULOP3.LUT UR39, UR38, 0x7, URZ, 0xc0, !UPT ;  /* 0x0000000726277892 */ /* 0x000fe2000f8ec0ff */
[----:B------:R-:W-:Y:S01]  /*00a0*/  IMAD.MOV.U32 R22, RZ, RZ, RZ ;  /* 0x000000ffff167224 */ /* 0x000fe200078e00ff */
[----:B------:R-:W-:Y:S01]  /*00b0*/  ULOP3.LUT UR40, UR38, 0x3, URZ, 0xc0, !UPT ;  /* 0x0000000326287892 */ /* 0x000fe2000f8ec0ff */
[----:B------:R-:W0:Y:S01]  /*00c0*/  LDCU.64 UR36, c[0x0][0x358] ;  /* 0x00006b00ff2477ac */ /* 0x000e220008000a00 */
[----:B------:R-:W-:Y:S02]  /*00d0*/  ULOP3.LUT UR38, UR38, 0x7ffffff8, URZ, 0xc0, !UPT ;  /* 0x7ffffff826267892 */ /* 0x000fe4000f8ec0ff */
[----:B------:R-:W-:-:S12]  /*00e0*/  UIADD3 UR41, UPT, UPT, UR39, -0x1, URZ ;  /* 0xffffffff27297890 */ /* 0x000fd8000fffe0ff */
.L_x_108:
[----:B------:R-:W1:Y:S01]  /*00f0*/  LDCU UR4, c[0x0][0x388] ;  /* 0x00007100ff0477ac */ /* 0x000e620008000800 */
[----:B------:R-:W-:Y:S01]  /*0100*/  IMAD.MOV.U32 R2, RZ, RZ, RZ ;  /* 0x000000ffff027224 */ /* 0x000fe200078e00ff */
[----:B-1----:R-:W-:Y:S02]  /*0110*/  UISETP.GE.U32.AND UP0, UPT, UR4, 0x8, UPT ;  /* 0x000000080400788c */ /* 0x002fe4000bf06070 */
[----:B------:R-:W-:-:S07]  /*0120*/  IMAD R23, R22, UR4, RZ ;  /* 0x0000000416177c24 */ /* 0x000fce000f8e02ff */
[----:B------:R-:W-:Y:S05]  /*0130*/  BRA.U !UP0, `(.L_x_72) ;  /* 0x0000000908447547 */ /* 0x000fea000b800000 */
[----:B------:R-:W-:Y:S01]  /*0140*/  HFMA2 R2, -RZ, RZ, 0, 0 ;  /* 0x00000000ff027431 */ /* 0x000fe200000001ff */
[----:B------:R-:W-:Y:S06]  /*0150*/  BSSY.RECONVERGENT B7, `(.L_x_73) ;  /* 0x000008e000077945 */ /* 0x000fec0003800200 */
.L_x_90:
[----:B------:R-:W1:Y:S01]  /*0160*/  LDC.64 R16, c[0x0][0x380] ;  /* 0x0000e000ff107b82 */ /* 0x000e620000000a00 */
[----:B------:R-:W-:-:S04]  /*0170*/  IMAD.IADD R3, R23, 0x1, R2 ;  /* 0x0000000117037824 */ /* 0x000fc800078e0202 */
[----:B-1----:R-:W-:-:S05]  /*0180*/  IMAD.WIDE.U32 R16, R3, 0x4, R16 ;  /* 0x0000000403107825 */ /* 0x002fca00078e0010 */
[----:B0-----:R-:W2:Y:S01]  /*0190*/  LDG.E R0, desc[UR36][R16.64] ;  /* 0x0000002410007981 */ /* 0x001ea2000c1e1900 */
[----:B------:R-:W-:Y:S01]  /*01a0*/  BSSY.RECONVERGENT B6, `(.L_x_74) ;  /* 0x000000e000067945 */ /* 0x000fe20003800200 */
[----:B--2---:R-:W-:-:S13]  /*01b0*/  ISETP.NE.AND P0, PT, R0, 0x1, PT ;  /* 0x000000010000780c */ /* 0x004fda0003f05270 */
[----:B------:R-:W-:Y:S05]  /*01c0*/  @P0 BRA `(.L_x_75) ;  /* 0x00000000002c0947 */ /* 0x000fea0003800000 */
[----:B------:R-:W-:Y:S01]  /*01d0*/  IMAD.MOV.U32 R3, RZ, RZ, 0x1 ;  /* 0x00000001ff037424 */ /* 0x000fe200078e00ff */
[----:B------:R-:W-:Y:S01]  /*01e0*/  MOV R0, 0x80 ;  /* 0x0000008000007802 */ /* 0x000fe20000000f00 */
[----:B------:R-:W0:Y:S01]  /*01f0*/  LDCU.64 UR4, c[0x4][0x78] ;  /* 0x01000f00ff0477ac */ /* 0x000e220008000a00 */
[----:B------:R-:W-:Y:S01]  /*0200*/  MOV R6, R19 ;  /* 0x0000001300067202 */ /* 0x000fe20000000f00 */
[----:B------:R-:W-:Y:S01]  /*0210*/  IMAD.MOV.U32 R7, RZ, RZ, R18 ;  /* 0x000000ffff077224 */ /* 0x000fe200078e0012 */
[----:B------:R1:W-:Y:S01]  /*0220*/  STL.64 [R1], R2 ;  /* 0x0000000201007387 */ /* 0x0003e20000100a00 */
[----:B------:R1:W2:Y:S01]  /*0230*/  LDC.64 R8, c[0x4][R0] ;  /* 0x0100000000087b82 */ /* 0x0002a20000000a00 */
[----:B0-----:R-:W-:Y:S02]  /*0240*/  IMAD.U32 R4, RZ, RZ, UR4 ;  /* 0x00000004ff047e24 */ /* 0x001fe4000f8e00ff */
[----:B-1----:R-:W-:-:S07]  /*0250*/  IMAD.U32 R5, RZ, RZ, UR5 ;  /* 0x00000005ff057e24 */ /* 0x002fce000f8e00ff */
[----:B------:R-:W-:-:S07]  /*0260*/  LEPC R20, `(.L_x_75) ;  /* 0x000000001014794e */ /* 0x000fce0000000000 */
[----:B--2---:R-:W-:Y:S05]  /*0270*/  CALL.ABS.NOINC R8 ;  /* 0x0000000008007343 */ /* 0x004fea0003c00000 */
.L_x_75:
[----:B------:R-:W-:Y:S05]  /*0280*/  BSYNC.RECONVERGENT B6 ;  /* 0x0000000000067941 */ /* 0x000fea0003800200 */
.L_x_74:
[----:B------:R-:W2:Y:S01]  /*0290*/  LDG.E R0, desc[UR36][R16.64+0x4] ;  /* 0x0000042410007981 */ /* 0x000ea2000c1e1900 */
[----:B------:R-:W-:Y:S01]  /*02a0*/  BSSY.RECONVERGENT B6, `(.L_x_76) ;  /* 0x000000f000067945 */ /* 0x000fe20003800200 */
[----:B--2---:R-:W-:-:S13]  /*02b0*/  ISETP.NE.AND P0, PT, R0, 0x1, PT ;  /* 0x000000010000780c */ /* 0x004fda0003f05270 */
[----:B------:R-:W-:Y:S05]  /*02c0*/  @P0 BRA `(.L_x_77) ;  /* 0x0000000000300947 */ /* 0x000fea0003800000 */
[----:B------:R-:W-:Y:S01]  /*02d0*/  VIADD R8, R2, 0x1 ;  /* 0x0000000102087836 */ /* 0x000fe20000000000 */
[----:B------:R-:W-:Y:S01]  /*02e0*/  MOV R0, 0x80 ;  /* 0x0000008000007802 */ /* 0x000fe20000000f00 */
[----:B------:R-:W-:Y:S01]  /*02f0*/  IMAD.MOV.U32 R9, RZ, RZ, 0x1 ;  /* 0x00000001ff097424 */ /* 0x000fe200078e00ff */
[----:B------:R-:W0:Y:S01]  /*0300*/  LDCU.64 UR4, c[0x4][0x78] ;  /* 0x01000f00ff0477ac */ /* 0x000e220008000a00 */
[----:B------:R-:W-:Y:S01]  /*0310*/  IMAD.MOV.U32 R6, RZ, RZ, R19 ;  /* 0x000000ffff067224 */ /* 0x000fe200078e0013 */
[----:B------:R1:W2:Y:S01]  /*0320*/  LDC.64 R10, c[0x4][R0] ;  /* 0x01000000000a7b82 */ /* 0x0002a20000000a00 */
[----:B------:R-:W-:Y:S01]  /*0330*/  IMAD.MOV.U32 R7, RZ, RZ, R18 ;  /* 0x000000ffff077224 */ /* 0x000fe200078e0012 */
[----:B------:R1:W-:Y:S01]  /*0340*/  STL.64 [R1], R8 ;  /* 0x0000000801007387 */ /* 0x0003e20000100a00 */
[----:B0-----:R-:W-:Y:S01]  /*0350*/  IMAD.U32 R4, RZ, RZ, UR4 ;  /* 0x00000004ff047e24 */ /* 0x001fe2000f8e00ff */
[----:B-1----:R-:W-:-:S07]  /*0360*/  MOV R5, UR5 ;  /* 0x0000000500057c02 */ /* 0x002fce0008000f00 */
[----:B------:R-:W-:-:S07]  /*0370*/  LEPC R20, `(.L_x_77) ;  /* 0x000000001014794e */ /* 0x000fce0000000000 */
[----:B--2---:R-:W-:Y:S05]  /*0380*/  CALL.ABS.NOINC R10 ;  /* 0x000000000a007343 */ /* 0x004fea0003c00000 */
.L_x_77:
[----:B------:R-:W-:Y:S05]  /*0390*/  BSYNC.RECONVERGENT B6 ;  /* 0x0000000000067941 */ /* 0x000fea0003800200 */
.L_x_76:
        /* <DEDUP_REMOVED lines=12> */
[----:B0-----:R-:W-:Y:S01]  /*0460*/  MOV R4, UR4 ;  /* 0x0000000400047c02 */ /* 0x001fe20008000f00 */
[----:B-1----:R-:W-:-:S07]  /*0470*/  IMAD.U32 R5, RZ, RZ, UR5 ;  /* 0x00000005ff057e24 */ /* 0x002fce000f8e00ff */
[----:B------:R-:W-:-:S07]  /*0480*/  LEPC R20, `(.L_x_79) ;  /* 0x000000001014794e */ /* 0x000fce0000000000 */
[----:B--2---:R-:W-:Y:S05]  /*0490*/  CALL.ABS.NOINC R10 ;  /* 0x000000000a007343 */ /* 0x004fea0003c00000 */
.L_x_79:
[----:B------:R-:W-:Y:S05]  /*04a0*/  BSYNC.RECONVERGENT B6 ;  /* 0x0000000000067941 */ /* 0x000fea0003800200 */
.L_x_78:
[----:B------:R-:W2:Y:S01]  /*04b0*/  LDG.E R0, desc[UR36][R16.64+0xc] ;  /* 0x00000c2410007981 */ /* 0x000ea2000c1e1900 */
[----:B------:R-:W-:Y:S01]  /*04c0*/  BSSY.RECONVERGENT B6, `(.L_x_80) ;  /* 0x000000f000067945 */ /* 0x000fe20003800200 */
[----:B--2---:R-:W-:-:S13]  /*04d0*/  ISETP.NE.AND P0, PT, R0, 0x1, PT ;  /* 0x000000010000780c */ /* 0x004fda0003f05270 */
[----:B------:R-:W-:Y:S05]  /*04e0*/  @P0 BRA `(.L_x_81) ;  /* 0x0000000000300947 */ /* 0x000fea0003800000 */
[----:B------:R-:W-:Y:S02]  /*04f0*/  HFMA2 R9, -RZ, RZ, 0, 5.9604644775390625e-08 ;  /* 0x00000001ff097431 */ /* 0x000fe400000001ff */
[----:B------:R-:W-:Y:S01]  /*0500*/  VIADD R8, R2, 0x3 ;  /* 0x0000000302087836 */ /* 0x000fe20000000000 */
[----:B------:R-:W-:Y:S01]  /*0510*/  MOV R0, 0x80 ;  /* 0x0000008000007802 */ /* 0x000fe20000000f00 */
[----:B------:R-:W0:Y:S01]  /*0520*/  LDCU.64 UR4, c[0x4][0x78] ;  /* 0x01000f00ff0477ac */ /* 0x000e220008000a00 */
[----:B------:R-:W-:Y:S02]  /*0530*/  IMAD.MOV.U32 R6, RZ, RZ, R19 ;  /* 0x000000ffff067224 */ /* 0x000fe400078e0013 */
[----:B------:R1:W2:Y:S01]  /*0540*/  LDC.64 R10, c[0x4][R0] ;  /* 0x01000000000a7b82 */ /* 0x0002a20000000a00 */
[----:B------:R1:W-:Y:S01]  /*0550*/  STL.64 [R1], R8 ;  /* 0x0000000801007387 */ /* 0x0003e20000100a00 */
[----:B------:R-:W-:Y:S02]  /*0560*/  IMAD.MOV.U32 R7, RZ, RZ, R18 ;  /* 0x000000ffff077224 */ /* 0x000fe400078e0012 */
[----:B0-----:R-:W-:-:S02]  /*0570*/  IMAD.U32 R4, RZ, RZ, UR4 ;  /* 0x00000004ff047e24 */ /* 0x001fc4000f8e00ff */
[----:B-1----:R-:W-:-:S07]  /*0580*/  IMAD.U32 R5, RZ, RZ, UR5 ;  /* 0x00000005ff057e24 */ /* 0x002fce000f8e00ff */
[----:B------:R-:W-:-:S07]  /*0590*/  LEPC R20, `(.L_x_81) ;  /* 0x000000001014794e */ /* 0x000fce0000000000 */
[----:B--2---:R-:W-:Y:S05]  /*05a0*/  CALL.ABS.NOINC R10 ;  /* 0x000000000a007343 */ /* 0x004fea0003c00000 */
.L_x_81:
[----:B------:R-:W-:Y:S05]  /*05b0*/  BSYNC.RECONVERGENT B6 ;  /* 0x0000000000067941 */ /* 0x000fea0003800200 */
.L_x_80:
[----:B------:R-:W2:Y:S01]  /*05c0*/  LDG.E R0, desc[UR36][R16.64+0x10] ;  /* 0x0000102410007981 */ /* 0x000ea2000c1e1900 */
[----:B------:R-:W-:Y:S01]  /*05d0*/  BSSY.RECONVERGENT B6, `(.L_x_82) ;  /* 0x000000f000067945 */ /* 0x000fe20003800200 */
[----:B--2---:R-:W-:-:S13]  /*05e0*/  ISETP.NE.AND P0, PT, R0, 0x1, PT ;  /* 0x000000010000780c */ /* 0x004fda0003f05270 */
[----:B------:R-:W-:Y:S05]  /*05f0*/  @P0 BRA `(.L_x_83) ;  /* 0x0000000000300947 */ /* 0x000fea0003800000 */
[----:B------:R-:W-:Y:S01]  /*0600*/  IADD3 R8, PT, PT, R2, 0x4, RZ ;  /* 0x0000000402087810 */ /* 0x000fe20007ffe0ff */
[----:B------:R-:W-:Y:S01]  /*0610*/  IMAD.MOV.U32 R9, RZ, RZ, 0x1 ;  /* 0x00000001ff097424 */ /* 0x000fe200078e00ff */
[----:B------:R-:W-:Y:S01]  /*0620*/  MOV R0, 0x80 ;  /* 0x0000008000007802 */ /* 0x000fe20000000f00 */
[----:B------:R-:W0:Y:S01]  /*0630*/  LDCU.64 UR4, c[0x4][0x78] ;  /* 0x01000f00ff0477ac */ /* 0x000e220008000a00 */
[----:B------:R-:W-:Y:S01]  /*0640*/  IMAD.MOV.U32 R6, RZ, RZ, R19 ;  /* 0x000000ffff067224 */ /* 0x000fe200078e0013 */
[----:B------:R-:W-:Y:S01]  /*0650*/  MOV R7, R18 ;  /* 0x0000001200077202 */ /* 0x000fe20000000f00 */
[----:B------:R1:W-:Y:S01]  /*0660*/  STL.64 [R1], R8 ;  /* 0x0000000801007387 */ /* 0x0003e20000100a00 */
[----:B------:R1:W2:Y:S01]  /*0670*/  LDC.64 R10, c[0x4][R0] ;  /* 0x01000000000a7b82 */ /* 0x0002a20000000a00 */
[----:B0-----:R-:W-:Y:S02]  /*0680*/  IMAD.U32 R4, RZ, RZ, UR4 ;  /* 0x00000004ff047e24 */ /* 0x001fe4000f8e00ff */
[----:B-1----:R-:W-:-:S07]  /*0690*/  IMAD.U32 R5, RZ, RZ, UR5 ;  /* 0x00000005ff057e24 */ /* 0x002fce000f8e00ff */
[----:B------:R-:W-:-:S07]  /*06a0*/  LEPC R20, `(.L_x_83) ;  /* 0x000000001014794e */ /* 0x000fce0000000000 */
[----:B--2---:R-:W-:Y:S05]  /*06b0*/  CALL.ABS.NOINC R10 ;  /* 0x000000000a007343 */ /* 0x004fea0003c00000 */
.L_x_83:
[----:B------:R-:W-:Y:S05]  /*06c0*/  BSYNC.RECONVERGENT B6 ;  /* 0x0000000000067941 */ /* 0x000fea0003800200 */
.L_x_82:
        /* <DEDUP_REMOVED lines=8> */
[----:B------:R-:W-:Y:S01]  /*0750*/  MOV R6, R19 ;  /* 0x0000001300067202 */ /* 0x000fe20000000f00 */
[----:B------:R1:W2:Y:S01]  /*0760*/  LDC.64 R10, c[0x4][R0] ;  /* 0x01000000000a7b82 */ /* 0x0002a20000000a00 */
[----:B------:R-:W-:Y:S01]  /*0770*/  IMAD.MOV.U32 R7, RZ, RZ, R18 ;  /* 0x000000ffff077224 */ /* 0x000fe200078e0012 */
[----:B------:R1:W-:Y:S01]  /*0780*/  STL.64 [R1], R8 ;  /* 0x0000000801007387 */ /* 0x0003e20000100a00 */
[----:B0-----:R-:W-:Y:S02]  /*0790*/  IMAD.U32 R4, RZ, RZ, UR4 ;  /* 0x00000004ff047e24 */ /* 0x001fe4000f8e00ff */
[----:B-1----:R-:W-:-:S07]  /*07a0*/  IMAD.U32 R5, RZ, RZ, UR5 ;  /* 0x00000005ff057e24 */ /* 0x002fce000f8e00ff */
[----:B------:R-:W-:-:S07]  /*07b0*/  LEPC R20, `(.L_x_85) ;  /* 0x000000001014794e */ /* 0x000fce0000000000 */
[----:B--2---:R-:W-:Y:S05]  /*07c0*/  CALL.ABS.NOINC R10 ;  /* 0x000000000a007343 */ /* 0x004fea0003c00000 */
.L_x_85:
[----:B------:R-:W-:Y:S05]  /*07d0*/  BSYNC.RECONVERGENT B6 ;  /* 0x0000000000067941 */ /* 0x000fea0003800200 */
.L_x_84:
        /* <DEDUP_REMOVED lines=16> */
.L_x_87:
[----:B------:R-:W-:Y:S05]  /*08e0*/  BSYNC.RECONVERGENT B6 ;  /* 0x0000000000067941 */ /* 0x000fea0003800200 */
.L_x_86:
        /* <DEDUP_REMOVED lines=16> */
.L_x_89:
[----:B------:R-:W-:Y:S05]  /*09f0*/  BSYNC.RECONVERGENT B6 ;  /* 0x0000000000067941 */ /* 0x000fea0003800200 */
.L_x_88:
[----:B------:R-:W-:-:S05]  /*0a00*/  VIADD R2, R2, 0x8 ;  /* 0x0000000802027836 */ /* 0x000fca0000000000 */
[----:B------:R-:W-:-:S13]  /*0a10*/  ISETP.NE.AND P0, PT, R2, UR38, PT ;  /* 0x0000002602007c0c */ /* 0x000fda000bf05270 */
[----:B------:R-:W-:Y:S05]  /*0a20*/  @P0 BRA `(.L_x_90) ;  /* 0xfffffff400cc0947 */ /* 0x000fea000383ffff */
[----:B------:R-:W-:Y:S05]  /*0a30*/  BSYNC.RECONVERGENT B7 ;  /* 0x0000000000077941 */ /* 0x000fea0003800200 */
.L_x_73:
[----:B------:R-:W-:-:S07]  /*0a40*/  MOV R2, UR38 ;  /* 0x0000002600027c02 */ /* 0x000fce0008000f00 */
.L_x_72:
[----:B------:R-:W-:-:S09]  /*0a50*/  UISETP.NE.AND UP0, UPT, UR39, URZ, UPT ;  /* 0x000000ff2700728c */ /* 0x000fd2000bf05270 */
[----:B------:R-:W-:Y:S05]  /*0a60*/  BRA.U !UP0, `(.L_x_91) ;  /* 0x00000009084c7547 */ /* 0x000fea000b800000 */
[----:B------:R-:W-:-:S09]  /*0a70*/  UISETP.GE.U32.AND UP0, UPT, UR41, 0x3, UPT ;  /* 0x000000032900788c */ /* 0x000fd2000bf06070 */
[----:B------:R-:W-:Y:S05]  /*0a80*/  BRA.U !UP0, `(.L_x_92) ;  /* 0x0000000508307547 */ /* 0x000fea000b800000 */
[----:B------:R-:W1:Y:S01]  /*0a90*/  LDC.64 R4, c[0x0][0x380] ;  /* 0x0000e000ff047b82 */ /* 0x000e620000000a00 */
[----:B------:R-:W-:-:S04]  /*0aa0*/  IMAD.IADD R3, R23, 0x1, R2 ;  /* 0x0000000117037824 */ /* 0x000fc800078e0202 */
[----:B-1----:R-:W-:-:S06]  /*0ab0*/  IMAD.WIDE.U32 R4, R3, 0x4, R4 ;  /* 0x0000000403047825 */ /* 0x002fcc00078e0004 */
        /* <DEDUP_REMOVED lines=15> */
.L_x_94:
[----:B------:R-:W-:Y:S05]  /*0bb0*/  BSYNC.RECONVERGENT B6 ;  /* 0x0000000000067941 */ /* 0x000fea0003800200 */
.L_x_93:
[----:B------:R-:W0:Y:S01]  /*0bc0*/  LDCU.64 UR4, c[0x0][0x380] ;  /* 0x00007000ff0477ac */ /* 0x000e220008000a00 */
[----:B------:R-:W-:-:S05]  /*0bd0*/  IADD3 R0, P0, PT, R23, R2, RZ ;  /* 0x0000000217007210 */ /* 0x000fca0007f1e0ff */
[----:B------:R-:W-:Y:S01]  /*0be0*/  IMAD.X R3, RZ, RZ, RZ, P0 ;  /* 0x000000ffff037224 */ /* 0x000fe200000e06ff */
[----:B0-----:R-:W-:-:S04]  /*0bf0*/  LEA R16, P0, R0, UR4, 0x2 ;  /* 0x0000000400107c11 */ /* 0x001fc8000f8010ff */
[----:B------:R-:W-:-:S05]  /*0c00*/  LEA.HI.X R17, R0, UR5, R3, 0x2, P0 ;  /* 0x0000000500117c11 */ /* 0x000fca00080f1403 */
        /* <DEDUP_REMOVED lines=16> */
.L_x_96:
[----:B------:R-:W-:Y:S05]  /*0d10*/  BSYNC.RECONVERGENT B6 ;  /* 0x0000000000067941 */ /* 0x000fea0003800200 */
.L_x_95:
        /* <DEDUP_REMOVED lines=16> */
.L_x_98:
[----:B------:R-:W-:Y:S05]  /*0e20*/  BSYNC.RECONVERGENT B6 ;  /* 0x0000000000067941 */ /* 0x000fea0003800200 */
.L_x_97:
        /* <DEDUP_REMOVED lines=16> */
.L_x_100:
[----:B------:R-:W-:Y:S05]  /*0f30*/  BSYNC.RECONVERGENT B6 ;  /* 0x0000000000067941 */ /* 0x000fea0003800200 */
.L_x_99:
[----:B------:R-:W-:-:S07]  /*0f40*/  VIADD R2, R2, 0x4 ;  /* 0x0000000402027836 */ /* 0x000fce0000000000 */
.L_x_92:
[----:B------:R-:W-:Y:S01]  /*0f50*/  UISETP.NE.AND UP0, UPT, UR40, URZ, UPT ;  /* 0x000000ff2800728c */ /* 0x000fe2000bf05270 */
[----:B------:R-:W-:Y:S08]  /*0f60*/  BSSY.RECONVERGENT B7, `(.L_x_91) ;  /* 0x0000043000077945 */ /* 0x000ff00003800200 */
[----:B------:R-:W-:Y:S05]  /*0f70*/  BRA.U !UP0, `(.L_x_101) ;  /* 0x0000000508047547 */ /* 0x000fea000b800000 */
[----:B------:R-:W-:-:S09]  /*0f80*/  UISETP.NE.AND UP0, UPT, UR40, 0x1, UPT ;  /* 0x000000012800788c */ /* 0x000fd2000bf05270 */
        /* <DEDUP_REMOVED lines=8> */
[----:B------:R-:W-:Y:S01]  /*1010*/  HFMA2 R3, -RZ, RZ, 0, 5.9604644775390625e-08 ;  /* 0x00000001ff037431 */ /* 0x000fe200000001ff */
[----:B------:R-:W-:Y:S01]  /*1020*/  MOV R0, 0x80 ;  /* 0x0000008000007802 */ /* 0x000fe20000000f00 */
[----:B------:R-:W0:Y:S01]  /*1030*/  LDCU.64 UR4, c[0x4][0x78] ;  /* 0x01000f00ff0477ac */ /* 0x000e220008000a00 */
[----:B------:R-:W-:Y:S01]  /*1040*/  IMAD.MOV.U32 R6, RZ, RZ, R19 ;  /* 0x000000ffff067224 */ /* 0x000fe200078e0013 */
[----:B------:R-:W-:Y:S01]  /*1050*/  MOV R7, R18 ;  /* 0x0000001200077202 */ /* 0x000fe20000000f00 */
[----:B------:R1:W2:Y:S01]  /*1060*/  LDC.64 R8, c[0x4][R0] ;  /* 0x0100000000087b82 */ /* 0x0002a20000000a00 */
[----:B------:R1:W-:Y:S01]  /*1070*/  STL.64 [R1], R2 ;  /* 0x0000000201007387 */ /* 0x0003e20000100a00 */
[----:B0-----:R-:W-:Y:S02]  /*1080*/  IMAD.U32 R4, RZ, RZ, UR4 ;  /* 0x00000004ff047e24 */ /* 0x001fe4000f8e00ff */
[----:B-1----:R-:W-:-:S07]  /*1090*/  IMAD.U32 R5, RZ, RZ, UR5 ;  /* 0x00000005ff057e24 */ /* 0x002fce000f8e00ff */
[----:B------:R-:W-:-:S07]  /*10a0*/  LEPC R20, `(.L_x_104) ;  /* 0x000000001014794e */ /* 0x000fce0000000000 */
[----:B--2---:R-:W-:Y:S05]  /*10b0*/  CALL.ABS.NOINC R8 ;  /* 0x0000000008007343 */ /* 0x004fea0003c00000 */
.L_x_104:
[----:B------:R-:W-:Y:S05]  /*10c0*/  BSYNC.RECONVERGENT B6 ;  /* 0x0000000000067941 */ /* 0x000fea0003800200 */
.L_x_103:
        /* <DEDUP_REMOVED lines=21> */
.L_x_106:
[----:B------:R-:W-:Y:S05]  /*1220*/  BSYNC.RECONVERGENT B6 ;  /* 0x0000000000067941 */ /* 0x000fea0003800200 */
.L_x_105:
[----:B------:R-:W-:-:S07]  /*1230*/  IADD3 R2, PT, PT, R2, 0x2, RZ ;  /* 0x0000000202027810 */ /* 0x000fce0007ffe0ff */
.L_x_102:
[----:B------:R-:W1:Y:S02]  /*1240*/  LDCU UR4, c[0x0][0x388] ;  /* 0x00007100ff0477ac */ /* 0x000e640008000800 */
[----:B-1----:R-:W-:-:S09]  /*1250*/  ULOP3.LUT UP0, URZ, UR4, 0x1, URZ, 0xc0, !UPT ;  /* 0x0000000104ff7892 */ /* 0x002fd2000f80c0ff */
[----:B------:R-:W-:Y:S05]  /*1260*/  BRA.U !UP0, `(.L_x_101) ;  /* 0x0000000108487547 */ /* 0x000fea000b800000 */
[----:B------:R-:W1:Y:S01]  /*1270*/  LDC.64 R4, c[0x0][0x380] ;  /* 0x0000e000ff047b82 */ /* 0x000e620000000a00 */
[----:B------:R-:W-:-:S04]  /*1280*/  IMAD.IADD R23, R23, 0x1, R2 ;  /* 0x0000000117177824 */ /* 0x000fc800078e0202 */
[----:B-1----:R-:W-:-:S06]  /*1290*/  IMAD.WIDE.U32 R4, R23, 0x4, R4 ;  /* 0x0000000417047825 */ /* 0x002fcc00078e0004 */
[----:B0-----:R-:W2:Y:S02]  /*12a0*/  LDG.E R4, desc[UR36][R4.64] ;  /* 0x0000002404047981 */ /* 0x001ea4000c1e1900 */
[----:B--2---:R-:W-:-:S13]  /*12b0*/  ISETP.NE.AND P0, PT, R4, 0x1, PT ;  /* 0x000000010400780c */ /* 0x004fda0003f05270 */
[----:B------:R-:W-:Y:S05]  /*12c0*/  @P0 BRA `(.L_x_101) ;  /* 0x0000000000300947 */ /* 0x000fea0003800000 */
[----:B------:R-:W-:Y:S01]  /*12d0*/  IMAD.MOV.U32 R8, RZ, RZ, R2 ;  /* 0x000000ffff087224 */ /* 0x000fe200078e0002 */
        /* <DEDUP_REMOVED lines=11> */
.L_x_101:
[----:B0-----:R-:W-:Y:S05]  /*1390*/  BSYNC.RECONVERGENT B7 ;  /* 0x0000000000077941 */ /* 0x001fea0003800200 */
.L_x_91:
[----:B------:R-:W-:Y:S01]  /*13a0*/  MOV R0, 0x80 ;  /* 0x0000008000007802 */ /* 0x000fe20000000f00 */
[----:B------:R-:W1:Y:S01]  /*13b0*/  LDCU.64 UR4, c[0x4][0x50] ;  /* 0x01000a00ff0477ac */ /* 0x000e620008000a00 */
[----:B------:R-:W-:Y:S02]  /*13c0*/  CS2R R6, SRZ ;  /* 0x0000000000067805 */ /* 0x000fe4000001ff00 */
[----:B------:R2:W3:Y:S01]  /*13d0*/  LDC.64 R2, c[0x4][R0] ;  /* 0x0100000000027b82 */ /* 0x0004e20000000a00 */
[----:B-1----:R-:W-:Y:S01]  /*13e0*/  MOV R4, UR4 ;  /* 0x0000000400047c02 */ /* 0x002fe20008000f00 */
[----:B--2---:R-:W-:-:S07]  /*13f0*/  IMAD.U32 R5, RZ, RZ, UR5 ;  /* 0x00000005ff057e24 */ /* 0x004fce000f8e00ff */
[----:B------:R-:W-:-:S07]  /*1400*/  LEPC R20, `(.L_x_107) ;  /* 0x000000001014794e */ /* 0x000fce0000000000 */
[----:B0--3--:R-:W-:Y:S05]  /*1410*/  CALL.ABS.NOINC R2 ;  /* 0x0000000002007343 */ /* 0x009fea0003c00000 */
.L_x_107:
[----:B------:R-:W-:-:S05]  /*1420*/  VIADD R22, R22, 0x1 ;  /* 0x0000000116167836 */ /* 0x000fca0000000000 */
[----:B------:R-:W-:-:S13]  /*1430*/  ISETP.NE.AND P0, PT, R22, 0xa, PT ;  /* 0x0000000a1600780c */ /* 0x000fda0003f05270 */
[----:B------:R-:W-:Y:S05]  /*1440*/  @!P0 EXIT ;  /* 0x000000000000894d */ /* 0x000fea0003800000 */
[----:B------:R-:W-:Y:S05]  /*1450*/  BRA `(.L_x_108) ;  /* 0xffffffec00247947 */ /* 0x000fea000383ffff */
.L_x_71:
[----:B------:R-:W-:Y:S01]  /*1460*/  MOV R2, 0x80 ;  /* 0x0000008000027802 */ /* 0x000fe20000000f00 */
[----:B------:R-:W0:Y:S01]  /*1470*/  LDCU.64 UR4, c[0x4][0x50] ;  /* 0x01000a00ff0477ac */ /* 0x000e220008000a00 */
[----:B------:R-:W-:Y:S02]  /*1480*/  CS2R R6, SRZ ;  /* 0x0000000000067805 */ /* 0x000fe4000001ff00 */
[----:B------:R1:W2:Y:S01]  /*1490*/  LDC.64 R8, c[0x4][R2] ;  /* 0x0100000002087b82 */ /* 0x0002a20000000a00 */
[----:B0-----:R-:W-:Y:S01]  /*14a0*/  IMAD.U32 R4, RZ, RZ, UR4 ;  /* 0x00000004ff047e24 */ /* 0x001fe2000f8e00ff */
[----:B-1----:R-:W-:-:S07]  /*14b0*/  MOV R5, UR5 ;  /* 0x0000000500057c02 */ /* 0x002fce0008000f00 */
[----:B------:R-:W-:-:S07]  /*14c0*/  LEPC R20, `(.L_x_109) ;  /* 0x000000001014794e */ /* 0x000fce0000000000 */
[----:B--2---:R-:W-:Y:S05]  /*14d0*/  CALL.ABS.NOINC R8 ;  /* 0x0000000008007343 */ /* 0x004fea0003c00000 */
.L_x_109:
[----:B------:R0:W1:Y:S01]  /*14e0*/  LDC.64 R8, c[0x4][R2] ;  /* 0x0100000002087b82 */ /* 0x0000620000000a00 */
[----:B------:R-:W2:Y:S01]  /*14f0*/  LDCU.64 UR4, c[0x4][0x50] ;  /* 0x01000a00ff0477ac */ /* 0x000ea20008000a00 */
[----:B------:R-:W-:Y:S01]  /*1500*/  CS2R R6, SRZ ;  /* 0x0000000000067805 */ /* 0x000fe2000001ff00 */
[----:B--2---:R-:W-:Y:S02]  /*1510*/  IMAD.U32 R4, RZ, RZ, UR4 ;  /* 0x00000004ff047e24 */ /* 0x004fe4000f8e00ff */
[----:B0-----:R-:W-:-:S07]  /*1520*/  IMAD.U32 R5, RZ, RZ, UR5 ;  /* 0x00000005ff057e24 */ /* 0x001fce000f8e00ff */
[----:B------:R-:W-:-:S07]  /*1530*/  LEPC R20, `(.L_x_110) ;  /* 0x000000001014794e */ /* 0x000fce0000000000 */
[----:B-1----:R-:W-:Y:S05]  /*1540*/  CALL.ABS.NOINC R8 ;  /* 0x0000000008007343 */ /* 0x002fea0003c00000 */
.L_x_110:
[----:B------:R0:W1:Y:S01]  /*1550*/  LDC.64 R8, c[0x4][R2] ;  /* 0x0100000002087b82 */ /* 0x0000620000000a00 */
[----:B------:R-:W2:Y:S01]  /*1560*/  LDCU.64 UR4, c[0x4][0x50] ;  /* 0x01000a00ff0477ac */ /* 0x000ea20008000a00 */
[----:B------:R-:W-:Y:S01]  /*1570*/  CS2R R6, SRZ ;  /* 0x0000000000067805 */ /* 0x000fe2000001ff00 */
[----:B--2---:R-:W-:Y:S01]  /*1580*/  IMAD.U32 R4, RZ, RZ, UR4 ;  /* 0x00000004ff047e24 */ /* 0x004fe2000f8e00ff */
[----:B0-----:R-:W-:-:S07]  /*1590*/  MOV R5, UR5 ;  /* 0x0000000500057c02 */ /* 0x001fce0008000f00 */
[----:B------:R-:W-:-:S07]  /*15a0*/  LEPC R20, `(.L_x_111) ;  /* 0x000000001014794e */ /* 0x000fce0000000000 */
[----:B-1----:R-:W-:Y:S05]  /*15b0*/  CALL.ABS.NOINC R8 ;  /* 0x0000000008007343 */ /* 0x002fea0003c00000 */
.L_x_111:
[----:B------:R0:W1:Y:S01]  /*15c0*/  LDC.64 R8, c[0x4][R2] ;  /* 0x0100000002087b82 */ /* 0x0000620000000a00 */
[----:B------:R-:W2:Y:S01]  /*15d0*/  LDCU.64 UR4, c[0x4][0x50] ;  /* 0x01000a00ff0477ac */ /* 0x000ea20008000a00 */
[----:B------:R-:W-:Y:S01]  /*15e0*/  CS2R R6, SRZ ;  /* 0x0000000000067805 */ /* 0x000fe2000001ff00 */
[----:B--2---:R-:W-:Y:S02]  /*15f0*/  IMAD.U32 R4, RZ, RZ, UR4 ;  /* 0x00000004ff047e24 */ /* 0x004fe4000f8e00ff */
[----:B0-----:R-:W-:-:S07]  /*1600*/  IMAD.U32 R5, RZ, RZ, UR5 ;  /* 0x00000005ff057e24 */ /* 0x001fce000f8e00ff */
[----:B------:R-:W-:-:S07]  /*1610*/  LEPC R20, `(.L_x_112) ;  /* 0x000000001014794e */ /* 0x000fce0000000000 */
[----:B-1----:R-:W-:Y:S05]  /*1620*/  CALL.ABS.NOINC R8 ;  /* 0x0000000008007343 */ /* 0x002fea0003c00000 */
.L_x_112:
[----:B------:R0:W1:Y:S01]  /*1630*/  LDC.64 R8, c[0x4][R2] ;  /* 0x0100000002087b82 */ /* 0x0000620000000a00 */
[----:B------:R-:W2:Y:S01]  /*1640*/  LDCU.64 UR4, c[0x4][0x50] ;  /* 0x01000a00ff0477ac */ /* 0x000ea20008000a00 */
[----:B------:R-:W-:Y:S01]  /*1650*/  CS2R R6, SRZ ;  /* 0x0000000000067805 */ /* 0x000fe2000001ff00 */
[----:B--2---:R-:W-:Y:S01]  /*1660*/  IMAD.U32 R4, RZ, RZ, UR4 ;  /* 0x00000004ff047e24 */ /* 0x004fe2000f8e00ff */
[----:B0-----:R-:W-:-:S07]  /*1670*/  MOV R5, UR5 ;  /* 0x0000000500057c02 */ /* 0x001fce0008000f00 */
[----:B------:R-:W-:-:S07]  /*1680*/  LEPC R20, `(.L_x_113) ;  /* 0x000000001014794e */ /* 0x000fce0000000000 */
[----:B-1----:R-:W-:Y:S05]  /*1690*/  CALL.ABS.NOINC R8 ;  /* 0x0000000008007343 */ /* 0x002fea0003c00000 */
.L_x_113:
[----:B------:R0:W1:Y:S01]  /*16a0*/  LDC.64 R8, c[0x4][R2] ;  /* 0x0100000002087b82 */ /* 0x0000620000000a00 */
[----:B------:R-:W2:Y:S01]  /*16b0*/  LDCU.64 UR4, c[0x4][0x50] ;  /* 0x01000a00ff0477ac */ /* 0x000ea20008000a00 */
[----:B------:R-:W-:Y:S01]  /*16c0*/  CS2R R6, SRZ ;  /* 0x0000000000067805 */ /* 0x000fe2000001ff00 */
[----:B--2---:R-:W-:Y:S02]  /*16d0*/  IMAD.U32 R4, RZ, RZ, UR4 ;  /* 0x00000004ff047e24 */ /* 0x004fe4000f8e00ff */
[----:B0-----:R-:W-:-:S07]  /*16e0*/  IMAD.U32 R5, RZ, RZ, UR5 ;  /* 0x00000005ff057e24 */ /* 0x001fce000f8e00ff */
[----:B------:R-:W-:-:S07]  /*16f0*/  LEPC R20, `(.L_x_114) ;  /* 0x000000001014794e */ /* 0x000fce0000000000 */
[----:B-1----:R-:W-:Y:S05]  /*1700*/  CALL.ABS.NOINC R8 ;  /* 0x0000000008007343 */ /* 0x002fea0003c00000 */
.L_x_114:
[----:B------:R0:W1:Y:S01]  /*1710*/  LDC.64 R8, c[0x4][R2] ;  /* 0x0100000002087b82 */ /* 0x0000620000000a00 */
[----:B------:R-:W2:Y:S01]  /*1720*/  LDCU.64 UR4, c[0x4][0x50] ;  /* 0x01000a00ff0477ac */ /* 0x000ea20008000a00 */
[----:B------:R-:W-:Y:S01]  /*1730*/  CS2R R6, SRZ ;  /* 0x0000000000067805 */ /* 0x000fe2000001ff00 */
[----:B--2---:R-:W-:Y:S01]  /*1740*/  IMAD.U32 R4, RZ, RZ, UR4 ;  /* 0x00000004ff047e24 */ /* 0x004fe2000f8e00ff */
[----:B0-----:R-:W-:-:S07]  /*1750*/  MOV R5, UR5 ;  /* 0x0000000500057c02 */ /* 0x001fce0008000f00 */
[----:B------:R-:W-:-:S07]  /*1760*/  LEPC R20, `(.L_x_115) ;  /* 0x000000001014794e */ /* 0x000fce0000000000 */
[----:B-1----:R-:W-:Y:S05]  /*1770*/  CALL.ABS.NOINC R8 ;  /* 0x0000000008007343 */ /* 0x002fea0003c00000 */
.L_x_115:
[----:B------:R0:W1:Y:S01]  /*1780*/  LDC.64 R8, c[0x4][R2] ;  /* 0x0100000002087b82 */ /* 0x0000620000000a00 */
[----:B------:R-:W2:Y:S01]  /*1790*/  LDCU.64 UR4, c[0x4][0x50] ;  /* 0x01000a00ff0477ac */ /* 0x000ea20008000a00 */
[----:B------:R-:W-:Y:S01]  /*17a0*/  CS2R R6, SRZ ;  /* 0x0000000000067805 */ /* 0x000fe2000001ff00 */
[----:B--2---:R-:W-:Y:S02]  /*17b0*/  IMAD.U32 R4, RZ, RZ, UR4 ;  /* 0x00000004ff047e24 */ /* 0x004fe4000f8e00ff */
[----:B0-----:R-:W-:-:S07]  /*17c0*/  IMAD.U32 R5, RZ, RZ, UR5 ;  /* 0x00000005ff057e24 */ /* 0x001fce000f8e00ff */
[----:B------:R-:W-:-:S07]  /*17d0*/  LEPC R20, `(.L_x_116) ;  /* 0x000000001014794e */ /* 0x000fce0000000000 */
[----:B-1----:R-:W-:Y:S05]  /*17e0*/  CALL.ABS.NOINC R8 ;  /* 0x0000000008007343 */ /* 0x002fea0003c00000 */
.L_x_116:
[----:B------:R0:W1:Y:S01]  /*17f0*/  LDC.64 R8, c[0x4][R2] ;  /* 0x0100000002087b82 */ /* 0x0000620000000a00 */
[----:B------:R-:W2:Y:S01]  /*1800*/  LDCU.64 UR4, c[0x4][0x50] ;  /* 0x01000a00ff0477ac */ /* 0x000ea20008000a00 */
[----:B------:R-:W-:Y:S01]  /*1810*/  CS2R R6, SRZ ;  /* 0x0000000000067805 */ /* 0x000fe2000001ff00 */
[----:B--2---:R-:W-:Y:S01]  /*1820*/  IMAD.U32 R4, RZ, RZ, UR4 ;  /* 0x00000004ff047e24 */ /* 0x004fe2000f8e00ff */
[----:B0-----:R-:W-:-:S07]  /*1830*/  MOV R5, UR5 ;  /* 0x0000000500057c02 */ /* 0x001fce0008000f00 */
[----:B------:R-:W-:-:S07]  /*1840*/  LEPC R20, `(.L_x_117) ;  /* 0x000000001014794e */ /* 0x000fce0000000000 */
[----:B-1----:R-:W-:Y:S05]  /*1850*/  CALL.ABS.NOINC R8 ;  /* 0x0000000008007343 */ /* 0x002fea0003c00000 */
.L_x_117:
[----:B------:R-:W0:Y:S01]  /*1860*/  LDC.64 R2, c[0x4][R2] ;  /* 0x0100000002027b82 */ /* 0x000e220000000a00 */
[----:B------:R-:W1:Y:S01]  /*1870*/  LDCU.64 UR4, c[0x4][0x50] ;  /* 0x01000a00ff0477ac */ /* 0x000e620008000a00 */
[----:B------:R-:W-:Y:S01]  /*1880*/  CS2R R6, SRZ ;  /* 0x0000000000067805 */ /* 0x000fe2000001ff00 */
[----:B-1----:R-:W-:Y:S02]  /*1890*/  IMAD.U32 R4, RZ, RZ, UR4 ;  /* 0x00000004ff047e24 */ /* 0x002fe4000f8e00ff */
[----:B------:R-:W-:-:S07]  /*18a0*/  IMAD.U32 R5, RZ, RZ, UR5 ;  /* 0x00000005ff057e24 */ /* 0x000fce000f8e00ff */
[----:B------:R-:W-:-:S07]  /*18b0*/  LEPC R20, `(.L_x_118) ;  /* 0x000000001014794e */ /* 0x000fce0000000000 */
[----:B0-----:R-:W-:Y:S05]  /*18c0*/  CALL.ABS.NOINC R2 ;  /* 0x0000000002007343 */ /* 0x001fea0003c00000 */
.L_x_118:
[----:B------:R-:W-:Y:S05]  /*18d0*/  EXIT ;  /* 0x000000000000794d */ /* 0x000fea0003800000 */
.L_x_119:
        /* <DEDUP_REMOVED lines=10> */
.L_x_213:


//--------------------- .text._Z14printf_kernel3PiS_ --------------------------
	.section	.text._Z14printf_kernel3PiS_,"ax",@progbits
	.align	128
        .global         _Z14printf_kernel3PiS_
        .type           _Z14printf_kernel3PiS_,@function
        .size           _Z14printf_kernel3PiS_,(.L_x_214 - _Z14printf_kernel3PiS_)
        .other          _Z14printf_kernel3PiS_,@"STO_CUDA_ENTRY STV_DEFAULT"
_Z14printf_kernel3PiS_:
.text._Z14printf_kernel3PiS_:
[----:B------:R-:W0:Y:S01]  /*0000*/  LDC R1, c[0x0][0x37c] ;  /* 0x0000df00ff017b82 */ /* 0x000e220000000800 */
[----:B------:R-:W-:Y:S01]  /*0010*/  MOV R0, 0x80 ;  /* 0x0000008000007802 */ /* 0x000fe20000000f00 */
[----:B------:R-:W1:Y:S01]  /*0020*/  LDCU UR4, c[0x0][0x2f8] ;  /* 0x00005f00ff0477ac */ /* 0x000e620008000800 */
[----:B0-----:R-:W-:Y:S01]  /*0030*/  VIADD R1, R1, 0xfffffff8 ;  /* 0xfffffff801017836 */ /* 0x001fe20000000000 */
[----:B------:R-:W-:-:S04]  /*0040*/  CS2R R6, SRZ ;  /* 0x0000000000067805 */ /* 0x000fc8000001ff00 */
[----:B------:R0:W2:Y:S01]  /*0050*/  LDC.64 R8, c[0x4][R0] ;  /* 0x0100000000087b82 */ /* 0x0000a20000000a00 */
[----:B------:R-:W3:Y:S01]  /*0060*/  LDCU.64 UR6, c[0x4][0x68] ;  /* 0x01000d00ff0677ac */ /* 0x000ee20008000a00 */
[----:B------:R-:W4:Y:S01]  /*0070*/  LDCU UR5, c[0x0][0x2fc] ;  /* 0x00005f80ff0577ac */ /* 0x000f220008000800 */
[----:B------:R-:W0:Y:S01]  /*0080*/  LDCU.64 UR36, c[0x0][0x358] ;  /* 0x00006b00ff2477ac */ /* 0x000e220008000a00 */
[----:B-1----:R-:W-:Y:S01]  /*0090*/  IADD3 R2, P0, PT, R1, UR4, RZ ;  /* 0x0000000401027c10 */ /* 0x002fe2000ff1e0ff */
[----:B---3--:R-:W-:Y:S02]  /*00a0*/  IMAD.U32 R4, RZ, RZ, UR6 ;  /* 0x00000006ff047e24 */ /* 0x008fe4000f8e00ff */
[----:B------:R-:W-:Y:S01]  /*00b0*/  IMAD.U32 R5, RZ, RZ, UR7 ;  /* 0x00000007ff057e24 */ /* 0x000fe2000f8e00ff */
[----:B0---4-:R-:W-:-:S09]  /*00c0*/  IADD3.X R16, PT, PT, RZ, UR5, RZ, P0, !PT ;  /* 0x00000005ff107c10 */ /* 0x011fd200087fe4ff */
[----:B------:R-:W-:-:S07]  /*00d0*/  LEPC R20, `(.L_x_120) ;  /* 0x000000001014794e */ /* 0x000fce0000000000 */
[----:B--2---:R-:W-:Y:S05]  /*00e0*/  CALL.ABS.NOINC R8 ;  /* 0x0000000008007343 */ /* 0x004fea0003c00000 */
.L_x_120:
[----:B------:R-:W0:Y:S02]  /*00f0*/  LDC.64 R4, c[0x0][0x388] ;  /* 0x0000e200ff047b82 */ /* 0x000e240000000a00 */
[----:B0-----:R-:W2:Y:S02]  /*0100*/  LDG.E R4, desc[UR36][R4.64] ;  /* 0x0000002404047981 */ /* 0x001ea4000c1e1900 */
[----:B--2---:R-:W-:-:S13]  /*0110*/  ISETP.GE.AND P0, PT, R4, 0x1, PT ;  /* 0x000000010400780c */ /* 0x004fda0003f06270 */
[----:B------:R-:W-:Y:S05]  /*0120*/  @!P0 EXIT ;  /* 0x000000000000894d */ /* 0x000fea0003800000 */
[----:B------:R-:W-:-:S07]  /*0130*/  IMAD.MOV.U32 R17, RZ, RZ, RZ ;  /* 0x000000ffff117224 */ /* 0x000fce00078e00ff */
.L_x_122:
[----:B------:R-:W0:Y:S01]  /*0140*/  LDC.64 R8, c[0x0][0x380] ;  /* 0x0000e000ff087b82 */ /* 0x000e220000000a00 */
[----:B------:R-:W-:Y:S01]  /*0150*/  MOV R0, 0x80 ;  /* 0x0000008000007802 */ /* 0x000fe20000000f00 */
[----:B------:R-:W1:Y:S01]  /*0160*/  LDCU.64 UR4, c[0x4][0x70] ;  /* 0x01000e00ff0477ac */ /* 0x000e620008000a00 */
[----:B0-----:R-:W-:-:S06]  /*0170*/  IMAD.WIDE.U32 R8, R17, 0x4, R8 ;  /* 0x0000000411087825 */ /* 0x001fcc00078e0008 */
[----:B------:R-:W2:Y:S01]  /*0180*/  LDG.E R8, desc[UR36][R8.64] ;  /* 0x0000002408087981 */ /* 0x000ea2000c1e1900 */
[----:B------:R0:W3:Y:S01]  /*0190*/  LDC.64 R10, c[0x4][R0] ;  /* 0x01000000000a7b82 */ /* 0x0000e20000000a00 */
[----:B-1----:R-:W-:Y:S01]  /*01a0*/  IMAD.U32 R4, RZ, RZ, UR4 ;  /* 0x00000004ff047e24 */ /* 0x002fe2000f8e00ff */
[----:B------:R-:W-:Y:S01]  /*01b0*/  MOV R5, UR5 ;  /* 0x0000000500057c02 */ /* 0x000fe20008000f00 */
[----:B------:R-:W-:Y:S02]  /*01c0*/  IMAD.MOV.U32 R6, RZ, RZ, R2 ;  /* 0x000000ffff067224 */ /* 0x000fe400078e0002 */
[----:B------:R-:W-:Y:S01]  /*01d0*/  IMAD.MOV.U32 R7, RZ, RZ, R16 ;  /* 0x000000ffff077224 */ /* 0x000fe200078e0010 */
[----:B--23--:R0:W-:Y:S06]  /*01e0*/  STL [R1], R8 ;  /* 0x0000000801007387 */ /* 0x00c1ec0000100800 */
[----:B------:R-:W-:-:S07]  /*01f0*/  LEPC R20, `(.L_x_121) ;  /* 0x000000001014794e */ /* 0x000fce0000000000 */
[----:B0-----:R-:W-:Y:S05]  /*0200*/  CALL.ABS.NOINC R10 ;  /* 0x000000000a007343 */ /* 0x001fea0003c00000 */
.L_x_121:
[----:B------:R-:W0:Y:S02]  /*0210*/  LDC.64 R4, c[0x0][0x388] ;  /* 0x0000e200ff047b82 */ /* 0x000e240000000a00 */
[----:B0-----:R-:W2:Y:S01]  /*0220*/  LDG.E R4, desc[UR36][R4.64] ;  /* 0x0000002404047981 */ /* 0x001ea2000c1e1900 */
[----:B------:R-:W-:-:S04]  /*0230*/  IADD3 R17, PT, PT, R17, 0x1, RZ ;  /* 0x0000000111117810 */ /* 0x000fc80007ffe0ff */
[----:B--2---:R-:W-:-:S13]  /*0240*/  ISETP.GE.AND P0, PT, R17, R4, PT ;  /* 0x000000041100720c */ /* 0x004fda0003f06270 */
[----:B------:R-:W-:Y:S05]  /*0250*/  @!P0 BRA `(.L_x_122) ;  /* 0xfffffffc00b88947 */ /* 0x000fea000383ffff */
[----:B------:R-:W-:Y:S05]  /*0260*/  EXIT ;  /* 0x000000000000794d */ /* 0x000fea0003800000 */
.L_x_123:
        /* <DEDUP_REMOVED lines=9> */
.L_x_214:


//--------------------- .text._Z14printf_kernel2Pi --------------------------
	.section	.text._Z14printf_kernel2Pi,"ax",@progbits
	.align	128
        .global         _Z14printf_kernel2Pi
        .type           _Z14printf_kernel2Pi,@function
        .size           _Z14printf_kernel2Pi,(.L_x_215 - _Z14printf_kernel2Pi)
        .other          _Z14printf_kernel2Pi,@"STO_CUDA_ENTRY STV_DEFAULT"
_Z14printf_kernel2Pi:
.text._Z14printf_kernel2Pi:
[----:B------:R-:W0:Y:S08]  /*0000*/  LDC R1, c[0x0][0x37c] ;  /* 0x0000df00ff017b82 */ /* 0x000e300000000800 */
[----:B------:R-:W1:Y:S01]  /*0010*/  LDC.64 R6, c[0x0][0x380] ;  /* 0x0000e000ff067b82 */ /* 0x000e620000000a00 */
[----:B------:R-:W1:Y:S01]  /*0020*/  LDCU.64 UR36, c[0x0][0x358] ;  /* 0x00006b00ff2477ac */ /* 0x000e620008000a00 */
[----:B0-----:R-:W-:Y:S01]  /*0030*/  VIADD R1, R1, 0xfffffff8 ;  /* 0xfffffff801017836 */ /* 0x001fe20000000000 */
[----:B------:R-:W0:Y:S01]  /*0040*/  LDCU UR4, c[0x0][0x2f8] ;  /* 0x00005f00ff0477ac */ /* 0x000e220008000800 */
[----:B------:R-:W-:Y:S01]  /*0050*/  MOV R2, 0x80 ;  /* 0x0000008000027802 */ /* 0x000fe20000000f00 */
[----:B------:R-:W2:Y:S01]  /*0060*/  LDCU UR5, c[0x0][0x2fc] ;  /* 0x00005f80ff0577ac */ /* 0x000ea20008000800 */
[----:B------:R-:W3:Y:S01]  /*0070*/  LDCU.64 UR6, c[0x4][0x60] ;  /* 0x01000c00ff0677ac */ /* 0x000ee20008000a00 */
[----:B-1----:R1:W4:Y:S01]  /*0080*/  LDG.E R0, desc[UR36][R6.64] ;  /* 0x0000002406007981 */ /* 0x002322000c1e1900 */
[----:B------:R0:W4:Y:S02]  /*0090*/  LDC.64 R8, c[0x4][R2] ;  /* 0x0100000002087b82 */ /* 0x0001240000000a00 */
[----:B0-----:R-:W-:-:S05]  /*00a0*/  IADD3 R16, P0, PT, R1, UR4, RZ ;  /* 0x0000000401107c10 */ /* 0x001fca000ff1e0ff */
[----:B--2---:R-:W-:Y:S01]  /*00b0*/  IMAD.X R17, RZ, RZ, UR5, P0 ;  /* 0x00000005ff117e24 */ /* 0x004fe200080e06ff */
[----:B---3--:R-:W-:Y:S01]  /*00c0*/  MOV R4, UR6 ;  /* 0x0000000600047c02 */ /* 0x008fe20008000f00 */
[----:B------:R-:W-:Y:S02]  /*00d0*/  IMAD.U32 R5, RZ, RZ, UR7 ;  /* 0x00000007ff057e24 */ /* 0x000fe4000f8e00ff */
[----:B-1----:R-:W-:Y:S01]  /*00e0*/  IMAD.MOV.U32 R6, RZ, RZ, R16 ;  /* 0x000000ffff067224 */ /* 0x002fe200078e0010 */
[----:B------:R-:W-:Y:S01]  /*00f0*/  MOV R7, R17 ;  /* 0x0000001100077202 */ /* 0x000fe20000000f00 */
[----:B----4-:R0:W-:Y:S06]  /*0100*/  STL [R1], R0 ;  /* 0x0000000001007387 */ /* 0x0101ec0000100800 */
[----:B------:R-:W-:-:S07]  /*0110*/  LEPC R20, `(.L_x_124) ;  /* 0x000000001014794e */ /* 0x000fce0000000000 */
[----:B0-----:R-:W-:Y:S05]  /*0120*/  CALL.ABS.NOINC R8 ;  /* 0x0000000008007343 */ /* 0x001fea0003c00000 */
.L_x_124:
[----:B------:R-:W0:Y:S01]  /*0130*/  LDC.64 R8, c[0x0][0x380] ;  /* 0x0000e000ff087b82 */ /* 0x000e220000000a00 */
[----:B------:R-:W1:Y:S01]  /*0140*/  LDCU.64 UR4, c[0x4][0x60] ;  /* 0x01000c00ff0477ac */ /* 0x000e620008000a00 */
[----:B0-----:R-:W2:Y:S06]  /*0150*/  LDG.E R0, desc[UR36][R8.64+0x4] ;  /* 0x0000042408007981 */ /* 0x001eac000c1e1900 */
[----:B------:R0:W3:Y:S01]  /*0160*/  LDC.64 R10, c[0x4][R2] ;  /* 0x01000000020a7b82 */ /* 0x0000e20000000a00 */
[----:B-1----:R-:W-:Y:S01]  /*0170*/  IMAD.U32 R4, RZ, RZ, UR4 ;  /* 0x00000004ff047e24 */ /* 0x002fe2000f8e00ff */
[----:B------:R-:W-:Y:S01]  /*0180*/  MOV R6, R16 ;  /* 0x0000001000067202 */ /* 0x000fe20000000f00 */
[----:B------:R-:W-:-:S02]  /*0190*/  IMAD.U32 R5, RZ, RZ, UR5 ;  /* 0x00000005ff057e24 */ /* 0x000fc4000f8e00ff */
[----:B------:R-:W-:Y:S01]  /*01a0*/  IMAD.MOV.U32 R7, RZ, RZ, R17 ;  /* 0x000000ffff077224 */ /* 0x000fe200078e0011 */
[----:B--23--:R0:W-:Y:S06]  /*01b0*/  STL [R1], R0 ;  /* 0x0000000001007387 */ /* 0x00c1ec0000100800 */
[----:B------:R-:W-:-:S07]  /*01c0*/  LEPC R20, `(.L_x_125) ;  /* 0x000000001014794e */ /* 0x000fce0000000000 */
[----:B0-----:R-:W-:Y:S05]  /*01d0*/  CALL.ABS.NOINC R10 ;  /* 0x000000000a007343 */ /* 0x001fea0003c00000 */
.L_x_125:
[----:B------:R-:W0:Y:S01]  /*01e0*/  LDC.64 R8, c[0x0][0x380] ;  /* 0x0000e000ff087b82 */ /* 0x000e220000000a00 */
[----:B------:R-:W1:Y:S01]  /*01f0*/  LDCU.64 UR4, c[0x4][0x60] ;  /* 0x01000c00ff0477ac */ /* 0x000e620008000a00 */
[----:B0-----:R-:W2:Y:S06]  /*0200*/  LDG.E R0, desc[UR36][R8.64+0x8] ;  /* 0x0000082408007981 */ /* 0x001eac000c1e1900 */
[----:B------:R0:W3:Y:S01]  /*0210*/  LDC.64 R10, c[0x4][R2] ;  /* 0x01000000020a7b82 */ /* 0x0000e20000000a00 */
[----:B-1----:R-:W-:Y:S01]  /*0220*/  IMAD.U32 R4, RZ, RZ, UR4 ;  /* 0x00000004ff047e24 */ /* 0x002fe2000f8e00ff */
[----:B------:R-:W-:Y:S01]  /*0230*/  MOV R5, UR5 ;  /* 0x0000000500057c02 */ /* 0x000fe20008000f00 */
[----:B------:R-:W-:-:S02]  /*0240*/  IMAD.MOV.U32 R6, RZ, RZ, R16 ;  /* 0x000000ffff067224 */ /* 0x000fc400078e0010 */
[----:B------:R-:W-:Y:S01]  /*0250*/  IMAD.MOV.U32 R7, RZ, RZ, R17 ;  /* 0x000000ffff077224 */ /* 0x000fe200078e0011 */
[----:B--23--:R0:W-:Y:S06]  /*0260*/  STL [R1], R0 ;  /* 0x0000000001007387 */ /* 0x00c1ec0000100800 */
[----:B------:R-:W-:-:S07]  /*0270*/  LEPC R20, `(.L_x_126) ;  /* 0x000000001014794e */ /* 0x000fce0000000000 */
[----:B0-----:R-:W-:Y:S05]  /*0280*/  CALL.ABS.NOINC R10 ;  /* 0x000000000a007343 */ /* 0x001fea0003c00000 */
.L_x_126:
[----:B------:R-:W0:Y:S01]  /*0290*/  LDC.64 R8, c[0x0][0x380] ;  /* 0x0000e000ff087b82 */ /* 0x000e220000000a00 */
[----:B------:R-:W1:Y:S01]  /*02a0*/  LDCU.64 UR4, c[0x4][0x60] ;  /* 0x01000c00ff0477ac */ /* 0x000e620008000a00 */
[----:B0-----:R-:W2:Y:S06]  /*02b0*/  LDG.E R0, desc[UR36][R8.64+0xc] ;  /* 0x00000c2408007981 */ /* 0x001eac000c1e1900 */
[----:B------:R0:W3:Y:S01]  /*02c0*/  LDC.64 R10, c[0x4][R2] ;  /* 0x01000000020a7b82 */ /* 0x0000e20000000a00 */
[----:B-1----:R-:W-:Y:S01]  /*02d0*/  MOV R4, UR4 ;  /* 0x0000000400047c02 */ /* 0x002fe20008000f00 */
[----:B------:R-:W-:Y:S01]  /*02e0*/  IMAD.U32 R5, RZ, RZ, UR5 ;  /* 0x00000005ff057e24 */ /* 0x000fe2000f8e00ff */
[----:B------:R-:W-:Y:S01]  /*02f0*/  MOV R7, R17 ;  /* 0x0000001100077202 */ /* 0x000fe20000000f00 */
[----:B------:R-:W-:Y:S01]  /*0300*/  IMAD.MOV.U32 R6, RZ, RZ, R16 ;  /* 0x000000ffff067224 */ /* 0x000fe200078e0010 */
[----:B--23--:R0:W-:Y:S06]  /*0310*/  STL [R1], R0 ;  /* 0x0000000001007387 */ /* 0x00c1ec0000100800 */
[----:B------:R-:W-:-:S07]  /*0320*/  LEPC R20, `(.L_x_127) ;  /* 0x000000001014794e */ /* 0x000fce0000000000 */
[----:B0-----:R-:W-:Y:S05]  /*0330*/  CALL.ABS.NOINC R10 ;  /* 0x000000000a007343 */ /* 0x001fea0003c00000 */
.L_x_127:
        /* <DEDUP_REMOVED lines=11> */
.L_x_128:
        /* <DEDUP_REMOVED lines=11> */
.L_x_129:
        /* <DEDUP_REMOVED lines=11> */
.L_x_130:
[----:B------:R-:W0:Y:S01]  /*0550*/  LDC.64 R8, c[0x0][0x380] ;  /* 0x0000e000ff087b82 */ /* 0x000e220000000a00 */
[----:B------:R-:W1:Y:S01]  /*0560*/  LDCU.64 UR4, c[0x4][0x60] ;  /* 0x01000c00ff0477ac */ /* 0x000e620008000a00 */
[----:B0-----:R-:W2:Y:S06]  /*0570*/  LDG.E R0, desc[UR36][R8.64+0x1c] ;  /* 0x00001c2408007981 */ /* 0x001eac000c1e1900 */
[----:B------:R0:W3:Y:S01]  /*0580*/  LDC.64 R10, c[0x4][R2] ;  /* 0x01000000020a7b82 */ /* 0x0000e20000000a00 */
[----:B-1----:R-:W-:Y:S01]  /*0590*/  IMAD.U32 R4, RZ, RZ, UR4 ;  /* 0x00000004ff047e24 */ /* 0x002fe2000f8e00ff */
[----:B------:R-:W-:Y:S01]  /*05a0*/  MOV R5, UR5 ;  /* 0x0000000500057c02 */ /* 0x000fe20008000f00 */
[----:B------:R-:W-:Y:S01]  /*05b0*/  IMAD.MOV.U32 R6, RZ, RZ, R16 ;  /* 0x000000ffff067224 */ /* 0x000fe200078e0010 */
[----:B------:R-:W-:Y:S01]  /*05c0*/  MOV R7, R17 ;  /* 0x0000001100077202 */ /* 0x000fe20000000f00 */
[----:B--23--:R0:W-:Y:S06]  /*05d0*/  STL [R1], R0 ;  /* 0x0000000001007387 */ /* 0x00c1ec0000100800 */
[----:B------:R-:W-:-:S07]  /*05e0*/  LEPC R20, `(.L_x_131) ;  /* 0x000000001014794e */ /* 0x000fce0000000000 */
[----:B0-----:R-:W-:Y:S05]  /*05f0*/  CALL.ABS.NOINC R10 ;  /* 0x000000000a007343 */ /* 0x001fea0003c00000 */
.L_x_131:
        /* <DEDUP_REMOVED lines=11> */
.L_x_132:
[----:B------:R-:W0:Y:S01]  /*06b0*/  LDC.64 R8, c[0x0][0x380] ;  /* 0x0000e000ff087b82 */ /* 0x000e220000000a00 */
[----:B------:R-:W1:Y:S01]  /*06c0*/  LDCU.64 UR4, c[0x4][0x60] ;  /* 0x01000c00ff0477ac */ /* 0x000e620008000a00 */
[----:B0-----:R-:W2:Y:S06]  /*06d0*/  LDG.E R0, desc[UR36][R8.64+0x24] ;  /* 0x0000242408007981 */ /* 0x001eac000c1e1900 */
[----:B------:R-:W0:Y:S01]  /*06e0*/  LDC.64 R2, c[0x4][R2] ;  /* 0x0100000002027b82 */ /* 0x000e220000000a00 */
[----:B-1----:R-:W-:Y:S01]  /*06f0*/  IMAD.U32 R4, RZ, RZ, UR4 ;  /* 0x00000004ff047e24 */ /* 0x002fe2000f8e00ff */
[----:B------:R-:W-:Y:S01]  /*0700*/  MOV R5, UR5 ;  /* 0x0000000500057c02 */ /* 0x000fe20008000f00 */
[----:B------:R-:W-:Y:S01]  /*0710*/  IMAD.MOV.U32 R6, RZ, RZ, R16 ;  /* 0x000000ffff067224 */ /* 0x000fe200078e0010 */
[----:B------:R-:W-:Y:S01]  /*0720*/  MOV R7, R17 ;  /* 0x0000001100077202 */ /* 0x000fe20000000f00 */
[----:B0-2---:R1:W-:Y:S06]  /*0730*/  STL [R1], R0 ;  /* 0x0000000001007387 */ /* 0x0053ec0000100800 */
[----:B------:R-:W-:-:S07]  /*0740*/  LEPC R20, `(.L_x_133) ;  /* 0x000000001014794e */ /* 0x000fce0000000000 */
[----:B-1----:R-:W-:Y:S05]  /*0750*/  CALL.ABS.NOINC R2 ;  /* 0x0000000002007343 */ /* 0x002fea0003c00000 */
.L_x_133:
[----:B------:R-:W-:Y:S05]  /*0760*/  EXIT ;  /* 0x000000000000794d */ /* 0x000fea0003800000 */
.L_x_134:
        /* <DEDUP_REMOVED lines=9> */
.L_x_215:


//--------------------- .text._Z14printf_kernel1Pi --------------------------
	.section	.text._Z14printf_kernel1Pi,"ax",@progbits
	.align	128
        .global         _Z14printf_kernel1Pi
        .type           _Z14printf_kernel1Pi,@function
        .size           _Z14printf_kernel1Pi,(.L_x_216 - _Z14printf_kernel1Pi)
        .other          _Z14printf_kernel1Pi,@"STO_CUDA_ENTRY STV_DEFAULT"
_Z14printf_kernel1Pi:
.text._Z14printf_kernel1Pi:
[----:B------:R-:W0:Y:S08]  /*0000*/  LDC R1, c[0x0][0x37c] ;  /* 0x0000df00ff017b82 */ /* 0x000e300000000800 */
[----:B------:R-:W1:Y:S01]  /*0010*/  LDC.64 R2, c[0x0][0x380] ;  /* 0x0000e000ff027b82 */ /* 0x000e620000000a00 */
[----:B------:R-:W1:Y:S01]  /*0020*/  LDCU.64 UR4, c[0x0][0x358] ;  /* 0x00006b00ff0477ac */ /* 0x000e620008000a00 */
[----:B0-----:R-:W-:Y:S01]  /*0030*/  VIADD R1, R1, 0xfffffff8 ;  /* 0xfffffff801017836 */ /* 0x001fe20000000000 */
[----:B------:R-:W0:Y:S01]  /*0040*/  LDCU.64 UR6, c[0x4][0x58] ;  /* 0x01000b00ff0677ac */ /* 0x000e220008000a00 */
[----:B-1----:R-:W2:Y:S01]  /*0050*/  LDG.E R2, desc[UR4][R2.64] ;  /* 0x0000000402027981 */ /* 0x002ea2000c1e1900 */
[----:B------:R-:W-:Y:S01]  /*0060*/  MOV R0, 0x80 ;  /* 0x0000008000007802 */ /* 0x000fe20000000f00 */
[----:B------:R-:W1:Y:S01]  /*0070*/  LDCU UR4, c[0x0][0x2f8] ;  /* 0x00005f00ff0477ac */ /* 0x000e620008000800 */
[----:B0-----:R-:W-:Y:S01]  /*0080*/  IMAD.U32 R4, RZ, RZ, UR6 ;  /* 0x00000006ff047e24 */ /* 0x001fe2000f8e00ff */
[----:B------:R-:W-:Y:S01]  /*0090*/  MOV R5, UR7 ;  /* 0x0000000700057c02 */ /* 0x000fe20008000f00 */
[----:B------:R0:W3:Y:S01]  /*00a0*/  LDC.64 R8, c[0x4][R0] ;  /* 0x0100000000087b82 */ /* 0x0000e20000000a00 */
[----:B------:R-:W4:Y:S01]  /*00b0*/  LDCU UR5, c[0x0][0x2fc] ;  /* 0x00005f80ff0577ac */ /* 0x000f220008000800 */
[----:B-1----:R-:W-:-:S05]  /*00c0*/  IADD3 R6, P0, PT, R1, UR4, RZ ;  /* 0x0000000401067c10 */ /* 0x002fca000ff1e0ff */
[----:B----4-:R-:W-:Y:S01]  /*00d0*/  IMAD.X R7, RZ, RZ, UR5, P0 ;  /* 0x00000005ff077e24 */ /* 0x010fe200080e06ff */
[----:B--23--:R0:W-:Y:S07]  /*00e0*/  STL [R1], R2 ;  /* 0x0000000201007387 */ /* 0x00c1ee0000100800 */
[----:B------:R-:W-:-:S07]  /*00f0*/  LEPC R20, `(.L_x_135) ;  /* 0x000000001014794e */ /* 0x000fce0000000000 */
[----:B0-----:R-:W-:Y:S05]  /*0100*/  CALL.ABS.NOINC R8 ;  /* 0x0000000008007343 */ /* 0x001fea0003c00000 */
.L_x_135:
[----:B------:R-:W-:Y:S05]  /*0110*/  EXIT ;  /* 0x000000000000794d */ /* 0x000fea0003800000 */
.L_x_136:
        /* <DEDUP_REMOVED lines=14> */
.L_x_216:


//--------------------- .text._Z13printf_kernelPiS_S_ --------------------------
	.section	.text._Z13printf_kernelPiS_S_,"ax",@progbits
	.align	128
        .global         _Z13printf_kernelPiS_S_
        .type           _Z13printf_kernelPiS_S_,@function
        .size           _Z13printf_kernelPiS_S_,(.L_x_217 - _Z13printf_kernelPiS_S_)
        .other          _Z13printf_kernelPiS_S_,@"STO_CUDA_ENTRY STV_DEFAULT"
_Z13printf_kernelPiS_S_:
.text._Z13printf_kernelPiS_S_:
[----:B------:R-:W0:Y:S08]  /*0000*/  LDC R1, c[0x0][0x37c] ;  /* 0x0000df00ff017b82 */ /* 0x000e300000000800 */
[----:B------:R-:W1:Y:S01]  /*0010*/  LDC.64 R6, c[0x0][0x390] ;  /* 0x0000e400ff067b82 */ /* 0x000e620000000a00 */
[----:B------:R-:W1:Y:S01]  /*0020*/  LDCU.64 UR36, c[0x0][0x358] ;  /* 0x00006b00ff2477ac */ /* 0x000e620008000a00 */
[----:B0-----:R-:W-:Y:S01]  /*0030*/  VIADD R1, R1, 0xfffffff8 ;  /* 0xfffffff801017836 */ /* 0x001fe20000000000 */
[----:B------:R-:W0:Y:S01]  /*0040*/  LDCU UR4, c[0x0][0x2f8] ;  /* 0x00005f00ff0477ac */ /* 0x000e220008000800 */
[----:B------:R-:W-:Y:S01]  /*0050*/  IMAD.MOV.U32 R10, RZ, RZ, RZ ;  /* 0x000000ffff0a7224 */ /* 0x000fe200078e00ff */
        /* <DEDUP_REMOVED lines=9> */
[----:B-1----:R-:W-:Y:S02]  /*00f0*/  IMAD.MOV.U32 R6, RZ, RZ, R2 ;  /* 0x000000ffff067224 */ /* 0x002fe400078e0002 */
[----:B------:R-:W-:Y:S01]  /*0100*/  IMAD.MOV.U32 R7, RZ, RZ, R16 ;  /* 0x000000ffff077224 */ /* 0x000fe200078e0010 */
[----:B----4-:R0:W-:Y:S06]  /*0110*/  STL.64 [R1], R10 ;  /* 0x0000000a01007387 */ /* 0x0101ec0000100a00 */
[----:B------:R-:W-:-:S07]  /*0120*/  LEPC R20, `(.L_x_137) ;  /* 0x000000001014794e */ /* 0x000fce0000000000 */
[----:B0-----:R-:W-:Y:S05]  /*0130*/  CALL.ABS.NOINC R8 ;  /* 0x0000000008007343 */ /* 0x001fea0003c00000 */
.L_x_137:
[----:B------:R-:W0:Y:S02]  /*0140*/  LDC.64 R4, c[0x0][0x388] ;  /* 0x0000e200ff047b82 */ /* 0x000e240000000a00 */
[----:B0-----:R-:W2:Y:S02]  /*0150*/  LDG.E R4, desc[UR36][R4.64] ;  /* 0x0000002404047981 */ /* 0x001ea4000c1e1900 */
[----:B--2---:R-:W-:-:S13]  /*0160*/  ISETP.GE.AND P0, PT, R4, 0x1, PT ;  /* 0x000000010400780c */ /* 0x004fda0003f06270 */
[----:B------:R-:W-:Y:S05]  /*0170*/  @!P0 BRA `(.L_x_138) ;  /* 0x0000000000608947 */ /* 0x000fea0003800000 */
[----:B------:R-:W-:Y:S01]  /*0180*/  HFMA2 R17, -RZ, RZ, 0, 0 ;  /* 0x00000000ff117431 */ /* 0x000fe200000001ff */
[----:B------:R-:W-:Y:S06]  /*0190*/  BSSY.RECONVERGENT B6, `(.L_x_138) ;  /* 0x0000016000067945 */ /* 0x000fec0003800200 */
.L_x_140:
[----:B------:R-:W0:Y:S08]  /*01a0*/  LDC.64 R6, c[0x0][0x390] ;  /* 0x0000e400ff067b82 */ /* 0x000e300000000a00 */
[----:B------:R-:W1:Y:S01]  /*01b0*/  LDC.64 R8, c[0x0][0x380] ;  /* 0x0000e000ff087b82 */ /* 0x000e620000000a00 */
[----:B------:R-:W-:Y:S01]  /*01c0*/  MOV R0, 0x80 ;  /* 0x0000008000007802 */ /* 0x000fe20000000f00 */
[----:B------:R-:W2:Y:S01]  /*01d0*/  LDCU.64 UR4, c[0x4][0x48] ;  /* 0x01000900ff0477ac */ /* 0x000ea20008000a00 */
[----:B0-----:R-:W3:Y:S02]  /*01e0*/  LDG.E R6, desc[UR36][R6.64] ;  /* 0x0000002406067981 */ /* 0x001ee4000c1e1900 */
[----:B---3--:R-:W-:-:S04]  /*01f0*/  IMAD.IADD R3, R6, 0x1, R17 ;  /* 0x0000000106037824 */ /* 0x008fc800078e0211 */
[----:B-1----:R-:W-:-:S06]  /*0200*/  IMAD.WIDE R8, R3, 0x4, R8 ;  /* 0x0000000403087825 */ /* 0x002fcc00078e0208 */
[----:B------:R-:W3:Y:S01]  /*0210*/  LDG.E R8, desc[UR36][R8.64] ;  /* 0x0000002408087981 */ /* 0x000ee2000c1e1900 */
[----:B------:R0:W1:Y:S01]  /*0220*/  LDC.64 R10, c[0x4][R0] ;  /* 0x01000000000a7b82 */ /* 0x0000620000000a00 */
[----:B--2---:R-:W-:Y:S01]  /*0230*/  IMAD.U32 R4, RZ, RZ, UR4 ;  /* 0x00000004ff047e24 */ /* 0x004fe2000f8e00ff */
[----:B------:R-:W-:Y:S01]  /*0240*/  MOV R6, R2 ;  /* 0x0000000200067202 */ /* 0x000fe20000000f00 */
[----:B------:R-:W-:Y:S02]  /*0250*/  IMAD.U32 R5, RZ, RZ, UR5 ;  /* 0x00000005ff057e24 */ /* 0x000fe4000f8e00ff */
[----:B------:R-:W-:Y:S01]  /*0260*/  IMAD.MOV.U32 R7, RZ, RZ, R16 ;  /* 0x000000ffff077224 */ /* 0x000fe200078e0010 */
[----:B-1-3--:R0:W-:Y:S06]  /*0270*/  STL [R1], R8 ;  /* 0x0000000801007387 */ /* 0x00a1ec0000100800 */
[----:B------:R-:W-:-:S07]  /*0280*/  LEPC R20, `(.L_x_139) ;  /* 0x000000001014794e */ /* 0x000fce0000000000 */
[----:B0-----:R-:W-:Y:S05]  /*0290*/  CALL.ABS.NOINC R10 ;  /* 0x000000000a007343 */ /* 0x001fea0003c00000 */
.L_x_139:
[----:B------:R-:W0:Y:S02]  /*02a0*/  LDC.64 R4, c[0x0][0x388] ;  /* 0x0000e200ff047b82 */ /* 0x000e240000000a00 */
[----:B0-----:R-:W2:Y:S01]  /*02b0*/  LDG.E R4, desc[UR36][R4.64] ;  /* 0x0000002404047981 */ /* 0x001ea2000c1e1900 */
[----:B------:R-:W-:-:S05]  /*02c0*/  VIADD R17, R17, 0x1 ;  /* 0x0000000111117836 */ /* 0x000fca0000000000 */
[----:B--2---:R-:W-:-:S13]  /*02d0*/  ISETP.GE.AND P0, PT, R17, R4, PT ;  /* 0x000000041100720c */ /* 0x004fda0003f06270 */
[----:B------:R-:W-:Y:S05]  /*02e0*/  @!P0 BRA `(.L_x_140) ;  /* 0xfffffffc00ac8947 */ /* 0x000fea000383ffff */
[----:B------:R-:W-:Y:S05]  /*02f0*/  BSYNC.RECONVERGENT B6 ;  /* 0x0000000000067941 */ /* 0x000fea0003800200 */
.L_x_138:
        /* <DEDUP_REMOVED lines=8> */
.L_x_141:
[----:B------:R-:W0:Y:S01]  /*0380*/  LDC.64 R10, c[0x0][0x390] ;  /* 0x0000e400ff0a7b82 */ /* 0x000e220000000a00 */
[----:B------:R-:W-:Y:S01]  /*0390*/  IMAD.MOV.U32 R8, RZ, RZ, 0x1 ;  /* 0x00000001ff087424 */ /* 0x000fe200078e00ff */
[----:B------:R-:W1:Y:S01]  /*03a0*/  LDCU.64 UR4, c[0x4][0x40] ;  /* 0x01000800ff0477ac */ /* 0x000e620008000a00 */
[----:B0-----:R-:W2:Y:S05]  /*03b0*/  LDG.E R9, desc[UR36][R10.64+0x4] ;  /* 0x000004240a097981 */ /* 0x001eaa000c1e1900 */
[----:B------:R0:W3:Y:S01]  /*03c0*/  LDC.64 R12, c[0x4][R17] ;  /* 0x01000000110c7b82 */ /* 0x0000e20000000a00 */
[----:B-1----:R-:W-:Y:S01]  /*03d0*/  IMAD.U32 R4, RZ, RZ, UR4 ;  /* 0x00000004ff047e24 */ /* 0x002fe2000f8e00ff */
[----:B------:R-:W-:Y:S01]  /*03e0*/  MOV R6, R2 ;  /* 0x0000000200067202 */ /* 0x000fe20000000f00 */
[----:B------:R-:W-:-:S02]  /*03f0*/  IMAD.U32 R5, RZ, RZ, UR5 ;  /* 0x00000005ff057e24 */ /* 0x000fc4000f8e00ff */
[----:B------:R-:W-:Y:S01]  /*0400*/  IMAD.MOV.U32 R7, RZ, RZ, R16 ;  /* 0x000000ffff077224 */ /* 0x000fe200078e0010 */
[----:B--23--:R0:W-:Y:S06]  /*0410*/  STL.64 [R1], R8 ;  /* 0x0000000801007387 */ /* 0x00c1ec0000100a00 */
[----:B------:R-:W-:-:S07]  /*0420*/  LEPC R20, `(.L_x_142) ;  /* 0x000000001014794e */ /* 0x000fce0000000000 */
[----:B0-----:R-:W-:Y:S05]  /*0430*/  CALL.ABS.NOINC R12 ;  /* 0x000000000c007343 */ /* 0x001fea0003c00000 */
.L_x_142:
[----:B------:R-:W0:Y:S02]  /*0440*/  LDC.64 R4, c[0x0][0x388] ;  /* 0x0000e200ff047b82 */ /* 0x000e240000000a00 */
[----:B0-----:R-:W2:Y:S02]  /*0450*/  LDG.E R4, desc[UR36][R4.64+0x4] ;  /* 0x0000042404047981 */ /* 0x001ea4000c1e1900 */
[----:B--2---:R-:W-:-:S13]  /*0460*/  ISETP.GE.AND P0, PT, R4, 0x1, PT ;  /* 0x000000010400780c */ /* 0x004fda0003f06270 */
[----:B------:R-:W-:Y:S05]  /*0470*/  @!P0 BRA `(.L_x_143) ;  /* 0x0000000000608947 */ /* 0x000fea0003800000 */
[----:B------:R-:W-:Y:S01]  /*0480*/  BSSY.RECONVERGENT B6, `(.L_x_143) ;  /* 0x0000017000067945 */ /* 0x000fe20003800200 */
[----:B------:R-:W-:-:S07]  /*0490*/  IMAD.MOV.U32 R17, RZ, RZ, RZ ;  /* 0x000000ffff117224 */ /* 0x000fce00078e00ff */
.L_x_145:
        /* <DEDUP_REMOVED lines=9> */
[----:B--2---:R-:W-:Y:S01]  /*0530*/  MOV R4, UR4 ;  /* 0x0000000400047c02 */ /* 0x004fe20008000f00 */
[----:B------:R-:W-:Y:S02]  /*0540*/  IMAD.U32 R5, RZ, RZ, UR5 ;  /* 0x00000005ff057e24 */ /* 0x000fe4000f8e00ff */
[----:B------:R-:W-:Y:S02]  /*0550*/  IMAD.MOV.U32 R6, RZ, RZ, R2 ;  /* 0x000000ffff067224 */ /* 0x000fe400078e0002 */
[----:B------:R-:W-:Y:S01]  /*0560*/  IMAD.MOV.U32 R7, RZ, RZ, R16 ;  /* 0x000000ffff077224 */ /* 0x000fe200078e0010 */
[----:B-1-3--:R0:W-:Y:S06]  /*0570*/  STL [R1], R8 ;  /* 0x0000000801007387 */ /* 0x00a1ec0000100800 */
[----:B------:R-:W-:-:S07]  /*0580*/  LEPC R20, `(.L_x_144) ;  /* 0x000000001014794e */ /* 0x000fce0000000000 */
[----:B0-----:R-:W-:Y:S05]  /*0590*/  CALL.ABS.NOINC R10 ;  /* 0x000000000a007343 */ /* 0x001fea0003c00000 */
.L_x_144:
[----:B------:R-:W0:Y:S02]  /*05a0*/  LDC.64 R4, c[0x0][0x388] ;  /* 0x0000e200ff047b82 */ /* 0x000e240000000a00 */
[----:B0-----:R-:W2:Y:S01]  /*05b0*/  LDG.E R4, desc[UR36][R4.64+0x4] ;  /* 0x0000042404047981 */ /* 0x001ea2000c1e1900 */
[----:B------:R-:W-:-:S04]  /*05c0*/  IADD3 R17, PT, PT, R17, 0x1, RZ ;  /* 0x0000000111117810 */ /* 0x000fc80007ffe0ff */
[----:B--2---:R-:W-:-:S13]  /*05d0*/  ISETP.GE.AND P0, PT, R17, R4, PT ;  /* 0x000000041100720c */ /* 0x004fda0003f06270 */
[----:B------:R-:W-:Y:S05]  /*05e0*/  @!P0 BRA `(.L_x_145) ;  /* 0xfffffffc00ac8947 */ /* 0x000fea000383ffff */
[----:B------:R-:W-:Y:S05]  /*05f0*/  BSYNC.RECONVERGENT B6 ;  /* 0x0000000000067941 */ /* 0x000fea0003800200 */
.L_x_143:
[----:B------:R-:W-:Y:S01]  /*0600*/  MOV R17, 0x80 ;  /* 0x0000008000117802 */ /* 0x000fe20000000f00 */
[----:B------:R-:W0:Y:S01]  /*0610*/  LDCU.64 UR4, c[0x4][0x50] ;  /* 0x01000a00ff0477ac */ /* 0x000e220008000a00 */
[----:B------:R-:W-:Y:S02]  /*0620*/  CS2R R6, SRZ ;  /* 0x0000000000067805 */ /* 0x000fe4000001ff00 */
[----:B------:R1:W2:Y:S01]  /*0630*/  LDC.64 R8, c[0x4][R17] ;  /* 0x0100000011087b82 */ /* 0x0002a20000000a00 */
[----:B0-----:R-:W-:Y:S02]  /*0640*/  IMAD.U32 R4, RZ, RZ, UR4 ;  /* 0x00000004ff047e24 */ /* 0x001fe4000f8e00ff */
[----:B-1----:R-:W-:-:S07]  /*0650*/  IMAD.U32 R5, RZ, RZ, UR5 ;  /* 0x00000005ff057e24 */ /* 0x002fce000f8e00ff */
[----:B------:R-:W-:-:S07]  /*0660*/  LEPC R20, `(.L_x_146) ;  /* 0x000000001014794e */ /* 0x000fce0000000000 */
[----:B--2---:R-:W-:Y:S05]  /*0670*/  CALL.ABS.NOINC R8 ;  /* 0x0000000008007343 */ /* 0x004fea0003c00000 */
.L_x_146:
[----:B------:R-:W0:Y:S01]  /*0680*/  LDC.64 R10, c[0x0][0x390] ;  /* 0x0000e400ff0a7b82 */ /* 0x000e220000000a00 */
[----:B------:R-:W-:Y:S01]  /*0690*/  IMAD.MOV.U32 R8, RZ, RZ, 0x2 ;  /* 0x00000002ff087424 */ /* 0x000fe200078e00ff */
[----:B------:R-:W1:Y:S01]  /*06a0*/  LDCU.64 UR4, c[0x4][0x40] ;  /* 0x01000800ff0477ac */ /* 0x000e620008000a00 */
[----:B0-----:R-:W2:Y:S05]  /*06b0*/  LDG.E R9, desc[UR36][R10.64+0x8] ;  /* 0x000008240a097981 */ /* 0x001eaa000c1e1900 */
[----:B------:R0:W3:Y:S01]  /*06c0*/  LDC.64 R12, c[0x4][R17] ;  /* 0x01000000110c7b82 */ /* 0x0000e20000000a00 */
[----:B-1----:R-:W-:Y:S01]  /*06d0*/  MOV R4, UR4 ;  /* 0x0000000400047c02 */ /* 0x002fe20008000f00 */
[----:B------:R-:W-:-:S02]  /*06e0*/  IMAD.U32 R5, RZ, RZ, UR5 ;  /* 0x00000005ff057e24 */ /* 0x000fc4000f8e00ff */
[----:B------:R-:W-:Y:S02]  /*06f0*/  IMAD.MOV.U32 R6, RZ, RZ, R2 ;  /* 0x000000ffff067224 */ /* 0x000fe400078e0002 */
[----:B------:R-:W-:Y:S01]  /*0700*/  IMAD.MOV.U32 R7, RZ, RZ, R16 ;  /* 0x000000ffff077224 */ /* 0x000fe200078e0010 */
[----:B--23--:R0:W-:Y:S06]  /*0710*/  STL.64 [R1], R8 ;  /* 0x0000000801007387 */ /* 0x00c1ec0000100a00 */
[----:B------:R-:W-:-:S07]  /*0720*/  LEPC R20, `(.L_x_147) ;  /* 0x000000001014794e */ /* 0x000fce0000000000 */
[----:B0-----:R-:W-:Y:S05]  /*0730*/  CALL.ABS.NOINC R12 ;  /* 0x000000000c007343 */ /* 0x001fea0003c00000 */
.L_x_147:
[----:B------:R-:W0:Y:S02]  /*0740*/  LDC.64 R4, c[0x0][0x388] ;  /* 0x0000e200ff047b82 */ /* 0x000e240000000a00 */
[----:B0-----:R-:W2:Y:S02]  /*0750*/  LDG.E R4, desc[UR36][R4.64+0x8] ;  /* 0x0000082404047981 */ /* 0x001ea4000c1e1900 */
[----:B--2---:R-:W-:-:S13]  /*0760*/  ISETP.GE.AND P0, PT, R4, 0x1, PT ;  /* 0x000000010400780c */ /* 0x004fda0003f06270 */
[----:B------:R-:W-:Y:S05]  /*0770*/  @!P0 BRA `(.L_x_148) ;  /* 0x0000000000608947 */ /* 0x000fea0003800000 */
[----:B------:R-:W-:Y:S01]  /*0780*/  HFMA2 R17, -RZ, RZ, 0, 0 ;  /* 0x00000000ff117431 */ /* 0x000fe200000001ff */
[----:B------:R-:W-:Y:S06]  /*0790*/  BSSY.RECONVERGENT B6, `(.L_x_148) ;  /* 0x0000016000067945 */ /* 0x000fec0003800200 */
.L_x_150:
        /* <DEDUP_REMOVED lines=16> */
.L_x_149:
[----:B------:R-:W0:Y:S02]  /*08a0*/  LDC.64 R4, c[0x0][0x388] ;  /* 0x0000e200ff047b82 */ /* 0x000e240000000a00 */
[----:B0-----:R-:W2:Y:S01]  /*08b0*/  LDG.E R4, desc[UR36][R4.64+0x8] ;  /* 0x0000082404047981 */ /* 0x001ea2000c1e1900 */
[----:B------:R-:W-:-:S05]  /*08c0*/  VIADD R17, R17, 0x1 ;  /* 0x0000000111117836 */ /* 0x000fca0000000000 */
[----:B--2---:R-:W-:-:S13]  /*08d0*/  ISETP.GE.AND P0, PT, R17, R4, PT ;  /* 0x000000041100720c */ /* 0x004fda0003f06270 */
[----:B------:R-:W-:Y:S05]  /*08e0*/  @!P0 BRA `(.L_x_150) ;  /* 0xfffffffc00ac8947 */ /* 0x000fea000383ffff */
[----:B------:R-:W-:Y:S05]  /*08f0*/  BSYNC.RECONVERGENT B6 ;  /* 0x0000000000067941 */ /* 0x000fea0003800200 */
.L_x_148:
        /* <DEDUP_REMOVED lines=8> */
.L_x_151:
        /* <DEDUP_REMOVED lines=12> */
.L_x_152:
[----:B------:R-:W0:Y:S02]  /*0a40*/  LDC.64 R4, c[0x0][0x388] ;  /* 0x0000e200ff047b82 */ /* 0x000e240000000a00 */
[----:B0-----:R-:W2:Y:S02]  /*0a50*/  LDG.E R4, desc[UR36][R4.64+0xc] ;  /* 0x00000c2404047981 */ /* 0x001ea4000c1e1900 */
[----:B--2---:R-:W-:-:S13]  /*0a60*/  ISETP.GE.AND P0, PT, R4, 0x1, PT ;  /* 0x000000010400780c */ /* 0x004fda0003f06270 */
[----:B------:R-:W-:Y:S05]  /*0a70*/  @!P0 BRA `(.L_x_153) ;  /* 0x0000000000608947 */ /* 0x000fea0003800000 */
[----:B------:R-:W-:Y:S01]  /*0a80*/  BSSY.RECONVERGENT B6, `(.L_x_153) ;  /* 0x0000017000067945 */ /* 0x000fe20003800200 */
[----:B------:R-:W-:-:S07]  /*0a90*/  IMAD.MOV.U32 R17, RZ, RZ, RZ ;  /* 0x000000ffff117224 */ /* 0x000fce00078e00ff */
.L_x_155:
        /* <DEDUP_REMOVED lines=16> */
.L_x_154:
[----:B------:R-:W0:Y:S02]  /*0ba0*/  LDC.64 R4, c[0x0][0x388] ;  /* 0x0000e200ff047b82 */ /* 0x000e240000000a00 */
[----:B0-----:R-:W2:Y:S01]  /*0bb0*/  LDG.E R4, desc[UR36][R4.64+0xc] ;  /* 0x00000c2404047981 */ /* 0x001ea2000c1e1900 */
[----:B------:R-:W-:-:S04]  /*0bc0*/  IADD3 R17, PT, PT, R17, 0x1, RZ ;  /* 0x0000000111117810 */ /* 0x000fc80007ffe0ff */
[----:B--2---:R-:W-:-:S13]  /*0bd0*/  ISETP.GE.AND P0, PT, R17, R4, PT ;  /* 0x000000041100720c */ /* 0x004fda0003f06270 */
[----:B------:R-:W-:Y:S05]  /*0be0*/  @!P0 BRA `(.L_x_155) ;  /* 0xfffffffc00ac8947 */ /* 0x000fea000383ffff */
[----:B------:R-:W-:Y:S05]  /*0bf0*/  BSYNC.RECONVERGENT B6 ;  /* 0x0000000000067941 */ /* 0x000fea0003800200 */
.L_x_153:
        /* <DEDUP_REMOVED lines=8> */
.L_x_156:
        /* <DEDUP_REMOVED lines=12> */
.L_x_157:
[----:B------:R-:W0:Y:S02]  /*0d40*/  LDC.64 R4, c[0x0][0x388] ;  /* 0x0000e200ff047b82 */ /* 0x000e240000000a00 */
[----:B0-----:R-:W2:Y:S02]  /*0d50*/  LDG.E R4, desc[UR36][R4.64+0x10] ;  /* 0x0000102404047981 */ /* 0x001ea4000c1e1900 */
[----:B--2---:R-:W-:-:S13]  /*0d60*/  ISETP.GE.AND P0, PT, R4, 0x1, PT ;  /* 0x000000010400780c */ /* 0x004fda0003f06270 */
[----:B------:R-:W-:Y:S05]  /*0d70*/  @!P0 BRA `(.L_x_158) ;  /* 0x0000000000608947 */ /* 0x000fea0003800000 */
[----:B------:R-:W-:Y:S01]  /*0d80*/  HFMA2 R17, -RZ, RZ, 0, 0 ;  /* 0x00000000ff117431 */ /* 0x000fe200000001ff */
[----:B------:R-:W-:Y:S06]  /*0d90*/  BSSY.RECONVERGENT B6, `(.L_x_158) ;  /* 0x0000016000067945 */ /* 0x000fec0003800200 */
.L_x_160:
        /* <DEDUP_REMOVED lines=16> */
.L_x_159:
[----:B------:R-:W0:Y:S02]  /*0ea0*/  LDC.64 R4, c[0x0][0x388] ;  /* 0x0000e200ff047b82 */ /* 0x000e240000000a00 */
[----:B0-----:R-:W2:Y:S01]  /*0eb0*/  LDG.E R4, desc[UR36][R4.64+0x10] ;  /* 0x0000102404047981 */ /* 0x001ea2000c1e1900 */
[----:B------:R-:W-:-:S05]  /*0ec0*/  VIADD R17, R17, 0x1 ;  /* 0x0000000111117836 */ /* 0x000fca0000000000 */
[----:B--2---:R-:W-:-:S13]  /*0ed0*/  ISETP.GE.AND P0, PT, R17, R4, PT ;  /* 0x000000041100720c */ /* 0x004fda0003f06270 */
[----:B------:R-:W-:Y:S05]  /*0ee0*/  @!P0 BRA `(.L_x_160) ;  /* 0xfffffffc00ac8947 */ /* 0x000fea000383ffff */
[----:B------:R-:W-:Y:S05]  /*0ef0*/  BSYNC.RECONVERGENT B6 ;  /* 0x0000000000067941 */ /* 0x000fea0003800200 */
.L_x_158:
        /* <DEDUP_REMOVED lines=8> */
.L_x_161:
        /* <DEDUP_REMOVED lines=12> */
.L_x_162:
[----:B------:R-:W0:Y:S02]  /*1040*/  LDC.64 R4, c[0x0][0x388] ;  /* 0x0000e200ff047b82 */ /* 0x000e240000000a00 */
[----:B0-----:R-:W2:Y:S02]  /*1050*/  LDG.E R4, desc[UR36][R4.64+0x14] ;  /* 0x0000142404047981 */ /* 0x001ea4000c1e1900 */
[----:B--2---:R-:W-:-:S13]  /*1060*/  ISETP.GE.AND P0, PT, R4, 0x1, PT ;  /* 0x000000010400780c */ /* 0x004fda0003f06270 */
[----:B------:R-:W-:Y:S05]  /*1070*/  @!P0 BRA `(.L_x_163) ;  /* 0x0000000000608947 */ /* 0x000fea0003800000 */
[----:B------:R-:W-:Y:S01]  /*1080*/  BSSY.RECONVERGENT B6, `(.L_x_163) ;  /* 0x0000017000067945 */ /* 0x000fe20003800200 */
[----:B------:R-:W-:-:S07]  /*1090*/  IMAD.MOV.U32 R17, RZ, RZ, RZ ;  /* 0x000000ffff117224 */ /* 0x000fce00078e00ff */
.L_x_165:
        /* <DEDUP_REMOVED lines=16> */
.L_x_164:
[----:B------:R-:W0:Y:S02]  /*11a0*/  LDC.64 R4, c[0x0][0x388] ;  /* 0x0000e200ff047b82 */ /* 0x000e240000000a00 */
[----:B0-----:R-:W2:Y:S01]  /*11b0*/  LDG.E R4, desc[UR36][R4.64+0x14] ;  /* 0x0000142404047981 */ /* 0x001ea2000c1e1900 */
[----:B------:R-:W-:-:S04]  /*11c0*/  IADD3 R17, PT, PT, R17, 0x1, RZ ;  /* 0x0000000111117810 */ /* 0x000fc80007ffe0ff */
[----:B--2---:R-:W-:-:S13]  /*11d0*/  ISETP.GE.AND P0, PT, R17, R4, PT ;  /* 0x000000041100720c */ /* 0x004fda0003f06270 */
[----:B------:R-:W-:Y:S05]  /*11e0*/  @!P0 BRA `(.L_x_165) ;  /* 0xfffffffc00ac8947 */ /* 0x000fea000383ffff */
[----:B------:R-:W-:Y:S05]  /*11f0*/  BSYNC.RECONVERGENT B6 ;  /* 0x0000000000067941 */ /* 0x000fea0003800200 */
.L_x_163:
        /* <DEDUP_REMOVED lines=8> */
.L_x_166:
        /* <DEDUP_REMOVED lines=12> */
.L_x_167:
[----:B------:R-:W0:Y:S02]  /*1340*/  LDC.64 R4, c[0x0][0x388] ;  /* 0x0000e200ff047b82 */ /* 0x000e240000000a00 */
[----:B0-----:R-:W2:Y:S02]  /*1350*/  LDG.E R4, desc[UR36][R4.64+0x18] ;  /* 0x0000182404047981 */ /* 0x001ea4000c1e1900 */
[----:B--2---:R-:W-:-:S13]  /*1360*/  ISETP.GE.AND P0, PT, R4, 0x1, PT ;  /* 0x000000010400780c */ /* 0x004fda0003f06270 */
[----:B------:R-:W-:Y:S05]  /*1370*/  @!P0 BRA `(.L_x_168) ;  /* 0x0000000000608947 */ /* 0x000fea0003800000 */
[----:B------:R-:W-:Y:S01]  /*1380*/  HFMA2 R17, -RZ, RZ, 0, 0 ;  /* 0x00000000ff117431 */ /* 0x000fe200000001ff */
[----:B------:R-:W-:Y:S06]  /*1390*/  BSSY.RECONVERGENT B6, `(.L_x_168) ;  /* 0x0000016000067945 */ /* 0x000fec0003800200 */
.L_x_170:
        /* <DEDUP_REMOVED lines=16> */
.L_x_169:
[----:B------:R-:W0:Y:S02]  /*14a0*/  LDC.64 R4, c[0x0][0x388] ;  /* 0x0000e200ff047b82 */ /* 0x000e240000000a00 */
[----:B0-----:R-:W2:Y:S01]  /*14b0*/  LDG.E R4, desc[UR36][R4.64+0x18] ;  /* 0x0000182404047981 */ /* 0x001ea2000c1e1900 */
[----:B------:R-:W-:-:S05]  /*14c0*/  VIADD R17, R17, 0x1 ;  /* 0x0000000111117836 */ /* 0x000fca0000000000 */
[----:B--2---:R-:W-:-:S13]  /*14d0*/  ISETP.GE.AND P0, PT, R17, R4, PT ;  /* 0x000000041100720c */ /* 0x004fda0003f06270 */
[----:B------:R-:W-:Y:S05]  /*14e0*/  @!P0 BRA `(.L_x_170) ;  /* 0xfffffffc00ac8947 */ /* 0x000fea000383ffff */
[----:B------:R-:W-:Y:S05]  /*14f0*/  BSYNC.RECONVERGENT B6 ;  /* 0x0000000000067941 */ /* 0x000fea0003800200 */
.L_x_168:
        /* <DEDUP_REMOVED lines=8> */
.L_x_171:
        /* <DEDUP_REMOVED lines=12> */
.L_x_172:
[----:B------:R-:W0:Y:S02]  /*1640*/  LDC.64 R4, c[0x0][0x388] ;  /* 0x0000e200ff047b82 */ /* 0x000e240000000a00 */
[----:B0-----:R-:W2:Y:S02]  /*1650*/  LDG.E R4, desc[UR36][R4.64+0x1c] ;  /* 0x00001c2404047981 */ /* 0x001ea4000c1e1900 */
[----:B--2---:R-:W-:-:S13]  /*1660*/  ISETP.GE.AND P0, PT, R4, 0x1, PT ;  /* 0x000000010400780c */ /* 0x004fda0003f06270 */
[----:B------:R-:W-:Y:S05]  /*1670*/  @!P0 BRA `(.L_x_173) ;  /* 0x0000000000608947 */ /* 0x000fea0003800000 */
[----:B------:R-:W-:Y:S01]  /*1680*/  BSSY.RECONVERGENT B6, `(.L_x_173) ;  /* 0x0000017000067945 */ /* 0x000fe20003800200 */
[----:B------:R-:W-:-:S07]  /*1690*/  IMAD.MOV.U32 R17, RZ, RZ, RZ ;  /* 0x000000ffff117224 */ /* 0x000fce00078e00ff */
.L_x_175:
        /* <DEDUP_REMOVED lines=16> */
.L_x_174:
[----:B------:R-:W0:Y:S02]  /*17a0*/  LDC.64 R4, c[0x0][0x388] ;  /* 0x0000e200ff047b82 */ /* 0x000e240000000a00 */
[----:B0-----:R-:W2:Y:S01]  /*17b0*/  LDG.E R4, desc[UR36][R4.64+0x1c] ;  /* 0x00001c2404047981 */ /* 0x001ea2000c1e1900 */
[----:B------:R-:W-:-:S04]  /*17c0*/  IADD3 R17, PT, PT, R17, 0x1, RZ ;  /* 0x0000000111117810 */ /* 0x000fc80007ffe0ff */
[----:B--2---:R-:W-:-:S13]  /*17d0*/  ISETP.GE.AND P0, PT, R17, R4, PT ;  /* 0x000000041100720c */ /* 0x004fda0003f06270 */
[----:B------:R-:W-:Y:S05]  /*17e0*/  @!P0 BRA `(.L_x_175) ;  /* 0xfffffffc00ac8947 */ /* 0x000fea000383ffff */
[----:B------:R-:W-:Y:S05]  /*17f0*/  BSYNC.RECONVERGENT B6 ;  /* 0x0000000000067941 */ /* 0x000fea0003800200 */
.L_x_173:
        /* <DEDUP_REMOVED lines=8> */
.L_x_176:
        /* <DEDUP_REMOVED lines=12> */
.L_x_177:
[----:B------:R-:W0:Y:S02]  /*1940*/  LDC.64 R4, c[0x0][0x388] ;  /* 0x0000e200ff047b82 */ /* 0x000e240000000a00 */
[----:B0-----:R-:W2:Y:S02]  /*1950*/  LDG.E R4, desc[UR36][R4.64+0x20] ;  /* 0x0000202404047981 */ /* 0x001ea4000c1e1900 */
[----:B--2---:R-:W-:-:S13]  /*1960*/  ISETP.GE.AND P0, PT, R4, 0x1, PT ;  /* 0x000000010400780c */ /* 0x004fda0003f06270 */
[----:B------:R-:W-:Y:S05]  /*1970*/  @!P0 BRA `(.L_x_178) ;  /* 0x0000000000608947 */ /* 0x000fea0003800000 */
[----:B------:R-:W-:Y:S01]  /*1980*/  HFMA2 R17, -RZ, RZ, 0, 0 ;  /* 0x00000000ff117431 */ /* 0x000fe200000001ff */
[----:B------:R-:W-:Y:S06]  /*1990*/  BSSY.RECONVERGENT B6, `(.L_x_178) ;  /* 0x0000016000067945 */ /* 0x000fec0003800200 */
.L_x_180:
        /* <DEDUP_REMOVED lines=16> */
.L_x_179:
[----:B------:R-:W0:Y:S02]  /*1aa0*/  LDC.64 R4, c[0x0][0x388] ;  /* 0x0000e200ff047b82 */ /* 0x000e240000000a00 */
[----:B0-----:R-:W2:Y:S01]  /*1ab0*/  LDG.E R4, desc[UR36][R4.64+0x20] ;  /* 0x0000202404047981 */ /* 0x001ea2000c1e1900 */
[----:B------:R-:W-:-:S05]  /*1ac0*/  VIADD R17, R17, 0x1 ;  /* 0x0000000111117836 */ /* 0x000fca0000000000 */
[----:B--2---:R-:W-:-:S13]  /*1ad0*/  ISETP.GE.AND P0, PT, R17, R4, PT ;  /* 0x000000041100720c */ /* 0x004fda0003f06270 */
[----:B------:R-:W-:Y:S05]  /*1ae0*/  @!P0 BRA `(.L_x_180) ;  /* 0xfffffffc00ac8947 */ /* 0x000fea000383ffff */
[----:B------:R-:W-:Y:S05]  /*1af0*/  BSYNC.RECONVERGENT B6 ;  /* 0x0000000000067941 */ /* 0x000fea0003800200 */
.L_x_178:
        /* <DEDUP_REMOVED lines=8> */
.L_x_181:
        /* <DEDUP_REMOVED lines=12> */
.L_x_182:
[----:B------:R-:W0:Y:S02]  /*1c40*/  LDC.64 R4, c[0x0][0x388] ;  /* 0x0000e200ff047b82 */ /* 0x000e240000000a00 */
[----:B0-----:R-:W2:Y:S02]  /*1c50*/  LDG.E R4, desc[UR36][R4.64+0x24] ;  /* 0x0000242404047981 */ /* 0x001ea4000c1e1900 */
[----:B--2---:R-:W-:-:S13]  /*1c60*/  ISETP.GE.AND P0, PT, R4, 0x1, PT ;  /* 0x000000010400780c */ /* 0x004fda0003f06270 */
[----:B------:R-:W-:Y:S05]  /*1c70*/  @!P0 BRA `(.L_x_183) ;  /* 0x0000000000608947 */ /* 0x000fea0003800000 */
[----:B------:R-:W-:Y:S01]  /*1c80*/  BSSY.RECONVERGENT B6, `(.L_x_183) ;  /* 0x0000017000067945 */ /* 0x000fe20003800200 */
[----:B------:R-:W-:-:S07]  /*1c90*/  IMAD.MOV.U32 R17, RZ, RZ, RZ ;  /* 0x000000ffff117224 */ /* 0x000fce00078e00ff */
.L_x_185:
[----:B------:R-:W0:Y:S08]  /*1ca0*/  LDC.64 R6, c[0x0][0x390] ;  /* 0x0000e400ff067b82 */ /* 0x000e300000000a00 */
[----:B------:R-:W1:Y:S01]  /*1cb0*/  LDC.64 R8, c[0x0][0x380] ;  /* 0x0000e000ff087b82 */ /* 0x000e620000000a00 */
[----:B------:R-:W-:Y:S01]  /*1cc0*/  MOV R0, 0x80 ;  /* 0x0000008000007802 */ /* 0x000fe20000000f00 */
[----:B------:R-:W2:Y:S01]  /*1cd0*/  LDCU.64 UR4, c[0x4][0x48] ;  /* 0x01000900ff0477ac */ /* 0x000ea20008000a00 */
[----:B0-----:R-:W3:Y:S02]  /*1ce0*/  LDG.E R6, desc[UR36][R6.64+0x24] ;  /* 0x0000242406067981 */ /* 0x001ee4000c1e1900 */
[----:B---3--:R-:W-:-:S05]  /*1cf0*/  IADD3 R3, PT, PT, R6, R17, RZ ;  /* 0x0000001106037210 */ /* 0x008fca0007ffe0ff */
        /* <DEDUP_REMOVED lines=10> */
.L_x_184:
[----:B------:R-:W0:Y:S02]  /*1da0*/  LDC.64 R4, c[0x0][0x388] ;  /* 0x0000e200ff047b82 */ /* 0x000e240000000a00 */
[----:B0-----:R-:W2:Y:S01]  /*1db0*/  LDG.E R4, desc[UR36][R4.64+0x24] ;  /* 0x0000242404047981 */ /* 0x001ea2000c1e1900 */
[----:B------:R-:W-:-:S05]  /*1dc0*/  VIADD R17, R17, 0x1 ;  /* 0x0000000111117836 */ /* 0x000fca0000000000 */
[----:B--2---:R-:W-:-:S13]  /*1dd0*/  ISETP.GE.AND P0, PT, R17, R4, PT ;  /* 0x000000041100720c */ /* 0x004fda0003f06270 */
[----:B------:R-:W-:Y:S05]  /*1de0*/  @!P0 BRA `(.L_x_185) ;  /* 0xfffffffc00ac8947 */ /* 0x000fea000383ffff */
[----:B------:R-:W-:Y:S05]  /*1df0*/  BSYNC.RECONVERGENT B6 ;  /* 0x0000000000067941 */ /* 0x000fea0003800200 */
.L_x_183:
[----:B------:R-:W-:Y:S01]  /*1e00*/  MOV R0, 0x80 ;  /* 0x0000008000007802 */ /* 0x000fe20000000f00 */
[----:B------:R-:W0:Y:S01]  /*1e10*/  LDCU.64 UR4, c[0x4][0x50] ;  /* 0x01000a00ff0477ac */ /* 0x000e220008000a00 */
[----:B------:R-:W-:Y:S02]  /*1e20*/  CS2R R6, SRZ ;  /* 0x0000000000067805 */ /* 0x000fe4000001ff00 */
[----:B------:R1:W2:Y:S01]  /*1e30*/  LDC.64 R2, c[0x4][R0] ;  /* 0x0100000000027b82 */ /* 0x0002a20000000a00 */
[----:B0-----:R-:W-:Y:S01]  /*1e40*/  MOV R4, UR4 ;  /* 0x0000000400047c02 */ /* 0x001fe20008000f00 */
[----:B-1----:R-:W-:-:S07]  /*1e50*/  IMAD.U32 R5, RZ, RZ, UR5 ;  /* 0x00000005ff057e24 */ /* 0x002fce000f8e00ff */
[----:B------:R-:W-:-:S07]  /*1e60*/  LEPC R20, `(.L_x_186) ;  /* 0x000000001014794e */ /* 0x000fce0000000000 */
[----:B--2---:R-:W-:Y:S05]  /*1e70*/  CALL.ABS.NOINC R2 ;  /* 0x0000000002007343 */ /* 0x004fea0003c00000 */
.L_x_186:
[----:B------:R-:W-:Y:S05]  /*1e80*/  EXIT ;  /* 0x000000000000794d */ /* 0x000fea0003800000 */
.L_x_187:
        /* <DEDUP_REMOVED lines=15> */
.L_x_217:


//--------------------- .text._Z15init_populationPiS_iS_lPf --------------------------
	.section	.text._Z15init_populationPiS_iS_lPf,"ax",@progbits
	.align	128
        .global         _Z15init_populationPiS_iS_lPf
        .type           _Z15init_populationPiS_iS_lPf,@function
        .size           _Z15init_populationPiS_iS_lPf,(.L_x_218 - _Z15init_populationPiS_iS_lPf)
        .other          _Z15init_populationPiS_iS_lPf,@"STO_CUDA_ENTRY STV_DEFAULT"
_Z15init_populationPiS_iS_lPf:
.text._Z15init_populationPiS_iS_lPf:
        /* <DEDUP_REMOVED lines=28> */
.L_x_198:
        /* <DEDUP_REMOVED lines=10> */
.L_x_193:
[----:B------:R-:W-:-:S06]  /*0260*/  IMAD R12, R2, 0x4, R1 ;  /* 0x00000004020c7824 */ /* 0x000fcc00078e0201 */
[----:B------:R-:W5:Y:S01]  /*0270*/  LDL R12, [R12+0x4] ;  /* 0x000004000c0c7983 */ /* 0x000f620000100800 */
[----:B------:R-:W-:-:S05]  /*0280*/  UMOV UR4, URZ ;  /* 0x000000ff00047c82 */ /* 0x000fca0008000000 */
.L_x_192:
        /* <DEDUP_REMOVED lines=189> */
.L_x_195:
[----:B------:R-:W-:-:S06]  /*0e60*/  IMAD R12, R2, 0x4, R1 ;  /* 0x00000004020c7824 */ /* 0x000fcc00078e0201 */
[----:B------:R-:W5:Y:S01]  /*0e70*/  LDL R12, [R12+0x4] ;  /* 0x000004000c0c7983 */ /* 0x000f620000100800 */
[----:B------:R-:W-:-:S05]  /*0e80*/  UMOV UR4, URZ ;  /* 0x000000ff00047c82 */ /* 0x000fca0008000000 */
.L_x_194:
        /* <DEDUP_REMOVED lines=189> */
.L_x_197:
[----:B------:R-:W-:-:S06]  /*1a60*/  IMAD R12, R2, 0x4, R1 ;  /* 0x00000004020c7824 */ /* 0x000fcc00078e0201 */
[----:B------:R-:W5:Y:S01]  /*1a70*/  LDL R12, [R12+0x4] ;  /* 0x000004000c0c7983 */ /* 0x000f620000100800 */
[----:B------:R-:W-:-:S05]  /*1a80*/  UMOV UR4, URZ ;  /* 0x000000ff00047c82 */ /* 0x000fca0008000000 */
.L_x_196:
        /* <DEDUP_REMOVED lines=180> */
.L_x_191:
[----:B------:R-:W-:Y:S05]  /*25d0*/  BSYNC.RECONVERGENT B1 ;  /* 0x0000000000017941 */ /* 0x000fea0003800200 */
.L_x_190:
[C---:B------:R-:W-:Y:S01]  /*25e0*/  ISETP.GT.U32.AND P0, PT, R10.reuse, 0x3, PT ;  /* 0x000000030a00780c */ /* 0x040fe20003f04070 */
[----:B------:R-:W-:Y:S01]  /*25f0*/  VIADD R11, R11, 0x1 ;  /* 0x000000010b0b7836 */ /* 0x000fe20000000000 */
[--C-:B------:R-:W-:Y:S02]  /*2600*/  SHF.R.U64 R10, R10, 0x2, R13.reuse ;  /* 0x000000020a0a7819 */ /* 0x100fe4000000120d */
[----:B------:R-:W-:Y:S02]  /*2610*/  ISETP.GT.U32.AND.EX P0, PT, R13, RZ, PT, P0 ;  /* 0x000000ff0d00720c */ /* 0x000fe40003f04100 */
[----:B------:R-:W-:-:S11]  /*2620*/  SHF.R.U32.HI R13, RZ, 0x2, R13 ;  /* 0x00000002ff0d7819 */ /* 0x000fd6000001160d */
[----:B------:R-:W-:Y:S05]  /*2630*/  @P0 BRA `(.L_x_198) ;  /* 0xffffffd800e00947 */ /* 0x000fea000383ffff */
.L_x_189:
[----:B------:R-:W-:Y:S05]  /*2640*/  BSYNC.RECONVERGENT B0 ;  /* 0x0000000000007941 */ /* 0x000fea0003800200 */
.L_x_188:
[----:B-1----:R-:W1:Y:S08]  /*2650*/  LDC R2, c[0x0][0x390] ;  /* 0x0000e400ff027b82 */ /* 0x002e700000000800 */
[----:B0-----:R-:W1:Y:S08]  /*2660*/  LDC.64 R6, c[0x0][0x3a8] ;  /* 0x0000ea00ff067b82 */ /* 0x001e700000000a00 */
[----:B------:R-:W0:Y:S01]  /*2670*/  LDC.64 R8, c[0x0][0x3a0] ;  /* 0x0000e800ff087b82 */ /* 0x000e220000000a00 */
[----:B-1----:R-:W-:-:S06]  /*2680*/  IMAD.WIDE R6, R2, 0x4, R6 ;  /* 0x0000000402067825 */ /* 0x002fcc00078e0206 */
[----:B------:R1:W2:Y:S01]  /*2690*/  LDG.E R6, desc[UR6][R6.64+-0x4] ;  /* 0xfffffc0606067981 */ /* 0x0002a2000c1e1900 */
[----:B------:R-:W-:Y:S01]  /*26a0*/  SHF.R.U32.HI R4, RZ, 0x2, R3 ;  /* 0x00000002ff047819 */ /* 0x000fe20000011603 */
[----:B------:R-:W-:Y:S01]  /*26b0*/  UMOV UR4, 0x9999999a ;  /* 0x9999999a00047882 */ /* 0x000fe20000000000 */
[----:B0-----:R-:W-:Y:S01]  /*26c0*/  LOP3.LUT R10, R8, 0xaad26b49, RZ, 0x3c, !PT ;  /* 0xaad26b49080a7812 */ /* 0x001fe200078e3cff */
[----:B------:R-:W-:Y:S01]  /*26d0*/  UMOV UR5, 0x3fc99999 ;  /* 0x3fc9999900057882 */ /* 0x000fe20000000000 */
[----:B------:R-:W-:Y:S01]  /*26e0*/  LOP3.LUT R4, R4, R3, RZ, 0x3c, !PT ;  /* 0x0000000304047212 */ /* 0x000fe200078e3cff */
[----:B------:R-:W-:Y:S01]  /*26f0*/  IMAD.SHL.U32 R3, R5, 0x10, RZ ;  /* 0x0000001005037824 */ /* 0x000fe200078e00ff */
[----:B------:R-:W-:Y:S01]  /*2700*/  LOP3.LUT R9, R9, 0xf7dcefdd, RZ, 0x3c, !PT ;  /* 0xf7dcefdd09097812 */ /* 0x000fe200078e3cff */
[----:B------:R-:W-:Y:S01]  /*2710*/  IMAD R10, R10, 0x4182bed5, RZ ;  /* 0x4182bed50a0a7824 */ /* 0x000fe200078e02ff */
[----:B------:R-:W-:Y:S01]  /*2720*/  BSSY.RECONVERGENT B0, `(.L_x_199) ;  /* 0x0000035000007945 */ /* 0x000fe20003800200 */
        /* <DEDUP_REMOVED lines=9> */
[----:B------:R-:W-:-:S03]  /*27c0*/  VIADD R3, R2, 0xffffffff ;  /* 0xffffffff02037836 */ /* 0x000fc60000000000 */
[----:B------:R-:W0:Y:S01]  /*27d0*/  F2F.F64.F32 R4, R8 ;  /* 0x0000000800047310 */ /* 0x000e220000201800 */
[----:B-1----:R-:W-:Y:S01]  /*27e0*/  IMAD.MOV.U32 R7, RZ, RZ, R3 ;  /* 0x000000ffff077224 */ /* 0x002fe200078e0003 */
[----:B0-----:R-:W-:-:S06]  /*27f0*/  DMUL R4, R4, UR4 ;  /* 0x0000000404047c28 */ /* 0x001fcc0008000000 */
[----:B------:R-:W2:Y:S02]  /*2800*/  F2F.F32.F64 R11, R4 ;  /* 0x00000004000b7310 */ /* 0x000ea40000301000 */
[----:B--2---:R-:W-:-:S13]  /*2810*/  FSETP.GEU.AND P0, PT, R6, R11, PT ;  /* 0x0000000b0600720b */ /* 0x004fda0003f0e000 */
[----:B------:R-:W-:Y:S05]  /*2820*/  @!P0 BRA `(.L_x_200) ;  /* 0x0000000000908947 */ /* 0x000fea0003800000 */
[----:B------:R-:W0:Y:S02]  /*2830*/  LDC.64 R4, c[0x0][0x3a8] ;  /* 0x0000ea00ff047b82 */ /* 0x000e240000000a00 */
[----:B0-----:R-:W2:Y:S01]  /*2840*/  LDG.E R4, desc[UR6][R4.64] ;  /* 0x0000000604047981 */ /* 0x001ea2000c1e1900 */
[----:B------:R-:W-:Y:S01]  /*2850*/  IMAD.MOV.U32 R7, RZ, RZ, RZ ;  /* 0x000000ffff077224 */ /* 0x000fe200078e00ff */
[----:B--2---:R-:W-:-:S13]  /*2860*/  FSETP.GT.AND P0, PT, R4, R11, PT ;  /* 0x0000000b0400720b */ /* 0x004fda0003f04000 */
[----:B------:R-:W-:Y:S05]  /*2870*/  @P0 BRA `(.L_x_200) ;  /* 0x00000000007c0947 */ /* 0x000fea0003800000 */
[----:B------:R-:W-:Y:S01]  /*2880*/  ISETP.GE.AND P0, PT, R2, 0x1, PT ;  /* 0x000000010200780c */ /* 0x000fe20003f06270 */
[----:B------:R-:W-:-:S12]  /*2890*/  IMAD.MOV.U32 R7, RZ, RZ, -0x1 ;  /* 0xffffffffff077424 */ /* 0x000fd800078e00ff */
[----:B------:R-:W-:Y:S05]  /*28a0*/  @!P0 BRA `(.L_x_200) ;  /* 0x0000000000708947 */ /* 0x000fea0003800000 */
[----:B------:R-:W0:Y:S01]  /*28b0*/  LDC.64 R4, c[0x0][0x3a8] ;  /* 0x0000ea00ff047b82 */ /* 0x000e220000000a00 */
[----:B------:R-:W-:-:S07]  /*28c0*/  IMAD.MOV.U32 R2, RZ, RZ, RZ ;  /* 0x000000ffff027224 */ /* 0x000fce00078e00ff */
.L_x_203:
        /* <DEDUP_REMOVED lines=17> */
.L_x_202:
[----:B------:R-:W-:Y:S05]  /*29e0*/  BSYNC.RELIABLE B1 ;  /* 0x0000000000017941 */ /* 0x000fea0003800100 */
.L_x_201:
        /* <DEDUP_REMOVED lines=8> */
.L_x_200:
[----:B------:R-:W-:Y:S05]  /*2a70*/  BSYNC.RECONVERGENT B0 ;  /* 0x0000000000007941 */ /* 0x000fea0003800200 */
.L_x_199:
[----:B------:R-:W-:Y:S05]  /*2a80*/  WARPSYNC.ALL ;  /* 0x0000000000007948 */ /* 0x000fea0003800000 */
[----:B------:R-:W0:Y:S01]  /*2a90*/  LDC.64 R2, c[0x0][0x380] ;  /* 0x0000e000ff027b82 */ /* 0x000e220000000a00 */
[----:B------:R-:W1:Y:S01]  /*2aa0*/  LDCU UR8, c[0x0][0x390] ;  /* 0x00007200ff0877ac */ /* 0x000e620008000800 */
[----:B------:R-:W-:Y:S01]  /*2ab0*/  SHF.R.S32.HI R5, RZ, 0x1f, R0 ;  /* 0x0000001fff057819 */ /* 0x000fe20000011400 */
[----:B------:R-:W2:Y:S01]  /*2ac0*/  LDCU.64 UR4, c[0x0][0x398] ;  /* 0x00007300ff0477ac */ /* 0x000ea20008000a00 */
[C---:B-1----:R-:W-:Y:S01]  /*2ad0*/  IMAD R7, R0.reuse, UR8, R7 ;  /* 0x0000000800077c24 */ /* 0x042fe2000f8e0207 */
[----:B--2---:R-:W-:-:S03]  /*2ae0*/  LEA R4, P0, R0, UR4, 0x2 ;  /* 0x0000000400047c11 */ /* 0x004fc6000f8010ff */
[----:B0-----:R-:W-:Y:S01]  /*2af0*/  IMAD.WIDE R2, R7, 0x4, R2 ;  /* 0x0000000407027825 */ /* 0x001fe200078e0202 */
[----:B------:R-:W-:-:S03]  /*2b00*/  LEA.HI.X R5, R0, UR5, R5, 0x2, P0 ;  /* 0x0000000500057c11 */ /* 0x000fc600080f1405 */
[----:B------:R-:W-:-:S05]  /*2b10*/  IMAD.MOV.U32 R7, RZ, RZ, 0x1 ;  /* 0x00000001ff077424 */ /* 0x000fca00078e00ff */
[----:B------:R-:W-:Y:S04]  /*2b20*/  STG.E desc[UR6][R2.64], R7 ;  /* 0x0000000702007986 */ /* 0x000fe8000c101906 */
[----:B------:R-:W-:Y:S01]  /*2b30*/  STG.E desc[UR6][R4.64], R7 ;  /* 0x0000000704007986 */ /* 0x000fe2000c101906 */
[----:B------:R-:W-:Y:S05]  /*2b40*/  EXIT ;  /* 0x000000000000794d */ /* 0x000fea0003800000 */
.L_x_204:
        /* <DEDUP_REMOVED lines=11> */
.L_x_218:


//--------------------- .nv.global.init           --------------------------
	.section	.nv.global.init,"aw",@progbits
	.align	4
.nv.global.init:
	.type		mrg32k3aM1SubSeq,@object
	.size		mrg32k3aM1SubSeq,(mrg32k3aM2SubSeq - mrg32k3aM1SubSeq)
mrg32k3aM1SubSeq:
        /* <DEDUP_REMOVED lines=126> */
	.type		mrg32k3aM2SubSeq,@object
	.size		mrg32k3aM2SubSeq,(mrg32k3aM1 - mrg32k3aM2SubSeq)
mrg32k3aM2SubSeq:
        /* <DEDUP_REMOVED lines=126> */
	.type		mrg32k3aM1,@object
	.size		mrg32k3aM1,(mrg32k3aM1Seq - mrg32k3aM1)
mrg32k3aM1:
        /* <DEDUP_REMOVED lines=144> */
	.type		mrg32k3aM1Seq,@object
	.size		mrg32k3aM1Seq,(mrg32k3aM2 - mrg32k3aM1Seq)
mrg32k3aM1Seq:
        /* <DEDUP_REMOVED lines=144> */
	.type		mrg32k3aM2,@object
	.size		mrg32k3aM2,(mrg32k3aM2Seq - mrg32k3aM2)
mrg32k3aM2:
        /* <DEDUP_REMOVED lines=144> */
	.type		mrg32k3aM2Seq,@object
	.size		mrg32k3aM2Seq,(precalc_xorwow_matrix - mrg32k3aM2Seq)
mrg32k3aM2Seq:
        /* <DEDUP_REMOVED lines=144> */
	.type		precalc_xorwow_matrix,@object
	.size		precalc_xorwow_matrix,(precalc_xorwow_offset_matrix - precalc_xorwow_matrix)
precalc_xorwow_matrix:
        /* <DEDUP_REMOVED lines=6400> */
	.type		precalc_xorwow_offset_matrix,@object
	.size		precalc_xorwow_offset_matrix,($str$2 - precalc_xorwow_offset_matrix)
precalc_xorwow_offset_matrix:
        /* <DEDUP_REMOVED lines=6400> */
	.type		$str$2,@object
	.size		$str$2,($str$4 - $str$2)
$str$2:
        /*353c0*/ 	.byte	0x0a, 0x00
	.type		$str$4,@object
	.size		$str$4,($str$3 - $str$4)
$str$4:
        /*353c2*/ 	.byte	0x25, 0x64, 0x0a, 0x00
	.type		$str$3,@object
	.size		$str$3,($str$1 - $str$3)
$str$3:
        /*353c6*/ 	.byte	0x25, 0x64, 0x2c, 0x00
	.type		$str$1,@object
	.size		$str$1,($str$6 - $str$1)
$str$1:
        /*353ca*/ 	.byte	0x25, 0x64, 0x20, 0x00
	.type		$str$6,@object
	.size		$str$6,($str$7 - $str$6)
$str$6:
        /*353ce*/ 	.byte	0x25, 0x64, 0x2c, 0x20, 0x00
	.type		$str$7,@object
	.size		$str$7,($str - $str$7)
$str$7:
        /*353d3*/ 	.byte	0x28, 0x25, 0x64, 0x29, 0x20, 0x00
	.type		$str,@object
	.size		$str,($str$5 - $str)
$str:
        /*353d9*/ 	.byte	0x25, 0x64, 0x2c, 0x25, 0x64, 0x3a, 0x3a, 0x00
	.type		$str$5,@object
	.size		$str$5,(.L_14 - $str$5)
$str$5:
        /*353e1*/ 	.byte	0x72, 0x65, 0x73, 0x75, 0x6c, 0x74, 0x20, 0x3d, 0x20, 0x3a, 0x0a, 0x00
.L_14:


//--------------------- .nv.shared.reserved.0     --------------------------
	.section	.nv.shared.reserved.0,"aw",@nobits
	.weak		__nv_reservedSMEM_offset_0_alias
	.size		__nv_reservedSMEM_offset_0_alias, 0, 64
	.other		__nv_reservedSMEM_offset_0_alias,@"STO_CUDA_RESERVED_SHARED STV_DEFAULT"
__nv_reservedSMEM_offset_0_alias:
	.zero		0
	.zero		64


//--------------------- .nv.shared._Z7kernel1PiS_S_S_S_S_S_S_iS_S_S_S_ii --------------------------
	.section	.nv.shared._Z7kernel1PiS_S_S_S_S_S_S_iS_S_S_S_ii,"aw",@nobits
	.sectionflags	@""
	.align	4
.nv.shared._Z7kernel1PiS_S_S_S_S_S_S_iS_S_S_S_ii:
	.zero		1052


//--------------------- .nv.constant0._Z22parrallel_sort_processPiS_S_iS_ --------------------------
	.section	.nv.constant0._Z22parrallel_sort_processPiS_S_iS_,"a",@progbits
	.sectionflags	@""
	.align	4
.nv.constant0._Z22parrallel_sort_processPiS_S_iS_:
	.zero		936


//--------------------- .nv.constant0._Z21parrallel_map_processPiS_S_S_i --------------------------
	.section	.nv.constant0._Z21parrallel_map_processPiS_S_S_i,"a",@progbits
	.sectionflags	@""
	.align	4
.nv.constant0._Z21parrallel_map_processPiS_S_S_i:
	.zero		932


//--------------------- .nv.constant0._Z20calculate_result_onePiS_S_i --------------------------
	.section	.nv.constant0._Z20calculate_result_onePiS_S_i,"a",@progbits
	.sectionflags	@""
	.align	4
.nv.constant0._Z20calculate_result_onePiS_S_i:
	.zero		924


//--------------------- .nv.constant0._Z7kernel1PiS_S_S_S_S_S_S_iS_S_S_S_ii --------------------------
	.section	.nv.constant0._Z7kernel1PiS_S_S_S_S_S_S_iS_S_S_S_ii,"a",@progbits
	.sectionflags	@""
	.align	4
.nv.constant0._Z7kernel1PiS_S_S_S_S_S_S_iS_S_S_S_ii:
	.zero		1008


//--------------------- .nv.constant0._Z8mutationPiS_iS_liS_S_Pf --------------------------
	.section	.nv.constant0._Z8mutationPiS_iS_liS_S_Pf,"a",@progbits
	.sectionflags	@""
	.align	4
.nv.constant0._Z8mutationPiS_iS_liS_S_Pf:
	.zero		968


//--------------------- .nv.constant0._Z16calculate_resultPiS_S_S_S_S_ii --------------------------
	.section	.nv.constant0._Z16calculate_resultPiS_S_S_S_S_ii,"a",@progbits
	.sectionflags	@""
	.align	4
.nv.constant0._Z16calculate_resultPiS_S_S_S_S_ii:
	.zero		952


//--------------------- .nv.constant0._Z17calculate_fitnessPiS_S_S_S_iS_S_i --------------------------
	.section	.nv.constant0._Z17calculate_fitnessPiS_S_S_S_iS_S_i,"a",@progbits
	.sectionflags	@""
	.align	4
.nv.constant0._Z17calculate_fitnessPiS_S_S_S_iS_S_i:
	.zero		964


//--------------------- .nv.constant0._Z14printf_kernel4Pii --------------------------
	.section	.nv.constant0._Z14printf_kernel4Pii,"a",@progbits
	.sectionflags	@""
	.align	4
.nv.constant0._Z14printf_kernel4Pii:
	.zero		908


//--------------------- .nv.constant0._Z14printf_kernel3PiS_ --------------------------
	.section	.nv.constant0._Z14printf_kernel3PiS_,"a",@progbits
	.sectionflags	@""
	.align	4
.nv.constant0._Z14printf_kernel3PiS_:
	.zero		912


//--------------------- .nv.constant0._Z14printf_kernel2Pi --------------------------
	.section	.nv.constant0._Z14printf_kernel2Pi,"a",@progbits
	.sectionflags	@""
	.align	4
.nv.constant0._Z14printf_kernel2Pi:
	.zero		904


//--------------------- .nv.constant0._Z14printf_kernel1Pi --------------------------
	.section	.nv.constant0._Z14printf_kernel1Pi,"a",@progbits
	.sectionflags	@""
	.align	4
.nv.constant0._Z14printf_kernel1Pi:
	.zero		904


//--------------------- .nv.constant0._Z13printf_kernelPiS_S_ --------------------------
	.section	.nv.constant0._Z13printf_kernelPiS_S_,"a",@progbits
	.sectionflags	@""
	.align	4
.nv.constant0._Z13printf_kernelPiS_S_:
	.zero		920


//--------------------- .nv.constant0._Z15init_populationPiS_iS_lPf --------------------------
	.section	.nv.constant0._Z15init_populationPiS_iS_lPf,"a",@progbits
	.sectionflags	@""
	.align	4
.nv.constant0._Z15init_populationPiS_iS_lPf:
	.zero		944


//--------------------- SYMBOLS --------------------------

	.type		.nv.reservedSmem.offset0,@object
	.size		.nv.reservedSmem.offset0,0x4
	.type		.nv.reservedSmem.cap,@object
	.size		.nv.reservedSmem.cap,0x4
	.type		vprintf,@function
